//
// Generated by NVIDIA NVVM Compiler
//
// Compiler Build ID: CL-36424714
// Cuda compilation tools, release 13.0, V13.0.88
// Based on NVVM 20.0.0
//

.version 9.0
.target sm_100
.address_size 64

	// .globl	_Z16compute_distancePdS_S_ii
// _ZZN3cub18CUB_300001_SM_10006detail6reduce28DeviceReduceSingleTileKernelINS2_10policy_hubIdjN4cuda3std3__44plusIdEEE10Policy1000EN6thrust24THRUST_300001_SM_1000_NS6detail15normal_iteratorINSD_10device_ptrIdEEEEPdjS9_ddNS7_10__identityEEEvT0_T1_T2_T3_T4_T6_E12temp_storage has been demoted
// _ZZN3cub18CUB_300001_SM_10006detail6reduce18DeviceReduceKernelINS2_10policy_hubIdjN4cuda3std3__44plusIdEEE10Policy1000EN6thrust24THRUST_300001_SM_1000_NS6detail15normal_iteratorINSD_10device_ptrIdEEEEjS9_dNS7_10__identityEEEvT0_PT3_T1_NS0_13GridEvenShareISN_EET2_T4_E12temp_storage has been demoted
// _ZZN3cub18CUB_300001_SM_10006detail6reduce28DeviceReduceSingleTileKernelINS2_10policy_hubIdjN4cuda3std3__44plusIdEEE10Policy1000EPdSC_iS9_ddNS7_10__identityEEEvT0_T1_T2_T3_T4_T6_E12temp_storage has been demoted
// _ZZN3cub18CUB_300001_SM_10006detail6reduce28DeviceReduceSingleTileKernelINS2_10policy_hubIdyN4cuda3std3__44plusIdEEE10Policy1000EN6thrust24THRUST_300001_SM_1000_NS6detail15normal_iteratorINSD_10device_ptrIdEEEEPdyS9_ddNS7_10__identityEEEvT0_T1_T2_T3_T4_T6_E12temp_storage has been demoted
// _ZZN3cub18CUB_300001_SM_10006detail6reduce18DeviceReduceKernelINS2_10policy_hubIdyN4cuda3std3__44plusIdEEE10Policy1000EN6thrust24THRUST_300001_SM_1000_NS6detail15normal_iteratorINSD_10device_ptrIdEEEEyS9_dNS7_10__identityEEEvT0_PT3_T1_NS0_13GridEvenShareISN_EET2_T4_E12temp_storage has been demoted
// _ZZN3cub18CUB_300001_SM_10006detail6reduce28DeviceReduceSingleTileKernelINS2_10policy_hubIdyN4cuda3std3__44plusIdEEE10Policy1000EPdSC_iS9_ddNS7_10__identityEEEvT0_T1_T2_T3_T4_T6_E12temp_storage has been demoted
.global .align 1 .b8 _ZN34_INTERNAL_e67f66b9_4_k_cu_42e5e67f4cuda3std3__45__cpo5beginE[1];
.global .align 1 .b8 _ZN34_INTERNAL_e67f66b9_4_k_cu_42e5e67f4cuda3std3__45__cpo3endE[1];
.global .align 1 .b8 _ZN34_INTERNAL_e67f66b9_4_k_cu_42e5e67f4cuda3std3__45__cpo6cbeginE[1];
.global .align 1 .b8 _ZN34_INTERNAL_e67f66b9_4_k_cu_42e5e67f4cuda3std3__45__cpo4cendE[1];
.global .align 1 .b8 _ZN34_INTERNAL_e67f66b9_4_k_cu_42e5e67f4cuda3std3__45__cpo6rbeginE[1];
.global .align 1 .b8 _ZN34_INTERNAL_e67f66b9_4_k_cu_42e5e67f4cuda3std3__45__cpo4rendE[1];
.global .align 1 .b8 _ZN34_INTERNAL_e67f66b9_4_k_cu_42e5e67f4cuda3std3__45__cpo7crbeginE[1];
.global .align 1 .b8 _ZN34_INTERNAL_e67f66b9_4_k_cu_42e5e67f4cuda3std3__45__cpo5crendE[1];
.global .align 1 .b8 _ZN34_INTERNAL_e67f66b9_4_k_cu_42e5e67f4cuda3std3__436_GLOBAL__N__e67f66b9_4_k_cu_42e5e67f6ignoreE[1];
.global .align 1 .b8 _ZN34_INTERNAL_e67f66b9_4_k_cu_42e5e67f4cuda3std3__419piecewise_constructE[1];
.global .align 1 .b8 _ZN34_INTERNAL_e67f66b9_4_k_cu_42e5e67f4cuda3std3__48in_placeE[1];
.global .align 1 .b8 _ZN34_INTERNAL_e67f66b9_4_k_cu_42e5e67f4cuda3std3__420unreachable_sentinelE[1];
.global .align 1 .b8 _ZN34_INTERNAL_e67f66b9_4_k_cu_42e5e67f4cuda3std3__47nulloptE[1];
.global .align 1 .b8 _ZN34_INTERNAL_e67f66b9_4_k_cu_42e5e67f4cuda3std3__48unexpectE[1];
.global .align 1 .b8 _ZN34_INTERNAL_e67f66b9_4_k_cu_42e5e67f4cuda3std6ranges3__45__cpo4swapE[1];
.global .align 1 .b8 _ZN34_INTERNAL_e67f66b9_4_k_cu_42e5e67f4cuda3std6ranges3__45__cpo9iter_moveE[1];
.global .align 1 .b8 _ZN34_INTERNAL_e67f66b9_4_k_cu_42e5e67f4cuda3std6ranges3__45__cpo5beginE[1];
.global .align 1 .b8 _ZN34_INTERNAL_e67f66b9_4_k_cu_42e5e67f4cuda3std6ranges3__45__cpo3endE[1];
.global .align 1 .b8 _ZN34_INTERNAL_e67f66b9_4_k_cu_42e5e67f4cuda3std6ranges3__45__cpo6cbeginE[1];
.global .align 1 .b8 _ZN34_INTERNAL_e67f66b9_4_k_cu_42e5e67f4cuda3std6ranges3__45__cpo4cendE[1];
.global .align 1 .b8 _ZN34_INTERNAL_e67f66b9_4_k_cu_42e5e67f4cuda3std6ranges3__45__cpo7advanceE[1];
.global .align 1 .b8 _ZN34_INTERNAL_e67f66b9_4_k_cu_42e5e67f4cuda3std6ranges3__45__cpo9iter_swapE[1];
.global .align 1 .b8 _ZN34_INTERNAL_e67f66b9_4_k_cu_42e5e67f4cuda3std6ranges3__45__cpo4nextE[1];
.global .align 1 .b8 _ZN34_INTERNAL_e67f66b9_4_k_cu_42e5e67f4cuda3std6ranges3__45__cpo4prevE[1];
.global .align 1 .b8 _ZN34_INTERNAL_e67f66b9_4_k_cu_42e5e67f4cuda3std6ranges3__45__cpo4dataE[1];
.global .align 1 .b8 _ZN34_INTERNAL_e67f66b9_4_k_cu_42e5e67f4cuda3std6ranges3__45__cpo5cdataE[1];
.global .align 1 .b8 _ZN34_INTERNAL_e67f66b9_4_k_cu_42e5e67f4cuda3std6ranges3__45__cpo4sizeE[1];
.global .align 1 .b8 _ZN34_INTERNAL_e67f66b9_4_k_cu_42e5e67f4cuda3std6ranges3__45__cpo5ssizeE[1];
.global .align 1 .b8 _ZN34_INTERNAL_e67f66b9_4_k_cu_42e5e67f4cuda3std6ranges3__45__cpo8distanceE[1];
.global .align 1 .b8 _ZN34_INTERNAL_e67f66b9_4_k_cu_42e5e67f6thrust24THRUST_300001_SM_1000_NS8cuda_cub3parE[1];
.global .align 1 .b8 _ZN34_INTERNAL_e67f66b9_4_k_cu_42e5e67f6thrust24THRUST_300001_SM_1000_NS8cuda_cub10par_nosyncE[1];
.global .align 1 .b8 _ZN34_INTERNAL_e67f66b9_4_k_cu_42e5e67f6thrust24THRUST_300001_SM_1000_NS6system6detail10sequential3seqE[1];
.global .align 1 .b8 _ZN34_INTERNAL_e67f66b9_4_k_cu_42e5e67f6thrust24THRUST_300001_SM_1000_NS6system3cpp3parE[1];
.global .align 1 .b8 _ZN34_INTERNAL_e67f66b9_4_k_cu_42e5e67f6thrust24THRUST_300001_SM_1000_NS12placeholders2_1E[1];
.global .align 1 .b8 _ZN34_INTERNAL_e67f66b9_4_k_cu_42e5e67f6thrust24THRUST_300001_SM_1000_NS12placeholders2_2E[1];
.global .align 1 .b8 _ZN34_INTERNAL_e67f66b9_4_k_cu_42e5e67f6thrust24THRUST_300001_SM_1000_NS12placeholders2_3E[1];
.global .align 1 .b8 _ZN34_INTERNAL_e67f66b9_4_k_cu_42e5e67f6thrust24THRUST_300001_SM_1000_NS12placeholders2_4E[1];
.global .align 1 .b8 _ZN34_INTERNAL_e67f66b9_4_k_cu_42e5e67f6thrust24THRUST_300001_SM_1000_NS12placeholders2_5E[1];
.global .align 1 .b8 _ZN34_INTERNAL_e67f66b9_4_k_cu_42e5e67f6thrust24THRUST_300001_SM_1000_NS12placeholders2_6E[1];
.global .align 1 .b8 _ZN34_INTERNAL_e67f66b9_4_k_cu_42e5e67f6thrust24THRUST_300001_SM_1000_NS12placeholders2_7E[1];
.global .align 1 .b8 _ZN34_INTERNAL_e67f66b9_4_k_cu_42e5e67f6thrust24THRUST_300001_SM_1000_NS12placeholders2_8E[1];
.global .align 1 .b8 _ZN34_INTERNAL_e67f66b9_4_k_cu_42e5e67f6thrust24THRUST_300001_SM_1000_NS12placeholders2_9E[1];
.global .align 1 .b8 _ZN34_INTERNAL_e67f66b9_4_k_cu_42e5e67f6thrust24THRUST_300001_SM_1000_NS12placeholders3_10E[1];
.global .align 1 .b8 _ZN34_INTERNAL_e67f66b9_4_k_cu_42e5e67f6thrust24THRUST_300001_SM_1000_NS3seqE[1];
.global .align 1 .b8 _ZN34_INTERNAL_e67f66b9_4_k_cu_42e5e67f6thrust24THRUST_300001_SM_1000_NS6deviceE[1];
.extern .shared .align 16 .b8 _ZN6thrust24THRUST_300001_SM_1000_NS8cuda_cub4core6detail5shmemE[];

.visible .entry _Z16compute_distancePdS_S_ii(
	.param .u64 .ptr .align 1 _Z16compute_distancePdS_S_ii_param_0,
	.param .u64 .ptr .align 1 _Z16compute_distancePdS_S_ii_param_1,
	.param .u64 .ptr .align 1 _Z16compute_distancePdS_S_ii_param_2,
	.param .u32 _Z16compute_distancePdS_S_ii_param_3,
	.param .u32 _Z16compute_distancePdS_S_ii_param_4
)
{
	.reg .pred 	%p<13>;
	.reg .b32 	%r<26>;
	.reg .b32 	%f<70>;
	.reg .b64 	%rd<14>;
	.reg .b64 	%fd<10>;

	ld.param.u64 	%rd5, [_Z16compute_distancePdS_S_ii_param_0];
	ld.param.u64 	%rd6, [_Z16compute_distancePdS_S_ii_param_1];
	ld.param.u64 	%rd7, [_Z16compute_distancePdS_S_ii_param_2];
	ld.param.u32 	%r9, [_Z16compute_distancePdS_S_ii_param_3];
	ld.param.u32 	%r8, [_Z16compute_distancePdS_S_ii_param_4];
	mov.u32 	%r10, %tid.x;
	mov.u32 	%r11, %ntid.x;
	mov.u32 	%r12, %ctaid.x;
	mad.lo.s32 	%r1, %r11, %r12, %r10;
	setp.ge.s32 	%p1, %r1, %r9;
	@%p1 bra 	$L__BB0_11;
	setp.lt.s32 	%p2, %r8, 1;
	mov.f32 	%f69, 0f00000000;
	@%p2 bra 	$L__BB0_10;
	neg.s32 	%r25, %r8;
	cvta.to.global.u64 	%rd1, %rd5;
	cvta.to.global.u64 	%rd13, %rd6;
	mul.lo.s32 	%r24, %r8, %r1;
	mov.f64 	%fd9, 0d0000000000000000;
$L__BB0_3:
	mul.wide.s32 	%rd8, %r24, 8;
	add.s64 	%rd9, %rd1, %rd8;
	ld.global.f64 	%fd4, [%rd9];
	ld.global.f64 	%fd5, [%rd13];
	sub.f64 	%fd6, %fd4, %fd5;
	cvt.rn.f32.f64 	%f1, %fd6;
	abs.f32 	%f2, %f1;
	setp.eq.f32 	%p3, %f1, 0f3F800000;
	mov.f32 	%f68, 0f3F800000;
	@%p3 bra 	$L__BB0_8;
	setp.num.f32 	%p4, %f2, %f2;
	@%p4 bra 	$L__BB0_6;
	mov.f32 	%f66, 0f40000000;
	add.rn.f32 	%f68, %f1, %f66;
	bra.uni 	$L__BB0_8;
$L__BB0_6:
	setp.lt.f32 	%p5, %f2, 0f00800000;
	mul.f32 	%f11, %f2, 0f4B800000;
	selp.f32 	%f12, %f11, %f2, %p5;
	mov.b32 	%r13, %f12;
	add.s32 	%r14, %r13, -1060439283;
	and.b32  	%r15, %r14, -8388608;
	sub.s32 	%r16, %r13, %r15;
	mov.b32 	%f13, %r16;
	cvt.rn.f32.s32 	%f14, %r15;
	selp.f32 	%f15, 0fC1C00000, 0f00000000, %p5;
	fma.rn.f32 	%f16, %f14, 0f34000000, %f15;
	add.f32 	%f17, %f13, 0fBF800000;
	add.f32 	%f18, %f13, 0f3F800000;
	rcp.approx.ftz.f32 	%f19, %f18;
	add.f32 	%f20, %f17, %f17;
	mul.f32 	%f21, %f20, %f19;
	mul.f32 	%f22, %f21, %f21;
	neg.f32 	%f23, %f21;
	sub.f32 	%f24, %f17, %f21;
	add.f32 	%f25, %f24, %f24;
	fma.rn.f32 	%f26, %f23, %f17, %f25;
	mul.rn.f32 	%f27, %f19, %f26;
	fma.rn.f32 	%f28, %f22, 0f3A2C32E4, 0f3B52E7DB;
	fma.rn.f32 	%f29, %f28, %f22, 0f3C93BB73;
	fma.rn.f32 	%f30, %f29, %f22, 0f3DF6384F;
	mul.rn.f32 	%f31, %f30, %f22;
	fma.rn.f32 	%f32, %f21, 0f3FB8AA3B, %f16;
	mul.f32 	%f33, %f31, 0f40400000;
	sub.f32 	%f34, %f16, %f32;
	fma.rn.f32 	%f35, %f21, 0f3FB8AA3B, %f34;
	fma.rn.f32 	%f36, %f27, 0f3FB8AA3B, %f35;
	fma.rn.f32 	%f37, %f21, 0f32A55E34, %f36;
	fma.rn.f32 	%f38, %f33, %f27, %f37;
	fma.rn.f32 	%f39, %f31, %f21, %f38;
	add.rn.f32 	%f40, %f32, %f39;
	mov.f32 	%f41, 0f40000000;
	mul.rn.f32 	%f42, %f40, %f41;
	cvt.rni.f32.f32 	%f43, %f42;
	sub.f32 	%f44, %f42, %f43;
	neg.f32 	%f45, %f42;
	fma.rn.f32 	%f46, %f40, 0f40000000, %f45;
	neg.f32 	%f47, %f32;
	add.rn.f32 	%f48, %f40, %f47;
	neg.f32 	%f49, %f48;
	add.rn.f32 	%f50, %f39, %f49;
	fma.rn.f32 	%f51, %f50, 0f40000000, %f46;
	add.f32 	%f52, %f44, %f51;
	setp.gt.f32 	%p6, %f43, 0f00000000;
	selp.b32 	%r17, 0, -2097152000, %p6;
	setp.neu.f32 	%p7, %f1, 0f00000000;
	setp.neu.f32 	%p8, %f2, 0f7F800000;
	setp.lt.f32 	%p9, %f42, 0f00000000;
	selp.f32 	%f53, 0f00000000, 0f7F800000, %p9;
	abs.f32 	%f54, %f42;
	setp.gt.f32 	%p10, %f54, 0f43180000;
	cvt.rzi.s32.f32 	%r18, %f43;
	shl.b32 	%r19, %r18, 23;
	sub.s32 	%r20, %r19, %r17;
	mov.b32 	%f55, %r20;
	add.s32 	%r21, %r17, 2130706432;
	mov.b32 	%f56, %r21;
	fma.rn.f32 	%f57, %f52, 0f391FCB8E, 0f3AAF85ED;
	fma.rn.f32 	%f58, %f57, %f52, 0f3C1D9856;
	fma.rn.f32 	%f59, %f58, %f52, 0f3D6357BB;
	fma.rn.f32 	%f60, %f59, %f52, 0f3E75FDEC;
	fma.rn.f32 	%f61, %f60, %f52, 0f3F317218;
	fma.rn.f32 	%f62, %f61, %f52, 0f3F800000;
	mul.f32 	%f63, %f62, %f56;
	mul.f32 	%f64, %f63, %f55;
	selp.f32 	%f68, %f53, %f64, %p10;
	and.pred  	%p11, %p7, %p8;
	@%p11 bra 	$L__BB0_8;
	add.f32 	%f65, %f1, %f1;
	mov.b32 	%r22, %f65;
	and.b32  	%r23, %r22, 2147483647;
	mov.b32 	%f68, %r23;
$L__BB0_8:
	cvt.f64.f32 	%fd7, %f68;
	add.f64 	%fd9, %fd9, %fd7;
	add.s32 	%r25, %r25, 1;
	setp.ne.s32 	%p12, %r25, 0;
	add.s64 	%rd13, %rd13, 8;
	add.s32 	%r24, %r24, 1;
	@%p12 bra 	$L__BB0_3;
	cvt.rn.f32.f64 	%f69, %fd9;
$L__BB0_10:
	sqrt.rn.f32 	%f67, %f69;
	cvt.f64.f32 	%fd8, %f67;
	cvta.to.global.u64 	%rd10, %rd7;
	mul.wide.s32 	%rd11, %r1, 8;
	add.s64 	%rd12, %rd10, %rd11;
	st.global.f64 	[%rd12], %fd8;
$L__BB0_11:
	ret;

}
	// .globl	_ZN6thrust24THRUST_300001_SM_1000_NS8cuda_cub4core6detail13_kernel_agentINS1_8__reduce11ReduceAgentINS0_12zip_iteratorIN4cuda3std3__45tupleIJNS0_6detail15normal_iteratorINS0_10device_ptrIdEEEENS0_17counting_iteratorIlNS0_11use_defaultESI_SI_EEEEEEEPNSB_IJdlEEESM_iNS1_9__extrema9arg_min_fIdlNSA_4lessIdEEEEEEJSL_SN_iSS_EEEvDpT0_
.visible .entry _ZN6thrust24THRUST_300001_SM_1000_NS8cuda_cub4core6detail13_kernel_agentINS1_8__reduce11ReduceAgentINS0_12zip_iteratorIN4cuda3std3__45tupleIJNS0_6detail15normal_iteratorINS0_10device_ptrIdEEEENS0_17counting_iteratorIlNS0_11use_defaultESI_SI_EEEEEEEPNSB_IJdlEEESM_iNS1_9__extrema9arg_min_fIdlNSA_4lessIdEEEEEEJSL_SN_iSS_EEEvDpT0_(
	.param .align 8 .b8 _ZN6thrust24THRUST_300001_SM_1000_NS8cuda_cub4core6detail13_kernel_agentINS1_8__reduce11ReduceAgentINS0_12zip_iteratorIN4cuda3std3__45tupleIJNS0_6detail15normal_iteratorINS0_10device_ptrIdEEEENS0_17counting_iteratorIlNS0_11use_defaultESI_SI_EEEEEEEPNSB_IJdlEEESM_iNS1_9__extrema9arg_min_fIdlNSA_4lessIdEEEEEEJSL_SN_iSS_EEEvDpT0__param_0[16],
	.param .u64 .ptr .align 1 _ZN6thrust24THRUST_300001_SM_1000_NS8cuda_cub4core6detail13_kernel_agentINS1_8__reduce11ReduceAgentINS0_12zip_iteratorIN4cuda3std3__45tupleIJNS0_6detail15normal_iteratorINS0_10device_ptrIdEEEENS0_17counting_iteratorIlNS0_11use_defaultESI_SI_EEEEEEEPNSB_IJdlEEESM_iNS1_9__extrema9arg_min_fIdlNSA_4lessIdEEEEEEJSL_SN_iSS_EEEvDpT0__param_1,
	.param .u32 _ZN6thrust24THRUST_300001_SM_1000_NS8cuda_cub4core6detail13_kernel_agentINS1_8__reduce11ReduceAgentINS0_12zip_iteratorIN4cuda3std3__45tupleIJNS0_6detail15normal_iteratorINS0_10device_ptrIdEEEENS0_17counting_iteratorIlNS0_11use_defaultESI_SI_EEEEEEEPNSB_IJdlEEESM_iNS1_9__extrema9arg_min_fIdlNSA_4lessIdEEEEEEJSL_SN_iSS_EEEvDpT0__param_2,
	.param .align 1 .b8 _ZN6thrust24THRUST_300001_SM_1000_NS8cuda_cub4core6detail13_kernel_agentINS1_8__reduce11ReduceAgentINS0_12zip_iteratorIN4cuda3std3__45tupleIJNS0_6detail15normal_iteratorINS0_10device_ptrIdEEEENS0_17counting_iteratorIlNS0_11use_defaultESI_SI_EEEEEEEPNSB_IJdlEEESM_iNS1_9__extrema9arg_min_fIdlNSA_4lessIdEEEEEEJSL_SN_iSS_EEEvDpT0__param_3[1]
)
.maxntid 256
{
	.reg .pred 	%p<223>;
	.reg .b32 	%r<400>;
	.reg .b64 	%rd<357>;
	.reg .b64 	%fd<243>;

	ld.param.u64 	%rd201, [_ZN6thrust24THRUST_300001_SM_1000_NS8cuda_cub4core6detail13_kernel_agentINS1_8__reduce11ReduceAgentINS0_12zip_iteratorIN4cuda3std3__45tupleIJNS0_6detail15normal_iteratorINS0_10device_ptrIdEEEENS0_17counting_iteratorIlNS0_11use_defaultESI_SI_EEEEEEEPNSB_IJdlEEESM_iNS1_9__extrema9arg_min_fIdlNSA_4lessIdEEEEEEJSL_SN_iSS_EEEvDpT0__param_0+8];
	ld.param.u64 	%rd200, [_ZN6thrust24THRUST_300001_SM_1000_NS8cuda_cub4core6detail13_kernel_agentINS1_8__reduce11ReduceAgentINS0_12zip_iteratorIN4cuda3std3__45tupleIJNS0_6detail15normal_iteratorINS0_10device_ptrIdEEEENS0_17counting_iteratorIlNS0_11use_defaultESI_SI_EEEEEEEPNSB_IJdlEEESM_iNS1_9__extrema9arg_min_fIdlNSA_4lessIdEEEEEEJSL_SN_iSS_EEEvDpT0__param_0];
	ld.param.u32 	%r36, [_ZN6thrust24THRUST_300001_SM_1000_NS8cuda_cub4core6detail13_kernel_agentINS1_8__reduce11ReduceAgentINS0_12zip_iteratorIN4cuda3std3__45tupleIJNS0_6detail15normal_iteratorINS0_10device_ptrIdEEEENS0_17counting_iteratorIlNS0_11use_defaultESI_SI_EEEEEEEPNSB_IJdlEEESM_iNS1_9__extrema9arg_min_fIdlNSA_4lessIdEEEEEEJSL_SN_iSS_EEEvDpT0__param_2];
	setp.eq.s32 	%p1, %r36, 0;
	@%p1 bra 	$L__BB1_200;
	cvta.to.global.u64 	%rd1, %rd200;
	setp.gt.s32 	%p2, %r36, 1279;
	@%p2 bra 	$L__BB1_112;
	mov.u32 	%r1, %tid.x;
	setp.ge.s32 	%p96, %r1, %r36;
	mov.f64 	%fd188, 0d0000000000000000;
	mov.b64 	%rd297, 0;
	mov.u32 	%r391, %r1;
	@%p96 bra 	$L__BB1_4;
	cvt.u64.u32 	%rd253, %r1;
	mul.wide.u32 	%rd254, %r1, 8;
	add.s64 	%rd255, %rd1, %rd254;
	add.s64 	%rd297, %rd201, %rd253;
	ld.global.f64 	%fd188, [%rd255];
	add.s32 	%r391, %r1, 256;
$L__BB1_4:
	setp.ge.s32 	%p97, %r391, %r36;
	@%p97 bra 	$L__BB1_26;
	not.b32 	%r160, %r391;
	add.s32 	%r4, %r36, %r160;
	and.b32  	%r161, %r4, 768;
	setp.eq.s32 	%p98, %r161, 768;
	@%p98 bra 	$L__BB1_11;
	cvt.u64.u32 	%rd257, %r391;
	add.s64 	%rd288, %rd201, %rd257;
	mul.wide.u32 	%rd258, %r391, 8;
	add.s64 	%rd287, %rd1, %rd258;
	shr.u32 	%r162, %r4, 8;
	add.s32 	%r163, %r162, 1;
	and.b32  	%r164, %r163, 3;
	neg.s32 	%r389, %r164;
$L__BB1_7:
	.pragma "nounroll";
	mov.u64 	%rd9, %rd297;
	mov.f64 	%fd3, %fd188;
	ld.global.f64 	%fd4, [%rd287];
	setp.lt.f64 	%p99, %fd3, %fd4;
	@%p99 bra 	$L__BB1_10;
	setp.lt.f64 	%p100, %fd4, %fd3;
	mov.u64 	%rd297, %rd288;
	mov.f64 	%fd188, %fd4;
	@%p100 bra 	$L__BB1_10;
	setp.lt.s64 	%p101, %rd9, %rd288;
	min.s64 	%rd297, %rd9, %rd288;
	selp.f64 	%fd188, %fd3, %fd4, %p101;
$L__BB1_10:
	add.s32 	%r391, %r391, 256;
	add.s64 	%rd288, %rd288, 256;
	add.s64 	%rd287, %rd287, 2048;
	add.s32 	%r389, %r389, 1;
	setp.ne.s32 	%p102, %r389, 0;
	@%p102 bra 	$L__BB1_7;
$L__BB1_11:
	setp.lt.u32 	%p103, %r4, 768;
	@%p103 bra 	$L__BB1_26;
	add.s32 	%r392, %r391, 512;
$L__BB1_13:
	mov.u32 	%r12, %r392;
	add.s32 	%r165, %r12, -512;
	cvt.s64.s32 	%rd259, %r165;
	mul.wide.s32 	%rd260, %r165, 8;
	add.s64 	%rd17, %rd1, %rd260;
	add.s64 	%rd18, %rd201, %rd259;
	ld.global.f64 	%fd10, [%rd17];
	setp.lt.f64 	%p104, %fd188, %fd10;
	mov.u64 	%rd294, %rd297;
	mov.f64 	%fd185, %fd188;
	@%p104 bra 	$L__BB1_16;
	setp.lt.f64 	%p105, %fd10, %fd188;
	mov.u64 	%rd294, %rd18;
	mov.f64 	%fd185, %fd10;
	@%p105 bra 	$L__BB1_16;
	setp.lt.s64 	%p106, %rd297, %rd18;
	min.s64 	%rd294, %rd297, %rd18;
	selp.f64 	%fd185, %fd188, %fd10, %p106;
$L__BB1_16:
	add.s32 	%r166, %r12, -256;
	cvt.s64.s32 	%rd261, %r166;
	add.s64 	%rd21, %rd201, %rd261;
	ld.global.f64 	%fd13, [%rd17+2048];
	setp.lt.f64 	%p107, %fd185, %fd13;
	mov.u64 	%rd295, %rd294;
	mov.f64 	%fd186, %fd185;
	@%p107 bra 	$L__BB1_19;
	setp.lt.f64 	%p108, %fd13, %fd185;
	mov.u64 	%rd295, %rd21;
	mov.f64 	%fd186, %fd13;
	@%p108 bra 	$L__BB1_19;
	setp.lt.s64 	%p109, %rd294, %rd21;
	min.s64 	%rd295, %rd294, %rd21;
	selp.f64 	%fd186, %fd185, %fd13, %p109;
$L__BB1_19:
	cvt.s64.s32 	%rd262, %r12;
	add.s64 	%rd24, %rd201, %rd262;
	ld.global.f64 	%fd16, [%rd17+4096];
	setp.lt.f64 	%p110, %fd186, %fd16;
	mov.u64 	%rd296, %rd295;
	mov.f64 	%fd187, %fd186;
	@%p110 bra 	$L__BB1_22;
	setp.lt.f64 	%p111, %fd16, %fd186;
	mov.u64 	%rd296, %rd24;
	mov.f64 	%fd187, %fd16;
	@%p111 bra 	$L__BB1_22;
	setp.lt.s64 	%p112, %rd295, %rd24;
	min.s64 	%rd296, %rd295, %rd24;
	selp.f64 	%fd187, %fd186, %fd16, %p112;
$L__BB1_22:
	add.s32 	%r167, %r12, 256;
	cvt.s64.s32 	%rd263, %r167;
	add.s64 	%rd27, %rd201, %rd263;
	ld.global.f64 	%fd19, [%rd17+6144];
	setp.lt.f64 	%p113, %fd187, %fd19;
	mov.u64 	%rd297, %rd296;
	mov.f64 	%fd188, %fd187;
	@%p113 bra 	$L__BB1_25;
	setp.lt.f64 	%p114, %fd19, %fd187;
	mov.u64 	%rd297, %rd27;
	mov.f64 	%fd188, %fd19;
	@%p114 bra 	$L__BB1_25;
	setp.lt.s64 	%p115, %rd296, %rd27;
	min.s64 	%rd297, %rd296, %rd27;
	selp.f64 	%fd188, %fd187, %fd19, %p115;
$L__BB1_25:
	add.s32 	%r392, %r12, 1024;
	add.s32 	%r168, %r12, 512;
	setp.lt.s32 	%p116, %r168, %r36;
	@%p116 bra 	$L__BB1_13;
$L__BB1_26:
	setp.lt.s32 	%p117, %r36, 256;
	@%p117 bra 	$L__BB1_66;
	// begin inline asm
	mov.u32 %r282, %laneid;
	// end inline asm
	mov.b64 	%rd274, %fd188;
	mov.b64 	{%r284, %r289}, %rd274;
	mov.b32 	%r300, 1;
	mov.b32 	%r301, 31;
	mov.b32 	%r302, -1;
	// begin inline asm
	shfl.sync.down.b32 %r283, %r284, %r300, %r301, %r302;
	// end inline asm
	// begin inline asm
	shfl.sync.down.b32 %r288, %r289, %r300, %r301, %r302;
	// end inline asm
	mov.b64 	%rd275, {%r283, %r288};
	mov.b64 	%fd23, %rd275;
	mov.b64 	{%r294, %r299}, %rd297;
	// begin inline asm
	shfl.sync.down.b32 %r293, %r294, %r300, %r301, %r302;
	// end inline asm
	// begin inline asm
	shfl.sync.down.b32 %r298, %r299, %r300, %r301, %r302;
	// end inline asm
	mov.b64 	%rd31, {%r293, %r298};
	setp.gt.s32 	%p174, %r282, 30;
	setp.lt.f64 	%p175, %fd188, %fd23;
	or.pred  	%p176, %p174, %p175;
	mov.u64 	%rd299, %rd297;
	mov.f64 	%fd190, %fd188;
	@%p176 bra 	$L__BB1_30;
	setp.gt.f64 	%p177, %fd188, %fd23;
	mov.u64 	%rd299, %rd31;
	mov.f64 	%fd190, %fd23;
	@%p177 bra 	$L__BB1_30;
	setp.lt.s64 	%p178, %rd297, %rd31;
	min.s64 	%rd299, %rd297, %rd31;
	selp.f64 	%fd190, %fd188, %fd23, %p178;
$L__BB1_30:
	mov.b64 	%rd276, %fd190;
	mov.b64 	{%r304, %r309}, %rd276;
	mov.b32 	%r320, 2;
	mov.b32 	%r321, 31;
	mov.b32 	%r322, -1;
	// begin inline asm
	shfl.sync.down.b32 %r303, %r304, %r320, %r321, %r322;
	// end inline asm
	// begin inline asm
	shfl.sync.down.b32 %r308, %r309, %r320, %r321, %r322;
	// end inline asm
	mov.b64 	%rd277, {%r303, %r308};
	mov.b64 	%fd26, %rd277;
	mov.b64 	{%r314, %r319}, %rd299;
	// begin inline asm
	shfl.sync.down.b32 %r313, %r314, %r320, %r321, %r322;
	// end inline asm
	// begin inline asm
	shfl.sync.down.b32 %r318, %r319, %r320, %r321, %r322;
	// end inline asm
	mov.b64 	%rd34, {%r313, %r318};
	setp.gt.s32 	%p179, %r282, 29;
	setp.lt.f64 	%p180, %fd190, %fd26;
	or.pred  	%p181, %p179, %p180;
	mov.u64 	%rd300, %rd299;
	mov.f64 	%fd191, %fd190;
	@%p181 bra 	$L__BB1_33;
	setp.gt.f64 	%p182, %fd190, %fd26;
	mov.u64 	%rd300, %rd34;
	mov.f64 	%fd191, %fd26;
	@%p182 bra 	$L__BB1_33;
	setp.lt.s64 	%p183, %rd299, %rd34;
	min.s64 	%rd300, %rd299, %rd34;
	selp.f64 	%fd191, %fd190, %fd26, %p183;
$L__BB1_33:
	mov.b64 	%rd278, %fd191;
	mov.b64 	{%r324, %r329}, %rd278;
	mov.b32 	%r340, 4;
	mov.b32 	%r341, 31;
	mov.b32 	%r342, -1;
	// begin inline asm
	shfl.sync.down.b32 %r323, %r324, %r340, %r341, %r342;
	// end inline asm
	// begin inline asm
	shfl.sync.down.b32 %r328, %r329, %r340, %r341, %r342;
	// end inline asm
	mov.b64 	%rd279, {%r323, %r328};
	mov.b64 	%fd29, %rd279;
	mov.b64 	{%r334, %r339}, %rd300;
	// begin inline asm
	shfl.sync.down.b32 %r333, %r334, %r340, %r341, %r342;
	// end inline asm
	// begin inline asm
	shfl.sync.down.b32 %r338, %r339, %r340, %r341, %r342;
	// end inline asm
	mov.b64 	%rd37, {%r333, %r338};
	setp.gt.s32 	%p184, %r282, 27;
	setp.lt.f64 	%p185, %fd191, %fd29;
	or.pred  	%p186, %p184, %p185;
	mov.u64 	%rd301, %rd300;
	mov.f64 	%fd192, %fd191;
	@%p186 bra 	$L__BB1_36;
	setp.gt.f64 	%p187, %fd191, %fd29;
	mov.u64 	%rd301, %rd37;
	mov.f64 	%fd192, %fd29;
	@%p187 bra 	$L__BB1_36;
	setp.lt.s64 	%p188, %rd300, %rd37;
	min.s64 	%rd301, %rd300, %rd37;
	selp.f64 	%fd192, %fd191, %fd29, %p188;
$L__BB1_36:
	mov.b64 	%rd280, %fd192;
	mov.b64 	{%r344, %r349}, %rd280;
	mov.b32 	%r360, 8;
	mov.b32 	%r361, 31;
	mov.b32 	%r362, -1;
	// begin inline asm
	shfl.sync.down.b32 %r343, %r344, %r360, %r361, %r362;
	// end inline asm
	// begin inline asm
	shfl.sync.down.b32 %r348, %r349, %r360, %r361, %r362;
	// end inline asm
	mov.b64 	%rd281, {%r343, %r348};
	mov.b64 	%fd32, %rd281;
	mov.b64 	{%r354, %r359}, %rd301;
	// begin inline asm
	shfl.sync.down.b32 %r353, %r354, %r360, %r361, %r362;
	// end inline asm
	// begin inline asm
	shfl.sync.down.b32 %r358, %r359, %r360, %r361, %r362;
	// end inline asm
	mov.b64 	%rd40, {%r353, %r358};
	setp.gt.s32 	%p189, %r282, 23;
	setp.lt.f64 	%p190, %fd192, %fd32;
	or.pred  	%p191, %p189, %p190;
	mov.u64 	%rd302, %rd301;
	mov.f64 	%fd193, %fd192;
	@%p191 bra 	$L__BB1_39;
	setp.gt.f64 	%p192, %fd192, %fd32;
	mov.u64 	%rd302, %rd40;
	mov.f64 	%fd193, %fd32;
	@%p192 bra 	$L__BB1_39;
	setp.lt.s64 	%p193, %rd301, %rd40;
	min.s64 	%rd302, %rd301, %rd40;
	selp.f64 	%fd193, %fd192, %fd32, %p193;
$L__BB1_39:
	mov.b64 	%rd282, %fd193;
	mov.b64 	{%r364, %r369}, %rd282;
	mov.b32 	%r380, 16;
	mov.b32 	%r381, 31;
	mov.b32 	%r382, -1;
	// begin inline asm
	shfl.sync.down.b32 %r363, %r364, %r380, %r381, %r382;
	// end inline asm
	// begin inline asm
	shfl.sync.down.b32 %r368, %r369, %r380, %r381, %r382;
	// end inline asm
	mov.b64 	%rd283, {%r363, %r368};
	mov.b64 	%fd35, %rd283;
	mov.b64 	{%r374, %r379}, %rd302;
	// begin inline asm
	shfl.sync.down.b32 %r373, %r374, %r380, %r381, %r382;
	// end inline asm
	// begin inline asm
	shfl.sync.down.b32 %r378, %r379, %r380, %r381, %r382;
	// end inline asm
	mov.b64 	%rd43, {%r373, %r378};
	setp.gt.s32 	%p194, %r282, 15;
	setp.lt.f64 	%p195, %fd193, %fd35;
	or.pred  	%p196, %p194, %p195;
	mov.u64 	%rd356, %rd302;
	mov.f64 	%fd242, %fd193;
	@%p196 bra 	$L__BB1_42;
	setp.gt.f64 	%p197, %fd193, %fd35;
	mov.u64 	%rd356, %rd43;
	mov.f64 	%fd242, %fd35;
	@%p197 bra 	$L__BB1_42;
	setp.lt.s64 	%p198, %rd302, %rd43;
	min.s64 	%rd356, %rd302, %rd43;
	selp.f64 	%fd242, %fd193, %fd35, %p198;
$L__BB1_42:
	setp.ne.s32 	%p199, %r282, 0;
	@%p199 bra 	$L__BB1_44;
	shr.u32 	%r383, %r1, 1;
	and.b32  	%r384, %r383, 496;
	mov.u32 	%r385, _ZN6thrust24THRUST_300001_SM_1000_NS8cuda_cub4core6detail5shmemE;
	add.s32 	%r386, %r385, %r384;
	st.shared.f64 	[%r386+8], %fd242;
	st.shared.u64 	[%r386+16], %rd356;
$L__BB1_44:
	bar.sync 	0;
	setp.ne.s32 	%p200, %r1, 0;
	@%p200 bra 	$L__BB1_198;
	ld.shared.f64 	%fd38, [_ZN6thrust24THRUST_300001_SM_1000_NS8cuda_cub4core6detail5shmemE+24];
	ld.shared.u64 	%rd46, [_ZN6thrust24THRUST_300001_SM_1000_NS8cuda_cub4core6detail5shmemE+32];
	setp.lt.f64 	%p201, %fd242, %fd38;
	mov.u64 	%rd304, %rd356;
	mov.f64 	%fd195, %fd242;
	@%p201 bra 	$L__BB1_48;
	setp.lt.f64 	%p202, %fd38, %fd242;
	mov.u64 	%rd304, %rd46;
	mov.f64 	%fd195, %fd38;
	@%p202 bra 	$L__BB1_48;
	setp.lt.s64 	%p203, %rd356, %rd46;
	min.s64 	%rd304, %rd356, %rd46;
	selp.f64 	%fd195, %fd242, %fd38, %p203;
$L__BB1_48:
	ld.shared.f64 	%fd41, [_ZN6thrust24THRUST_300001_SM_1000_NS8cuda_cub4core6detail5shmemE+40];
	ld.shared.u64 	%rd49, [_ZN6thrust24THRUST_300001_SM_1000_NS8cuda_cub4core6detail5shmemE+48];
	setp.lt.f64 	%p204, %fd195, %fd41;
	mov.u64 	%rd305, %rd304;
	mov.f64 	%fd196, %fd195;
	@%p204 bra 	$L__BB1_51;
	setp.lt.f64 	%p205, %fd41, %fd195;
	mov.u64 	%rd305, %rd49;
	mov.f64 	%fd196, %fd41;
	@%p205 bra 	$L__BB1_51;
	setp.lt.s64 	%p206, %rd304, %rd49;
	min.s64 	%rd305, %rd304, %rd49;
	selp.f64 	%fd196, %fd195, %fd41, %p206;
$L__BB1_51:
	ld.shared.f64 	%fd44, [_ZN6thrust24THRUST_300001_SM_1000_NS8cuda_cub4core6detail5shmemE+56];
	ld.shared.u64 	%rd52, [_ZN6thrust24THRUST_300001_SM_1000_NS8cuda_cub4core6detail5shmemE+64];
	setp.lt.f64 	%p207, %fd196, %fd44;
	mov.u64 	%rd306, %rd305;
	mov.f64 	%fd197, %fd196;
	@%p207 bra 	$L__BB1_54;
	setp.lt.f64 	%p208, %fd44, %fd196;
	mov.u64 	%rd306, %rd52;
	mov.f64 	%fd197, %fd44;
	@%p208 bra 	$L__BB1_54;
	setp.lt.s64 	%p209, %rd305, %rd52;
	min.s64 	%rd306, %rd305, %rd52;
	selp.f64 	%fd197, %fd196, %fd44, %p209;
$L__BB1_54:
	ld.shared.f64 	%fd47, [_ZN6thrust24THRUST_300001_SM_1000_NS8cuda_cub4core6detail5shmemE+72];
	ld.shared.u64 	%rd55, [_ZN6thrust24THRUST_300001_SM_1000_NS8cuda_cub4core6detail5shmemE+80];
	setp.lt.f64 	%p210, %fd197, %fd47;
	mov.u64 	%rd307, %rd306;
	mov.f64 	%fd198, %fd197;
	@%p210 bra 	$L__BB1_57;
	setp.lt.f64 	%p211, %fd47, %fd197;
	mov.u64 	%rd307, %rd55;
	mov.f64 	%fd198, %fd47;
	@%p211 bra 	$L__BB1_57;
	setp.lt.s64 	%p212, %rd306, %rd55;
	min.s64 	%rd307, %rd306, %rd55;
	selp.f64 	%fd198, %fd197, %fd47, %p212;
$L__BB1_57:
	ld.shared.f64 	%fd50, [_ZN6thrust24THRUST_300001_SM_1000_NS8cuda_cub4core6detail5shmemE+88];
	ld.shared.u64 	%rd58, [_ZN6thrust24THRUST_300001_SM_1000_NS8cuda_cub4core6detail5shmemE+96];
	setp.lt.f64 	%p213, %fd198, %fd50;
	mov.u64 	%rd308, %rd307;
	mov.f64 	%fd199, %fd198;
	@%p213 bra 	$L__BB1_60;
	setp.lt.f64 	%p214, %fd50, %fd198;
	mov.u64 	%rd308, %rd58;
	mov.f64 	%fd199, %fd50;
	@%p214 bra 	$L__BB1_60;
	setp.lt.s64 	%p215, %rd307, %rd58;
	min.s64 	%rd308, %rd307, %rd58;
	selp.f64 	%fd199, %fd198, %fd50, %p215;
$L__BB1_60:
	ld.shared.f64 	%fd53, [_ZN6thrust24THRUST_300001_SM_1000_NS8cuda_cub4core6detail5shmemE+104];
	ld.shared.u64 	%rd61, [_ZN6thrust24THRUST_300001_SM_1000_NS8cuda_cub4core6detail5shmemE+112];
	setp.lt.f64 	%p216, %fd199, %fd53;
	mov.u64 	%rd309, %rd308;
	mov.f64 	%fd200, %fd199;
	@%p216 bra 	$L__BB1_63;
	setp.lt.f64 	%p217, %fd53, %fd199;
	mov.u64 	%rd309, %rd61;
	mov.f64 	%fd200, %fd53;
	@%p217 bra 	$L__BB1_63;
	setp.lt.s64 	%p218, %rd308, %rd61;
	min.s64 	%rd309, %rd308, %rd61;
	selp.f64 	%fd200, %fd199, %fd53, %p218;
$L__BB1_63:
	ld.shared.f64 	%fd56, [_ZN6thrust24THRUST_300001_SM_1000_NS8cuda_cub4core6detail5shmemE+120];
	ld.shared.u64 	%rd64, [_ZN6thrust24THRUST_300001_SM_1000_NS8cuda_cub4core6detail5shmemE+128];
	setp.lt.f64 	%p219, %fd200, %fd56;
	mov.u64 	%rd356, %rd309;
	mov.f64 	%fd242, %fd200;
	@%p219 bra 	$L__BB1_198;
	setp.lt.f64 	%p220, %fd56, %fd200;
	mov.u64 	%rd356, %rd64;
	mov.f64 	%fd242, %fd56;
	@%p220 bra 	$L__BB1_198;
	setp.lt.s64 	%p221, %rd309, %rd64;
	min.s64 	%rd356, %rd309, %rd64;
	selp.f64 	%fd242, %fd200, %fd56, %p221;
	bra.uni 	$L__BB1_198;
$L__BB1_66:
	// begin inline asm
	mov.u32 %r169, %laneid;
	// end inline asm
	and.b32  	%r190, %r1, 992;
	add.s32 	%r191, %r190, 32;
	setp.gt.s32 	%p118, %r191, %r36;
	not.b32 	%r192, %r190;
	add.s32 	%r193, %r36, %r192;
	selp.b32 	%r188, %r193, 31, %p118;
	mov.b64 	%rd264, %fd188;
	mov.b64 	{%r171, %r176}, %rd264;
	mov.b32 	%r187, 1;
	mov.b32 	%r189, -1;
	// begin inline asm
	shfl.sync.down.b32 %r170, %r171, %r187, %r188, %r189;
	// end inline asm
	// begin inline asm
	shfl.sync.down.b32 %r175, %r176, %r187, %r188, %r189;
	// end inline asm
	mov.b64 	%rd265, {%r170, %r175};
	mov.b64 	%fd58, %rd265;
	mov.b64 	{%r181, %r186}, %rd297;
	// begin inline asm
	shfl.sync.down.b32 %r180, %r181, %r187, %r188, %r189;
	// end inline asm
	// begin inline asm
	shfl.sync.down.b32 %r185, %r186, %r187, %r188, %r189;
	// end inline asm
	mov.b64 	%rd66, {%r180, %r185};
	setp.ge.s32 	%p119, %r169, %r188;
	setp.lt.f64 	%p120, %fd188, %fd58;
	or.pred  	%p121, %p119, %p120;
	mov.u64 	%rd310, %rd297;
	mov.f64 	%fd201, %fd188;
	@%p121 bra 	$L__BB1_69;
	setp.gt.f64 	%p122, %fd188, %fd58;
	mov.u64 	%rd310, %rd66;
	mov.f64 	%fd201, %fd58;
	@%p122 bra 	$L__BB1_69;
	setp.lt.s64 	%p123, %rd297, %rd66;
	min.s64 	%rd310, %rd297, %rd66;
	selp.f64 	%fd201, %fd188, %fd58, %p123;
$L__BB1_69:
	mov.b64 	%rd266, %fd201;
	mov.b64 	{%r195, %r200}, %rd266;
	mov.b32 	%r211, 2;
	mov.b32 	%r213, -1;
	// begin inline asm
	shfl.sync.down.b32 %r194, %r195, %r211, %r188, %r213;
	// end inline asm
	// begin inline asm
	shfl.sync.down.b32 %r199, %r200, %r211, %r188, %r213;
	// end inline asm
	mov.b64 	%rd267, {%r194, %r199};
	mov.b64 	%fd61, %rd267;
	mov.b64 	{%r205, %r210}, %rd310;
	// begin inline asm
	shfl.sync.down.b32 %r204, %r205, %r211, %r188, %r213;
	// end inline asm
	// begin inline asm
	shfl.sync.down.b32 %r209, %r210, %r211, %r188, %r213;
	// end inline asm
	mov.b64 	%rd69, {%r204, %r209};
	add.s32 	%r214, %r169, 2;
	setp.gt.s32 	%p124, %r214, %r188;
	setp.lt.f64 	%p125, %fd201, %fd61;
	or.pred  	%p126, %p124, %p125;
	mov.u64 	%rd311, %rd310;
	mov.f64 	%fd202, %fd201;
	@%p126 bra 	$L__BB1_72;
	setp.gt.f64 	%p127, %fd201, %fd61;
	mov.u64 	%rd311, %rd69;
	mov.f64 	%fd202, %fd61;
	@%p127 bra 	$L__BB1_72;
	setp.lt.s64 	%p128, %rd310, %rd69;
	min.s64 	%rd311, %rd310, %rd69;
	selp.f64 	%fd202, %fd201, %fd61, %p128;
$L__BB1_72:
	mov.b64 	%rd268, %fd202;
	mov.b64 	{%r216, %r221}, %rd268;
	mov.b32 	%r232, 4;
	mov.b32 	%r234, -1;
	// begin inline asm
	shfl.sync.down.b32 %r215, %r216, %r232, %r188, %r234;
	// end inline asm
	// begin inline asm
	shfl.sync.down.b32 %r220, %r221, %r232, %r188, %r234;
	// end inline asm
	mov.b64 	%rd269, {%r215, %r220};
	mov.b64 	%fd64, %rd269;
	mov.b64 	{%r226, %r231}, %rd311;
	// begin inline asm
	shfl.sync.down.b32 %r225, %r226, %r232, %r188, %r234;
	// end inline asm
	// begin inline asm
	shfl.sync.down.b32 %r230, %r231, %r232, %r188, %r234;
	// end inline asm
	mov.b64 	%rd72, {%r225, %r230};
	add.s32 	%r235, %r169, 4;
	setp.gt.s32 	%p129, %r235, %r188;
	setp.lt.f64 	%p130, %fd202, %fd64;
	or.pred  	%p131, %p129, %p130;
	mov.u64 	%rd312, %rd311;
	mov.f64 	%fd203, %fd202;
	@%p131 bra 	$L__BB1_75;
	setp.gt.f64 	%p132, %fd202, %fd64;
	mov.u64 	%rd312, %rd72;
	mov.f64 	%fd203, %fd64;
	@%p132 bra 	$L__BB1_75;
	setp.lt.s64 	%p133, %rd311, %rd72;
	min.s64 	%rd312, %rd311, %rd72;
	selp.f64 	%fd203, %fd202, %fd64, %p133;
$L__BB1_75:
	mov.b64 	%rd270, %fd203;
	mov.b64 	{%r237, %r242}, %rd270;
	mov.b32 	%r253, 8;
	mov.b32 	%r255, -1;
	// begin inline asm
	shfl.sync.down.b32 %r236, %r237, %r253, %r188, %r255;
	// end inline asm
	// begin inline asm
	shfl.sync.down.b32 %r241, %r242, %r253, %r188, %r255;
	// end inline asm
	mov.b64 	%rd271, {%r236, %r241};
	mov.b64 	%fd67, %rd271;
	mov.b64 	{%r247, %r252}, %rd312;
	// begin inline asm
	shfl.sync.down.b32 %r246, %r247, %r253, %r188, %r255;
	// end inline asm
	// begin inline asm
	shfl.sync.down.b32 %r251, %r252, %r253, %r188, %r255;
	// end inline asm
	mov.b64 	%rd75, {%r246, %r251};
	add.s32 	%r256, %r169, 8;
	setp.gt.s32 	%p134, %r256, %r188;
	setp.lt.f64 	%p135, %fd203, %fd67;
	or.pred  	%p136, %p134, %p135;
	mov.f64 	%fd204, %fd203;
	mov.u64 	%rd313, %rd312;
	@%p136 bra 	$L__BB1_78;
	setp.gt.f64 	%p137, %fd203, %fd67;
	mov.f64 	%fd204, %fd67;
	mov.u64 	%rd313, %rd75;
	@%p137 bra 	$L__BB1_78;
	setp.lt.s64 	%p138, %rd312, %rd75;
	selp.f64 	%fd204, %fd203, %fd67, %p138;
	min.s64 	%rd313, %rd312, %rd75;
$L__BB1_78:
	mov.b64 	%rd272, %fd204;
	mov.b64 	{%r258, %r263}, %rd272;
	mov.b32 	%r274, 16;
	mov.b32 	%r276, -1;
	// begin inline asm
	shfl.sync.down.b32 %r257, %r258, %r274, %r188, %r276;
	// end inline asm
	// begin inline asm
	shfl.sync.down.b32 %r262, %r263, %r274, %r188, %r276;
	// end inline asm
	mov.b64 	%rd273, {%r257, %r262};
	mov.b64 	%fd70, %rd273;
	mov.b64 	{%r268, %r273}, %rd313;
	// begin inline asm
	shfl.sync.down.b32 %r267, %r268, %r274, %r188, %r276;
	// end inline asm
	// begin inline asm
	shfl.sync.down.b32 %r272, %r273, %r274, %r188, %r276;
	// end inline asm
	mov.b64 	%rd78, {%r267, %r272};
	add.s32 	%r277, %r169, 16;
	setp.gt.s32 	%p139, %r277, %r188;
	setp.lt.f64 	%p140, %fd204, %fd70;
	or.pred  	%p141, %p139, %p140;
	mov.f64 	%fd242, %fd204;
	mov.u64 	%rd356, %rd313;
	@%p141 bra 	$L__BB1_81;
	setp.gt.f64 	%p142, %fd204, %fd70;
	mov.f64 	%fd242, %fd70;
	mov.u64 	%rd356, %rd78;
	@%p142 bra 	$L__BB1_81;
	setp.lt.s64 	%p143, %rd313, %rd78;
	selp.f64 	%fd242, %fd204, %fd70, %p143;
	min.s64 	%rd356, %rd313, %rd78;
$L__BB1_81:
	setp.ne.s32 	%p144, %r169, 0;
	@%p144 bra 	$L__BB1_83;
	shr.u32 	%r278, %r1, 1;
	and.b32  	%r279, %r278, 496;
	mov.u32 	%r280, _ZN6thrust24THRUST_300001_SM_1000_NS8cuda_cub4core6detail5shmemE;
	add.s32 	%r281, %r280, %r279;
	st.shared.f64 	[%r281+8], %fd242;
	st.shared.u64 	[%r281+16], %rd356;
$L__BB1_83:
	bar.sync 	0;
	setp.ne.s32 	%p145, %r1, 0;
	@%p145 bra 	$L__BB1_198;
	setp.lt.s32 	%p146, %r36, 33;
	mov.f64 	%fd206, %fd242;
	mov.u64 	%rd315, %rd356;
	@%p146 bra 	$L__BB1_88;
	ld.shared.f64 	%fd73, [_ZN6thrust24THRUST_300001_SM_1000_NS8cuda_cub4core6detail5shmemE+24];
	ld.shared.u64 	%rd81, [_ZN6thrust24THRUST_300001_SM_1000_NS8cuda_cub4core6detail5shmemE+32];
	setp.lt.f64 	%p147, %fd242, %fd73;
	mov.f64 	%fd206, %fd242;
	mov.u64 	%rd315, %rd356;
	@%p147 bra 	$L__BB1_88;
	setp.lt.f64 	%p148, %fd73, %fd242;
	mov.f64 	%fd206, %fd73;
	mov.u64 	%rd315, %rd81;
	@%p148 bra 	$L__BB1_88;
	setp.lt.s64 	%p149, %rd356, %rd81;
	selp.f64 	%fd206, %fd242, %fd73, %p149;
	min.s64 	%rd315, %rd356, %rd81;
$L__BB1_88:
	setp.lt.s32 	%p150, %r36, 65;
	mov.f64 	%fd207, %fd206;
	mov.u64 	%rd316, %rd315;
	@%p150 bra 	$L__BB1_92;
	ld.shared.f64 	%fd76, [_ZN6thrust24THRUST_300001_SM_1000_NS8cuda_cub4core6detail5shmemE+40];
	ld.shared.u64 	%rd84, [_ZN6thrust24THRUST_300001_SM_1000_NS8cuda_cub4core6detail5shmemE+48];
	setp.lt.f64 	%p151, %fd206, %fd76;
	mov.f64 	%fd207, %fd206;
	mov.u64 	%rd316, %rd315;
	@%p151 bra 	$L__BB1_92;
	setp.lt.f64 	%p152, %fd76, %fd206;
	mov.f64 	%fd207, %fd76;
	mov.u64 	%rd316, %rd84;
	@%p152 bra 	$L__BB1_92;
	setp.lt.s64 	%p153, %rd315, %rd84;
	selp.f64 	%fd207, %fd206, %fd76, %p153;
	min.s64 	%rd316, %rd315, %rd84;
$L__BB1_92:
	setp.lt.s32 	%p154, %r36, 97;
	mov.f64 	%fd208, %fd207;
	mov.u64 	%rd317, %rd316;
	@%p154 bra 	$L__BB1_96;
	ld.shared.f64 	%fd79, [_ZN6thrust24THRUST_300001_SM_1000_NS8cuda_cub4core6detail5shmemE+56];
	ld.shared.u64 	%rd87, [_ZN6thrust24THRUST_300001_SM_1000_NS8cuda_cub4core6detail5shmemE+64];
	setp.lt.f64 	%p155, %fd207, %fd79;
	mov.f64 	%fd208, %fd207;
	mov.u64 	%rd317, %rd316;
	@%p155 bra 	$L__BB1_96;
	setp.lt.f64 	%p156, %fd79, %fd207;
	mov.f64 	%fd208, %fd79;
	mov.u64 	%rd317, %rd87;
	@%p156 bra 	$L__BB1_96;
	setp.lt.s64 	%p157, %rd316, %rd87;
	selp.f64 	%fd208, %fd207, %fd79, %p157;
	min.s64 	%rd317, %rd316, %rd87;
$L__BB1_96:
	setp.lt.s32 	%p158, %r36, 129;
	mov.f64 	%fd209, %fd208;
	mov.u64 	%rd318, %rd317;
	@%p158 bra 	$L__BB1_100;
	ld.shared.f64 	%fd82, [_ZN6thrust24THRUST_300001_SM_1000_NS8cuda_cub4core6detail5shmemE+72];
	ld.shared.u64 	%rd90, [_ZN6thrust24THRUST_300001_SM_1000_NS8cuda_cub4core6detail5shmemE+80];
	setp.lt.f64 	%p159, %fd208, %fd82;
	mov.f64 	%fd209, %fd208;
	mov.u64 	%rd318, %rd317;
	@%p159 bra 	$L__BB1_100;
	setp.lt.f64 	%p160, %fd82, %fd208;
	mov.f64 	%fd209, %fd82;
	mov.u64 	%rd318, %rd90;
	@%p160 bra 	$L__BB1_100;
	setp.lt.s64 	%p161, %rd317, %rd90;
	selp.f64 	%fd209, %fd208, %fd82, %p161;
	min.s64 	%rd318, %rd317, %rd90;
$L__BB1_100:
	setp.lt.s32 	%p162, %r36, 161;
	mov.f64 	%fd210, %fd209;
	mov.u64 	%rd319, %rd318;
	@%p162 bra 	$L__BB1_104;
	ld.shared.f64 	%fd85, [_ZN6thrust24THRUST_300001_SM_1000_NS8cuda_cub4core6detail5shmemE+88];
	ld.shared.u64 	%rd93, [_ZN6thrust24THRUST_300001_SM_1000_NS8cuda_cub4core6detail5shmemE+96];
	setp.lt.f64 	%p163, %fd209, %fd85;
	mov.f64 	%fd210, %fd209;
	mov.u64 	%rd319, %rd318;
	@%p163 bra 	$L__BB1_104;
	setp.lt.f64 	%p164, %fd85, %fd209;
	mov.f64 	%fd210, %fd85;
	mov.u64 	%rd319, %rd93;
	@%p164 bra 	$L__BB1_104;
	setp.lt.s64 	%p165, %rd318, %rd93;
	selp.f64 	%fd210, %fd209, %fd85, %p165;
	min.s64 	%rd319, %rd318, %rd93;
$L__BB1_104:
	setp.lt.s32 	%p166, %r36, 193;
	mov.f64 	%fd211, %fd210;
	mov.u64 	%rd320, %rd319;
	@%p166 bra 	$L__BB1_108;
	ld.shared.f64 	%fd88, [_ZN6thrust24THRUST_300001_SM_1000_NS8cuda_cub4core6detail5shmemE+104];
	ld.shared.u64 	%rd96, [_ZN6thrust24THRUST_300001_SM_1000_NS8cuda_cub4core6detail5shmemE+112];
	setp.lt.f64 	%p167, %fd210, %fd88;
	mov.f64 	%fd211, %fd210;
	mov.u64 	%rd320, %rd319;
	@%p167 bra 	$L__BB1_108;
	setp.lt.f64 	%p168, %fd88, %fd210;
	mov.f64 	%fd211, %fd88;
	mov.u64 	%rd320, %rd96;
	@%p168 bra 	$L__BB1_108;
	setp.lt.s64 	%p169, %rd319, %rd96;
	selp.f64 	%fd211, %fd210, %fd88, %p169;
	min.s64 	%rd320, %rd319, %rd96;
$L__BB1_108:
	setp.lt.s32 	%p170, %r36, 225;
	mov.u64 	%rd356, %rd320;
	mov.f64 	%fd242, %fd211;
	@%p170 bra 	$L__BB1_198;
	ld.shared.f64 	%fd91, [_ZN6thrust24THRUST_300001_SM_1000_NS8cuda_cub4core6detail5shmemE+120];
	ld.shared.u64 	%rd99, [_ZN6thrust24THRUST_300001_SM_1000_NS8cuda_cub4core6detail5shmemE+128];
	setp.lt.f64 	%p171, %fd211, %fd91;
	mov.u64 	%rd356, %rd320;
	mov.f64 	%fd242, %fd211;
	@%p171 bra 	$L__BB1_198;
	setp.lt.f64 	%p172, %fd91, %fd211;
	mov.u64 	%rd356, %rd99;
	mov.f64 	%fd242, %fd91;
	@%p172 bra 	$L__BB1_198;
	setp.lt.s64 	%p173, %rd320, %rd99;
	selp.f64 	%fd242, %fd211, %fd91, %p173;
	min.s64 	%rd356, %rd320, %rd99;
	bra.uni 	$L__BB1_198;
$L__BB1_112:
	mov.u32 	%r17, %tid.x;
	cvt.u64.u32 	%rd203, %r17;
	cvta.to.global.u64 	%rd204, %rd200;
	mul.wide.u32 	%rd205, %r17, 8;
	add.s64 	%rd101, %rd204, %rd205;
	ld.global.f64 	%fd172, [%rd101];
	add.s32 	%r37, %r17, 256;
	cvt.u64.u32 	%rd206, %r37;
	ld.global.f64 	%fd173, [%rd101+2048];
	add.s32 	%r38, %r17, 512;
	cvt.u64.u32 	%rd207, %r38;
	ld.global.f64 	%fd174, [%rd101+4096];
	ld.global.f64 	%fd93, [%rd101+6144];
	or.b32  	%r39, %r17, 1024;
	cvt.u64.u32 	%rd102, %r39;
	add.s64 	%rd103, %rd201, %rd102;
	ld.global.f64 	%fd94, [%rd101+8192];
	setp.lt.f64 	%p3, %fd173, %fd172;
	selp.f64 	%fd175, %fd173, %fd172, %p3;
	selp.b64 	%rd208, %rd206, %rd203, %p3;
	setp.lt.f64 	%p4, %fd174, %fd175;
	selp.f64 	%fd95, %fd174, %fd175, %p4;
	selp.b64 	%rd104, %rd207, %rd208, %p4;
	setp.lt.f64 	%p5, %fd95, %fd93;
	mov.f64 	%fd212, %fd95;
	mov.u64 	%rd321, %rd104;
	@%p5 bra 	$L__BB1_115;
	add.s32 	%r40, %r17, 768;
	cvt.u64.u32 	%rd321, %r40;
	setp.lt.f64 	%p6, %fd93, %fd95;
	mov.f64 	%fd212, %fd93;
	@%p6 bra 	$L__BB1_115;
	mov.f64 	%fd212, %fd95;
	mov.u64 	%rd321, %rd104;
$L__BB1_115:
	add.s64 	%rd107, %rd201, %rd321;
	setp.lt.f64 	%p7, %fd212, %fd94;
	mov.f64 	%fd229, %fd212;
	mov.u64 	%rd343, %rd107;
	@%p7 bra 	$L__BB1_118;
	setp.lt.f64 	%p8, %fd94, %fd212;
	mov.f64 	%fd229, %fd94;
	mov.u64 	%rd343, %rd103;
	@%p8 bra 	$L__BB1_118;
	setp.lt.s64 	%p9, %rd321, %rd102;
	selp.f64 	%fd229, %fd212, %fd94, %p9;
	selp.b64 	%rd343, %rd107, %rd103, %p9;
$L__BB1_118:
	setp.lt.u32 	%p10, %r36, 2560;
	mov.b32 	%r394, 1280;
	@%p10 bra 	$L__BB1_136;
	mov.b32 	%r394, 1280;
$L__BB1_120:
	mov.u32 	%r18, %r394;
	cvt.u64.u32 	%rd209, %r18;
	add.s64 	%rd210, %rd203, %rd209;
	mul.wide.u32 	%rd211, %r18, 8;
	add.s64 	%rd212, %rd101, %rd211;
	add.s64 	%rd113, %rd210, %rd201;
	ld.global.f64 	%fd100, [%rd212];
	ld.global.f64 	%fd101, [%rd212+2048];
	ld.global.f64 	%fd102, [%rd212+4096];
	ld.global.f64 	%fd103, [%rd212+6144];
	ld.global.f64 	%fd104, [%rd212+8192];
	setp.lt.f64 	%p11, %fd229, %fd100;
	mov.f64 	%fd215, %fd229;
	mov.u64 	%rd324, %rd343;
	@%p11 bra 	$L__BB1_123;
	setp.lt.f64 	%p12, %fd100, %fd229;
	mov.f64 	%fd215, %fd100;
	mov.u64 	%rd324, %rd113;
	@%p12 bra 	$L__BB1_123;
	setp.lt.s64 	%p13, %rd343, %rd113;
	selp.f64 	%fd215, %fd229, %fd100, %p13;
	min.s64 	%rd324, %rd343, %rd113;
$L__BB1_123:
	setp.lt.f64 	%p14, %fd215, %fd101;
	mov.f64 	%fd216, %fd215;
	mov.u64 	%rd325, %rd324;
	@%p14 bra 	$L__BB1_126;
	cvt.u64.u32 	%rd213, %r18;
	add.s64 	%rd214, %rd203, %rd213;
	add.s64 	%rd215, %rd214, %rd201;
	add.s64 	%rd325, %rd215, 256;
	setp.lt.f64 	%p15, %fd101, %fd215;
	mov.f64 	%fd216, %fd101;
	@%p15 bra 	$L__BB1_126;
	add.s64 	%rd219, %rd215, 256;
	setp.lt.s64 	%p16, %rd324, %rd219;
	selp.f64 	%fd216, %fd215, %fd101, %p16;
	min.s64 	%rd325, %rd324, %rd219;
$L__BB1_126:
	setp.lt.f64 	%p17, %fd216, %fd102;
	mov.f64 	%fd217, %fd216;
	mov.u64 	%rd326, %rd325;
	@%p17 bra 	$L__BB1_129;
	cvt.u64.u32 	%rd220, %r18;
	add.s64 	%rd221, %rd203, %rd220;
	add.s64 	%rd222, %rd221, %rd201;
	add.s64 	%rd326, %rd222, 512;
	setp.lt.f64 	%p18, %fd102, %fd216;
	mov.f64 	%fd217, %fd102;
	@%p18 bra 	$L__BB1_129;
	setp.lt.s64 	%p19, %rd325, %rd326;
	selp.f64 	%fd217, %fd216, %fd102, %p19;
	min.s64 	%rd326, %rd325, %rd326;
$L__BB1_129:
	setp.lt.f64 	%p20, %fd217, %fd103;
	mov.f64 	%fd218, %fd217;
	mov.u64 	%rd327, %rd326;
	@%p20 bra 	$L__BB1_132;
	cvt.u64.u32 	%rd223, %r18;
	add.s64 	%rd224, %rd203, %rd223;
	add.s64 	%rd225, %rd224, %rd201;
	add.s64 	%rd327, %rd225, 768;
	setp.lt.f64 	%p21, %fd103, %fd217;
	mov.f64 	%fd218, %fd103;
	@%p21 bra 	$L__BB1_132;
	setp.lt.s64 	%p22, %rd326, %rd327;
	selp.f64 	%fd218, %fd217, %fd103, %p22;
	min.s64 	%rd327, %rd326, %rd327;
$L__BB1_132:
	setp.lt.f64 	%p23, %fd218, %fd104;
	mov.f64 	%fd229, %fd218;
	mov.u64 	%rd343, %rd327;
	@%p23 bra 	$L__BB1_135;
	add.s64 	%rd228, %rd210, %rd201;
	add.s64 	%rd343, %rd228, 1024;
	setp.lt.f64 	%p24, %fd104, %fd218;
	mov.f64 	%fd229, %fd104;
	@%p24 bra 	$L__BB1_135;
	setp.lt.s64 	%p25, %rd327, %rd343;
	selp.f64 	%fd229, %fd218, %fd104, %p25;
	min.s64 	%rd343, %rd327, %rd343;
$L__BB1_135:
	add.s32 	%r394, %r18, 1280;
	add.s32 	%r43, %r18, 2560;
	setp.le.s32 	%p26, %r43, %r36;
	@%p26 bra 	$L__BB1_120;
$L__BB1_136:
	setp.le.s32 	%p27, %r36, %r394;
	@%p27 bra 	$L__BB1_159;
	sub.s32 	%r21, %r36, %r394;
	setp.ge.s32 	%p28, %r17, %r21;
	@%p28 bra 	$L__BB1_159;
	cvta.to.global.u64 	%rd130, %rd200;
	not.b32 	%r44, %r17;
	add.s32 	%r45, %r36, %r44;
	sub.s32 	%r22, %r45, %r394;
	and.b32  	%r46, %r22, 768;
	setp.eq.s32 	%p29, %r46, 768;
	mov.u32 	%r397, %r17;
	@%p29 bra 	$L__BB1_144;
	add.s32 	%r47, %r17, %r394;
	cvt.u64.u32 	%rd230, %r47;
	add.s64 	%rd331, %rd201, %rd230;
	mul.wide.u32 	%rd231, %r47, 8;
	add.s64 	%rd330, %rd130, %rd231;
	shr.u32 	%r48, %r22, 8;
	add.s32 	%r49, %r48, 1;
	and.b32  	%r50, %r49, 3;
	neg.s32 	%r395, %r50;
	mov.u32 	%r397, %r17;
$L__BB1_140:
	.pragma "nounroll";
	mov.u64 	%rd135, %rd343;
	mov.f64 	%fd116, %fd229;
	ld.global.f64 	%fd117, [%rd330];
	setp.lt.f64 	%p30, %fd116, %fd117;
	@%p30 bra 	$L__BB1_143;
	setp.lt.f64 	%p31, %fd117, %fd116;
	mov.f64 	%fd229, %fd117;
	mov.u64 	%rd343, %rd331;
	@%p31 bra 	$L__BB1_143;
	setp.lt.s64 	%p32, %rd135, %rd331;
	selp.f64 	%fd229, %fd116, %fd117, %p32;
	min.s64 	%rd343, %rd135, %rd331;
$L__BB1_143:
	add.s32 	%r397, %r397, 256;
	add.s64 	%rd331, %rd331, 256;
	add.s64 	%rd330, %rd330, 2048;
	add.s32 	%r395, %r395, 1;
	setp.ne.s32 	%p33, %r395, 0;
	@%p33 bra 	$L__BB1_140;
$L__BB1_144:
	setp.lt.u32 	%p34, %r22, 768;
	@%p34 bra 	$L__BB1_159;
	add.s32 	%r398, %r397, %r394;
	cvt.u64.u32 	%rd232, %r398;
	add.s64 	%rd338, %rd201, %rd232;
	cvt.u64.u32 	%rd233, %r397;
	cvt.u64.u32 	%rd234, %r394;
	add.s64 	%rd235, %rd233, %rd234;
	shl.b64 	%rd236, %rd235, 3;
	add.s64 	%rd237, %rd236, %rd130;
	add.s64 	%rd337, %rd237, 6144;
	mul.wide.u32 	%rd238, %r398, 8;
	add.s64 	%rd336, %rd130, %rd238;
	add.s32 	%r399, %r397, 512;
$L__BB1_146:
	mov.u32 	%r32, %r399;
	ld.global.f64 	%fd123, [%rd336];
	setp.lt.f64 	%p35, %fd229, %fd123;
	mov.f64 	%fd226, %fd229;
	mov.u64 	%rd340, %rd343;
	@%p35 bra 	$L__BB1_149;
	setp.lt.f64 	%p36, %fd123, %fd229;
	mov.f64 	%fd226, %fd123;
	mov.u64 	%rd340, %rd338;
	@%p36 bra 	$L__BB1_149;
	setp.lt.s64 	%p37, %rd343, %rd338;
	selp.f64 	%fd226, %fd229, %fd123, %p37;
	min.s64 	%rd340, %rd343, %rd338;
$L__BB1_149:
	add.s32 	%r51, %r398, 256;
	cvt.u64.u32 	%rd239, %r51;
	add.s64 	%rd151, %rd201, %rd239;
	ld.global.f64 	%fd126, [%rd337+-4096];
	setp.lt.f64 	%p38, %fd226, %fd126;
	mov.f64 	%fd227, %fd226;
	mov.u64 	%rd341, %rd340;
	@%p38 bra 	$L__BB1_152;
	setp.lt.f64 	%p39, %fd126, %fd226;
	mov.f64 	%fd227, %fd126;
	mov.u64 	%rd341, %rd151;
	@%p39 bra 	$L__BB1_152;
	setp.lt.s64 	%p40, %rd340, %rd151;
	selp.f64 	%fd227, %fd226, %fd126, %p40;
	min.s64 	%rd341, %rd340, %rd151;
$L__BB1_152:
	add.s32 	%r52, %r398, 512;
	cvt.u64.u32 	%rd240, %r52;
	add.s64 	%rd154, %rd201, %rd240;
	ld.global.f64 	%fd129, [%rd337+-2048];
	setp.lt.f64 	%p41, %fd227, %fd129;
	mov.f64 	%fd228, %fd227;
	mov.u64 	%rd342, %rd341;
	@%p41 bra 	$L__BB1_155;
	setp.lt.f64 	%p42, %fd129, %fd227;
	mov.f64 	%fd228, %fd129;
	mov.u64 	%rd342, %rd154;
	@%p42 bra 	$L__BB1_155;
	setp.lt.s64 	%p43, %rd341, %rd154;
	selp.f64 	%fd228, %fd227, %fd129, %p43;
	min.s64 	%rd342, %rd341, %rd154;
$L__BB1_155:
	add.s32 	%r53, %r398, 768;
	cvt.u64.u32 	%rd241, %r53;
	add.s64 	%rd157, %rd201, %rd241;
	ld.global.f64 	%fd132, [%rd337];
	setp.lt.f64 	%p44, %fd228, %fd132;
	mov.f64 	%fd229, %fd228;
	mov.u64 	%rd343, %rd342;
	@%p44 bra 	$L__BB1_158;
	setp.lt.f64 	%p45, %fd132, %fd228;
	mov.f64 	%fd229, %fd132;
	mov.u64 	%rd343, %rd157;
	@%p45 bra 	$L__BB1_158;
	setp.lt.s64 	%p46, %rd342, %rd157;
	selp.f64 	%fd229, %fd228, %fd132, %p46;
	min.s64 	%rd343, %rd342, %rd157;
$L__BB1_158:
	add.s64 	%rd338, %rd338, 1024;
	add.s64 	%rd337, %rd337, 8192;
	add.s64 	%rd336, %rd336, 8192;
	add.s32 	%r399, %r32, 1024;
	add.s32 	%r54, %r32, 512;
	add.s32 	%r398, %r398, 1024;
	setp.lt.s32 	%p47, %r54, %r21;
	@%p47 bra 	$L__BB1_146;
$L__BB1_159:
	// begin inline asm
	mov.u32 %r55, %laneid;
	// end inline asm
	mov.b64 	%rd242, %fd229;
	mov.b64 	{%r57, %r62}, %rd242;
	mov.b32 	%r73, 1;
	mov.b32 	%r74, 31;
	mov.b32 	%r75, -1;
	// begin inline asm
	shfl.sync.down.b32 %r56, %r57, %r73, %r74, %r75;
	// end inline asm
	// begin inline asm
	shfl.sync.down.b32 %r61, %r62, %r73, %r74, %r75;
	// end inline asm
	mov.b64 	%rd243, {%r56, %r61};
	mov.b64 	%fd136, %rd243;
	mov.b64 	{%r67, %r72}, %rd343;
	// begin inline asm
	shfl.sync.down.b32 %r66, %r67, %r73, %r74, %r75;
	// end inline asm
	// begin inline asm
	shfl.sync.down.b32 %r71, %r72, %r73, %r74, %r75;
	// end inline asm
	mov.b64 	%rd164, {%r66, %r71};
	setp.gt.s32 	%p48, %r55, 30;
	setp.lt.f64 	%p49, %fd229, %fd136;
	or.pred  	%p50, %p48, %p49;
	mov.f64 	%fd231, %fd229;
	mov.u64 	%rd345, %rd343;
	@%p50 bra 	$L__BB1_162;
	setp.gt.f64 	%p51, %fd229, %fd136;
	mov.f64 	%fd231, %fd136;
	mov.u64 	%rd345, %rd164;
	@%p51 bra 	$L__BB1_162;
	setp.lt.s64 	%p52, %rd343, %rd164;
	selp.f64 	%fd231, %fd229, %fd136, %p52;
	min.s64 	%rd345, %rd343, %rd164;
$L__BB1_162:
	mov.b64 	%rd244, %fd231;
	mov.b64 	{%r77, %r82}, %rd244;
	mov.b32 	%r93, 2;
	mov.b32 	%r94, 31;
	mov.b32 	%r95, -1;
	// begin inline asm
	shfl.sync.down.b32 %r76, %r77, %r93, %r94, %r95;
	// end inline asm
	// begin inline asm
	shfl.sync.down.b32 %r81, %r82, %r93, %r94, %r95;
	// end inline asm
	mov.b64 	%rd245, {%r76, %r81};
	mov.b64 	%fd139, %rd245;
	mov.b64 	{%r87, %r92}, %rd345;
	// begin inline asm
	shfl.sync.down.b32 %r86, %r87, %r93, %r94, %r95;
	// end inline asm
	// begin inline asm
	shfl.sync.down.b32 %r91, %r92, %r93, %r94, %r95;
	// end inline asm
	mov.b64 	%rd167, {%r86, %r91};
	setp.gt.s32 	%p53, %r55, 29;
	setp.lt.f64 	%p54, %fd231, %fd139;
	or.pred  	%p55, %p53, %p54;
	mov.f64 	%fd232, %fd231;
	mov.u64 	%rd346, %rd345;
	@%p55 bra 	$L__BB1_165;
	setp.gt.f64 	%p56, %fd231, %fd139;
	mov.f64 	%fd232, %fd139;
	mov.u64 	%rd346, %rd167;
	@%p56 bra 	$L__BB1_165;
	setp.lt.s64 	%p57, %rd345, %rd167;
	selp.f64 	%fd232, %fd231, %fd139, %p57;
	min.s64 	%rd346, %rd345, %rd167;
$L__BB1_165:
	mov.b64 	%rd246, %fd232;
	mov.b64 	{%r97, %r102}, %rd246;
	mov.b32 	%r113, 4;
	mov.b32 	%r114, 31;
	mov.b32 	%r115, -1;
	// begin inline asm
	shfl.sync.down.b32 %r96, %r97, %r113, %r114, %r115;
	// end inline asm
	// begin inline asm
	shfl.sync.down.b32 %r101, %r102, %r113, %r114, %r115;
	// end inline asm
	mov.b64 	%rd247, {%r96, %r101};
	mov.b64 	%fd142, %rd247;
	mov.b64 	{%r107, %r112}, %rd346;
	// begin inline asm
	shfl.sync.down.b32 %r106, %r107, %r113, %r114, %r115;
	// end inline asm
	// begin inline asm
	shfl.sync.down.b32 %r111, %r112, %r113, %r114, %r115;
	// end inline asm
	mov.b64 	%rd170, {%r106, %r111};
	setp.gt.s32 	%p58, %r55, 27;
	setp.lt.f64 	%p59, %fd232, %fd142;
	or.pred  	%p60, %p58, %p59;
	mov.f64 	%fd233, %fd232;
	mov.u64 	%rd347, %rd346;
	@%p60 bra 	$L__BB1_168;
	setp.gt.f64 	%p61, %fd232, %fd142;
	mov.f64 	%fd233, %fd142;
	mov.u64 	%rd347, %rd170;
	@%p61 bra 	$L__BB1_168;
	setp.lt.s64 	%p62, %rd346, %rd170;
	selp.f64 	%fd233, %fd232, %fd142, %p62;
	min.s64 	%rd347, %rd346, %rd170;
$L__BB1_168:
	mov.b64 	%rd248, %fd233;
	mov.b64 	{%r117, %r122}, %rd248;
	mov.b32 	%r133, 8;
	mov.b32 	%r134, 31;
	mov.b32 	%r135, -1;
	// begin inline asm
	shfl.sync.down.b32 %r116, %r117, %r133, %r134, %r135;
	// end inline asm
	// begin inline asm
	shfl.sync.down.b32 %r121, %r122, %r133, %r134, %r135;
	// end inline asm
	mov.b64 	%rd249, {%r116, %r121};
	mov.b64 	%fd145, %rd249;
	mov.b64 	{%r127, %r132}, %rd347;
	// begin inline asm
	shfl.sync.down.b32 %r126, %r127, %r133, %r134, %r135;
	// end inline asm
	// begin inline asm
	shfl.sync.down.b32 %r131, %r132, %r133, %r134, %r135;
	// end inline asm
	mov.b64 	%rd173, {%r126, %r131};
	setp.gt.s32 	%p63, %r55, 23;
	setp.lt.f64 	%p64, %fd233, %fd145;
	or.pred  	%p65, %p63, %p64;
	mov.f64 	%fd234, %fd233;
	mov.u64 	%rd348, %rd347;
	@%p65 bra 	$L__BB1_171;
	setp.gt.f64 	%p66, %fd233, %fd145;
	mov.f64 	%fd234, %fd145;
	mov.u64 	%rd348, %rd173;
	@%p66 bra 	$L__BB1_171;
	setp.lt.s64 	%p67, %rd347, %rd173;
	selp.f64 	%fd234, %fd233, %fd145, %p67;
	min.s64 	%rd348, %rd347, %rd173;
$L__BB1_171:
	mov.b64 	%rd250, %fd234;
	mov.b64 	{%r137, %r142}, %rd250;
	mov.b32 	%r153, 16;
	mov.b32 	%r154, 31;
	mov.b32 	%r155, -1;
	// begin inline asm
	shfl.sync.down.b32 %r136, %r137, %r153, %r154, %r155;
	// end inline asm
	// begin inline asm
	shfl.sync.down.b32 %r141, %r142, %r153, %r154, %r155;
	// end inline asm
	mov.b64 	%rd251, {%r136, %r141};
	mov.b64 	%fd148, %rd251;
	mov.b64 	{%r147, %r152}, %rd348;
	// begin inline asm
	shfl.sync.down.b32 %r146, %r147, %r153, %r154, %r155;
	// end inline asm
	// begin inline asm
	shfl.sync.down.b32 %r151, %r152, %r153, %r154, %r155;
	// end inline asm
	mov.b64 	%rd176, {%r146, %r151};
	setp.gt.s32 	%p68, %r55, 15;
	setp.lt.f64 	%p69, %fd234, %fd148;
	or.pred  	%p70, %p68, %p69;
	mov.f64 	%fd242, %fd234;
	mov.u64 	%rd356, %rd348;
	@%p70 bra 	$L__BB1_174;
	setp.gt.f64 	%p71, %fd234, %fd148;
	mov.f64 	%fd242, %fd148;
	mov.u64 	%rd356, %rd176;
	@%p71 bra 	$L__BB1_174;
	setp.lt.s64 	%p72, %rd348, %rd176;
	selp.f64 	%fd242, %fd234, %fd148, %p72;
	min.s64 	%rd356, %rd348, %rd176;
$L__BB1_174:
	setp.ne.s32 	%p73, %r55, 0;
	@%p73 bra 	$L__BB1_176;
	shr.u32 	%r156, %r17, 1;
	and.b32  	%r157, %r156, 496;
	mov.u32 	%r158, _ZN6thrust24THRUST_300001_SM_1000_NS8cuda_cub4core6detail5shmemE;
	add.s32 	%r159, %r158, %r157;
	st.shared.f64 	[%r159+8], %fd242;
	st.shared.u64 	[%r159+16], %rd356;
$L__BB1_176:
	bar.sync 	0;
	setp.ne.s32 	%p74, %r17, 0;
	@%p74 bra 	$L__BB1_198;
	ld.shared.f64 	%fd151, [_ZN6thrust24THRUST_300001_SM_1000_NS8cuda_cub4core6detail5shmemE+24];
	ld.shared.u64 	%rd179, [_ZN6thrust24THRUST_300001_SM_1000_NS8cuda_cub4core6detail5shmemE+32];
	setp.lt.f64 	%p75, %fd242, %fd151;
	mov.f64 	%fd236, %fd242;
	mov.u64 	%rd350, %rd356;
	@%p75 bra 	$L__BB1_180;
	setp.lt.f64 	%p76, %fd151, %fd242;
	mov.f64 	%fd236, %fd151;
	mov.u64 	%rd350, %rd179;
	@%p76 bra 	$L__BB1_180;
	setp.lt.s64 	%p77, %rd356, %rd179;
	selp.f64 	%fd236, %fd242, %fd151, %p77;
	min.s64 	%rd350, %rd356, %rd179;
$L__BB1_180:
	ld.shared.f64 	%fd154, [_ZN6thrust24THRUST_300001_SM_1000_NS8cuda_cub4core6detail5shmemE+40];
	ld.shared.u64 	%rd182, [_ZN6thrust24THRUST_300001_SM_1000_NS8cuda_cub4core6detail5shmemE+48];
	setp.lt.f64 	%p78, %fd236, %fd154;
	mov.f64 	%fd237, %fd236;
	mov.u64 	%rd351, %rd350;
	@%p78 bra 	$L__BB1_183;
	setp.lt.f64 	%p79, %fd154, %fd236;
	mov.f64 	%fd237, %fd154;
	mov.u64 	%rd351, %rd182;
	@%p79 bra 	$L__BB1_183;
	setp.lt.s64 	%p80, %rd350, %rd182;
	selp.f64 	%fd237, %fd236, %fd154, %p80;
	min.s64 	%rd351, %rd350, %rd182;
$L__BB1_183:
	ld.shared.f64 	%fd157, [_ZN6thrust24THRUST_300001_SM_1000_NS8cuda_cub4core6detail5shmemE+56];
	ld.shared.u64 	%rd185, [_ZN6thrust24THRUST_300001_SM_1000_NS8cuda_cub4core6detail5shmemE+64];
	setp.lt.f64 	%p81, %fd237, %fd157;
	mov.f64 	%fd238, %fd237;
	mov.u64 	%rd352, %rd351;
	@%p81 bra 	$L__BB1_186;
	setp.lt.f64 	%p82, %fd157, %fd237;
	mov.f64 	%fd238, %fd157;
	mov.u64 	%rd352, %rd185;
	@%p82 bra 	$L__BB1_186;
	setp.lt.s64 	%p83, %rd351, %rd185;
	selp.f64 	%fd238, %fd237, %fd157, %p83;
	min.s64 	%rd352, %rd351, %rd185;
$L__BB1_186:
	ld.shared.f64 	%fd160, [_ZN6thrust24THRUST_300001_SM_1000_NS8cuda_cub4core6detail5shmemE+72];
	ld.shared.u64 	%rd188, [_ZN6thrust24THRUST_300001_SM_1000_NS8cuda_cub4core6detail5shmemE+80];
	setp.lt.f64 	%p84, %fd238, %fd160;
	mov.f64 	%fd239, %fd238;
	mov.u64 	%rd353, %rd352;
	@%p84 bra 	$L__BB1_189;
	setp.lt.f64 	%p85, %fd160, %fd238;
	mov.f64 	%fd239, %fd160;
	mov.u64 	%rd353, %rd188;
	@%p85 bra 	$L__BB1_189;
	setp.lt.s64 	%p86, %rd352, %rd188;
	selp.f64 	%fd239, %fd238, %fd160, %p86;
	min.s64 	%rd353, %rd352, %rd188;
$L__BB1_189:
	ld.shared.f64 	%fd163, [_ZN6thrust24THRUST_300001_SM_1000_NS8cuda_cub4core6detail5shmemE+88];
	ld.shared.u64 	%rd191, [_ZN6thrust24THRUST_300001_SM_1000_NS8cuda_cub4core6detail5shmemE+96];
	setp.lt.f64 	%p87, %fd239, %fd163;
	mov.f64 	%fd240, %fd239;
	mov.u64 	%rd354, %rd353;
	@%p87 bra 	$L__BB1_192;
	setp.lt.f64 	%p88, %fd163, %fd239;
	mov.f64 	%fd240, %fd163;
	mov.u64 	%rd354, %rd191;
	@%p88 bra 	$L__BB1_192;
	setp.lt.s64 	%p89, %rd353, %rd191;
	selp.f64 	%fd240, %fd239, %fd163, %p89;
	min.s64 	%rd354, %rd353, %rd191;
$L__BB1_192:
	ld.shared.f64 	%fd166, [_ZN6thrust24THRUST_300001_SM_1000_NS8cuda_cub4core6detail5shmemE+104];
	ld.shared.u64 	%rd194, [_ZN6thrust24THRUST_300001_SM_1000_NS8cuda_cub4core6detail5shmemE+112];
	setp.lt.f64 	%p90, %fd240, %fd166;
	mov.f64 	%fd241, %fd240;
	mov.u64 	%rd355, %rd354;
	@%p90 bra 	$L__BB1_195;
	setp.lt.f64 	%p91, %fd166, %fd240;
	mov.f64 	%fd241, %fd166;
	mov.u64 	%rd355, %rd194;
	@%p91 bra 	$L__BB1_195;
	setp.lt.s64 	%p92, %rd354, %rd194;
	selp.f64 	%fd241, %fd240, %fd166, %p92;
	min.s64 	%rd355, %rd354, %rd194;
$L__BB1_195:
	ld.shared.f64 	%fd169, [_ZN6thrust24THRUST_300001_SM_1000_NS8cuda_cub4core6detail5shmemE+120];
	ld.shared.u64 	%rd197, [_ZN6thrust24THRUST_300001_SM_1000_NS8cuda_cub4core6detail5shmemE+128];
	setp.lt.f64 	%p93, %fd241, %fd169;
	mov.u64 	%rd356, %rd355;
	mov.f64 	%fd242, %fd241;
	@%p93 bra 	$L__BB1_198;
	setp.lt.f64 	%p94, %fd169, %fd241;
	mov.u64 	%rd356, %rd197;
	mov.f64 	%fd242, %fd169;
	@%p94 bra 	$L__BB1_198;
	setp.lt.s64 	%p95, %rd355, %rd197;
	selp.f64 	%fd242, %fd241, %fd169, %p95;
	min.s64 	%rd356, %rd355, %rd197;
$L__BB1_198:
	mov.u32 	%r387, %tid.x;
	setp.ne.s32 	%p222, %r387, 0;
	@%p222 bra 	$L__BB1_200;
	ld.param.u64 	%rd285, [_ZN6thrust24THRUST_300001_SM_1000_NS8cuda_cub4core6detail13_kernel_agentINS1_8__reduce11ReduceAgentINS0_12zip_iteratorIN4cuda3std3__45tupleIJNS0_6detail15normal_iteratorINS0_10device_ptrIdEEEENS0_17counting_iteratorIlNS0_11use_defaultESI_SI_EEEEEEEPNSB_IJdlEEESM_iNS1_9__extrema9arg_min_fIdlNSA_4lessIdEEEEEEJSL_SN_iSS_EEEvDpT0__param_1];
	cvta.to.global.u64 	%rd284, %rd285;
	st.global.f64 	[%rd284], %fd242;
	st.global.u64 	[%rd284+8], %rd356;
$L__BB1_200:
	ret;

}
	// .globl	_ZN6thrust24THRUST_300001_SM_1000_NS8cuda_cub4core6detail13_kernel_agentINS1_8__reduce11ReduceAgentINS0_12zip_iteratorIN4cuda3std3__45tupleIJNS0_6detail15normal_iteratorINS0_10device_ptrIdEEEENS0_17counting_iteratorIlNS0_11use_defaultESI_SI_EEEEEEEPNSB_IJdlEEESM_iNS1_9__extrema9arg_min_fIdlNSA_4lessIdEEEEEEJSL_SN_iN3cub18CUB_300001_SM_100013GridEvenShareIiEENSV_9GridQueueIjEESS_EEEvDpT0_
.visible .entry _ZN6thrust24THRUST_300001_SM_1000_NS8cuda_cub4core6detail13_kernel_agentINS1_8__reduce11ReduceAgentINS0_12zip_iteratorIN4cuda3std3__45tupleIJNS0_6detail15normal_iteratorINS0_10device_ptrIdEEEENS0_17counting_iteratorIlNS0_11use_defaultESI_SI_EEEEEEEPNSB_IJdlEEESM_iNS1_9__extrema9arg_min_fIdlNSA_4lessIdEEEEEEJSL_SN_iN3cub18CUB_300001_SM_100013GridEvenShareIiEENSV_9GridQueueIjEESS_EEEvDpT0_(
	.param .align 8 .b8 _ZN6thrust24THRUST_300001_SM_1000_NS8cuda_cub4core6detail13_kernel_agentINS1_8__reduce11ReduceAgentINS0_12zip_iteratorIN4cuda3std3__45tupleIJNS0_6detail15normal_iteratorINS0_10device_ptrIdEEEENS0_17counting_iteratorIlNS0_11use_defaultESI_SI_EEEEEEEPNSB_IJdlEEESM_iNS1_9__extrema9arg_min_fIdlNSA_4lessIdEEEEEEJSL_SN_iN3cub18CUB_300001_SM_100013GridEvenShareIiEENSV_9GridQueueIjEESS_EEEvDpT0__param_0[16],
	.param .u64 .ptr .align 1 _ZN6thrust24THRUST_300001_SM_1000_NS8cuda_cub4core6detail13_kernel_agentINS1_8__reduce11ReduceAgentINS0_12zip_iteratorIN4cuda3std3__45tupleIJNS0_6detail15normal_iteratorINS0_10device_ptrIdEEEENS0_17counting_iteratorIlNS0_11use_defaultESI_SI_EEEEEEEPNSB_IJdlEEESM_iNS1_9__extrema9arg_min_fIdlNSA_4lessIdEEEEEEJSL_SN_iN3cub18CUB_300001_SM_100013GridEvenShareIiEENSV_9GridQueueIjEESS_EEEvDpT0__param_1,
	.param .u32 _ZN6thrust24THRUST_300001_SM_1000_NS8cuda_cub4core6detail13_kernel_agentINS1_8__reduce11ReduceAgentINS0_12zip_iteratorIN4cuda3std3__45tupleIJNS0_6detail15normal_iteratorINS0_10device_ptrIdEEEENS0_17counting_iteratorIlNS0_11use_defaultESI_SI_EEEEEEEPNSB_IJdlEEESM_iNS1_9__extrema9arg_min_fIdlNSA_4lessIdEEEEEEJSL_SN_iN3cub18CUB_300001_SM_100013GridEvenShareIiEENSV_9GridQueueIjEESS_EEEvDpT0__param_2,
	.param .align 4 .b8 _ZN6thrust24THRUST_300001_SM_1000_NS8cuda_cub4core6detail13_kernel_agentINS1_8__reduce11ReduceAgentINS0_12zip_iteratorIN4cuda3std3__45tupleIJNS0_6detail15normal_iteratorINS0_10device_ptrIdEEEENS0_17counting_iteratorIlNS0_11use_defaultESI_SI_EEEEEEEPNSB_IJdlEEESM_iNS1_9__extrema9arg_min_fIdlNSA_4lessIdEEEEEEJSL_SN_iN3cub18CUB_300001_SM_100013GridEvenShareIiEENSV_9GridQueueIjEESS_EEEvDpT0__param_3[40],
	.param .align 8 .b8 _ZN6thrust24THRUST_300001_SM_1000_NS8cuda_cub4core6detail13_kernel_agentINS1_8__reduce11ReduceAgentINS0_12zip_iteratorIN4cuda3std3__45tupleIJNS0_6detail15normal_iteratorINS0_10device_ptrIdEEEENS0_17counting_iteratorIlNS0_11use_defaultESI_SI_EEEEEEEPNSB_IJdlEEESM_iNS1_9__extrema9arg_min_fIdlNSA_4lessIdEEEEEEJSL_SN_iN3cub18CUB_300001_SM_100013GridEvenShareIiEENSV_9GridQueueIjEESS_EEEvDpT0__param_4[8],
	.param .align 1 .b8 _ZN6thrust24THRUST_300001_SM_1000_NS8cuda_cub4core6detail13_kernel_agentINS1_8__reduce11ReduceAgentINS0_12zip_iteratorIN4cuda3std3__45tupleIJNS0_6detail15normal_iteratorINS0_10device_ptrIdEEEENS0_17counting_iteratorIlNS0_11use_defaultESI_SI_EEEEEEEPNSB_IJdlEEESM_iNS1_9__extrema9arg_min_fIdlNSA_4lessIdEEEEEEJSL_SN_iN3cub18CUB_300001_SM_100013GridEvenShareIiEENSV_9GridQueueIjEESS_EEEvDpT0__param_5[1]
)
.maxntid 256
{
	.reg .pred 	%p<225>;
	.reg .b32 	%r<437>;
	.reg .b64 	%rd<334>;
	.reg .b64 	%fd<243>;

	ld.param.u64 	%rd185, [_ZN6thrust24THRUST_300001_SM_1000_NS8cuda_cub4core6detail13_kernel_agentINS1_8__reduce11ReduceAgentINS0_12zip_iteratorIN4cuda3std3__45tupleIJNS0_6detail15normal_iteratorINS0_10device_ptrIdEEEENS0_17counting_iteratorIlNS0_11use_defaultESI_SI_EEEEEEEPNSB_IJdlEEESM_iNS1_9__extrema9arg_min_fIdlNSA_4lessIdEEEEEEJSL_SN_iN3cub18CUB_300001_SM_100013GridEvenShareIiEENSV_9GridQueueIjEESS_EEEvDpT0__param_0+8];
	ld.param.u64 	%rd184, [_ZN6thrust24THRUST_300001_SM_1000_NS8cuda_cub4core6detail13_kernel_agentINS1_8__reduce11ReduceAgentINS0_12zip_iteratorIN4cuda3std3__45tupleIJNS0_6detail15normal_iteratorINS0_10device_ptrIdEEEENS0_17counting_iteratorIlNS0_11use_defaultESI_SI_EEEEEEEPNSB_IJdlEEESM_iNS1_9__extrema9arg_min_fIdlNSA_4lessIdEEEEEEJSL_SN_iN3cub18CUB_300001_SM_100013GridEvenShareIiEENSV_9GridQueueIjEESS_EEEvDpT0__param_0];
	ld.param.u64 	%rd187, [_ZN6thrust24THRUST_300001_SM_1000_NS8cuda_cub4core6detail13_kernel_agentINS1_8__reduce11ReduceAgentINS0_12zip_iteratorIN4cuda3std3__45tupleIJNS0_6detail15normal_iteratorINS0_10device_ptrIdEEEENS0_17counting_iteratorIlNS0_11use_defaultESI_SI_EEEEEEEPNSB_IJdlEEESM_iNS1_9__extrema9arg_min_fIdlNSA_4lessIdEEEEEEJSL_SN_iN3cub18CUB_300001_SM_100013GridEvenShareIiEENSV_9GridQueueIjEESS_EEEvDpT0__param_4];
	ld.param.u32 	%r66, [_ZN6thrust24THRUST_300001_SM_1000_NS8cuda_cub4core6detail13_kernel_agentINS1_8__reduce11ReduceAgentINS0_12zip_iteratorIN4cuda3std3__45tupleIJNS0_6detail15normal_iteratorINS0_10device_ptrIdEEEENS0_17counting_iteratorIlNS0_11use_defaultESI_SI_EEEEEEEPNSB_IJdlEEESM_iNS1_9__extrema9arg_min_fIdlNSA_4lessIdEEEEEEJSL_SN_iN3cub18CUB_300001_SM_100013GridEvenShareIiEENSV_9GridQueueIjEESS_EEEvDpT0__param_2];
	cvta.to.global.u64 	%rd1, %rd187;
	cvta.to.global.u64 	%rd2, %rd184;
	mov.u32 	%r1, %ctaid.x;
	mul.lo.s32 	%r2, %r1, 1280;
	mov.u32 	%r67, %nctaid.x;
	mul.lo.s32 	%r3, %r67, 1280;
	add.s32 	%r68, %r2, 1280;
	setp.le.s32 	%p1, %r68, %r66;
	@%p1 bra 	$L__BB2_111;
	sub.s32 	%r4, %r66, %r2;
	mov.u32 	%r5, %tid.x;
	setp.ge.s32 	%p98, %r5, %r4;
	mov.f64 	%fd188, 0d0000000000000000;
	mov.b64 	%rd279, 0;
	mov.u32 	%r420, %r5;
	@%p98 bra 	$L__BB2_3;
	add.s32 	%r190, %r2, %r5;
	cvt.s64.s32 	%rd234, %r190;
	mul.wide.s32 	%rd235, %r190, 8;
	add.s64 	%rd236, %rd2, %rd235;
	add.s64 	%rd279, %rd185, %rd234;
	ld.global.f64 	%fd188, [%rd236];
	add.s32 	%r420, %r5, 256;
$L__BB2_3:
	setp.ge.s32 	%p99, %r420, %r4;
	@%p99 bra 	$L__BB2_25;
	not.b32 	%r191, %r420;
	add.s32 	%r192, %r66, %r191;
	sub.s32 	%r8, %r192, %r2;
	and.b32  	%r193, %r8, 768;
	setp.eq.s32 	%p100, %r193, 768;
	@%p100 bra 	$L__BB2_10;
	add.s32 	%r418, %r420, %r2;
	shr.u32 	%r194, %r8, 8;
	add.s32 	%r195, %r194, 1;
	and.b32  	%r196, %r195, 3;
	neg.s32 	%r417, %r196;
$L__BB2_6:
	.pragma "nounroll";
	mov.u64 	%rd6, %rd279;
	mov.f64 	%fd3, %fd188;
	cvt.s64.s32 	%rd238, %r418;
	add.s64 	%rd7, %rd185, %rd238;
	mul.wide.s32 	%rd239, %r418, 8;
	add.s64 	%rd240, %rd2, %rd239;
	ld.global.f64 	%fd4, [%rd240];
	setp.lt.f64 	%p101, %fd3, %fd4;
	@%p101 bra 	$L__BB2_9;
	setp.lt.f64 	%p102, %fd4, %fd3;
	mov.u64 	%rd279, %rd7;
	mov.f64 	%fd188, %fd4;
	@%p102 bra 	$L__BB2_9;
	setp.lt.s64 	%p103, %rd6, %rd7;
	min.s64 	%rd279, %rd6, %rd7;
	selp.f64 	%fd188, %fd3, %fd4, %p103;
$L__BB2_9:
	add.s32 	%r420, %r420, 256;
	add.s32 	%r418, %r418, 256;
	add.s32 	%r417, %r417, 1;
	setp.ne.s32 	%p104, %r417, 0;
	@%p104 bra 	$L__BB2_6;
$L__BB2_10:
	setp.lt.u32 	%p105, %r8, 768;
	@%p105 bra 	$L__BB2_25;
	add.s32 	%r421, %r420, %r2;
	add.s32 	%r424, %r421, 256;
	add.s32 	%r423, %r421, 512;
	add.s32 	%r422, %r421, 768;
	add.s64 	%rd12, %rd2, 4096;
$L__BB2_12:
	cvt.s64.s32 	%rd241, %r424;
	add.s64 	%rd14, %rd185, %rd241;
	cvt.s64.s32 	%rd242, %r423;
	add.s64 	%rd15, %rd185, %rd242;
	cvt.s64.s32 	%rd243, %r422;
	add.s64 	%rd16, %rd185, %rd243;
	cvt.s64.s32 	%rd244, %r421;
	mul.wide.s32 	%rd245, %r421, 8;
	add.s64 	%rd17, %rd12, %rd245;
	add.s64 	%rd18, %rd185, %rd244;
	ld.global.f64 	%fd10, [%rd17+-4096];
	setp.lt.f64 	%p106, %fd188, %fd10;
	mov.u64 	%rd276, %rd279;
	mov.f64 	%fd185, %fd188;
	@%p106 bra 	$L__BB2_15;
	setp.lt.f64 	%p107, %fd10, %fd188;
	mov.u64 	%rd276, %rd18;
	mov.f64 	%fd185, %fd10;
	@%p107 bra 	$L__BB2_15;
	setp.lt.s64 	%p108, %rd279, %rd18;
	min.s64 	%rd276, %rd279, %rd18;
	selp.f64 	%fd185, %fd188, %fd10, %p108;
$L__BB2_15:
	ld.global.f64 	%fd13, [%rd17+-2048];
	setp.lt.f64 	%p109, %fd185, %fd13;
	mov.u64 	%rd277, %rd276;
	mov.f64 	%fd186, %fd185;
	@%p109 bra 	$L__BB2_18;
	setp.lt.f64 	%p110, %fd13, %fd185;
	mov.u64 	%rd277, %rd14;
	mov.f64 	%fd186, %fd13;
	@%p110 bra 	$L__BB2_18;
	setp.lt.s64 	%p111, %rd276, %rd14;
	min.s64 	%rd277, %rd276, %rd14;
	selp.f64 	%fd186, %fd185, %fd13, %p111;
$L__BB2_18:
	ld.global.f64 	%fd16, [%rd17];
	setp.lt.f64 	%p112, %fd186, %fd16;
	mov.u64 	%rd278, %rd277;
	mov.f64 	%fd187, %fd186;
	@%p112 bra 	$L__BB2_21;
	setp.lt.f64 	%p113, %fd16, %fd186;
	mov.u64 	%rd278, %rd15;
	mov.f64 	%fd187, %fd16;
	@%p113 bra 	$L__BB2_21;
	setp.lt.s64 	%p114, %rd277, %rd15;
	min.s64 	%rd278, %rd277, %rd15;
	selp.f64 	%fd187, %fd186, %fd16, %p114;
$L__BB2_21:
	ld.global.f64 	%fd19, [%rd17+2048];
	setp.lt.f64 	%p115, %fd187, %fd19;
	mov.u64 	%rd279, %rd278;
	mov.f64 	%fd188, %fd187;
	@%p115 bra 	$L__BB2_24;
	setp.lt.f64 	%p116, %fd19, %fd187;
	mov.u64 	%rd279, %rd16;
	mov.f64 	%fd188, %fd19;
	@%p116 bra 	$L__BB2_24;
	setp.lt.s64 	%p117, %rd278, %rd16;
	min.s64 	%rd279, %rd278, %rd16;
	selp.f64 	%fd188, %fd187, %fd19, %p117;
$L__BB2_24:
	add.s32 	%r420, %r420, 1024;
	add.s32 	%r424, %r424, 1024;
	add.s32 	%r423, %r423, 1024;
	add.s32 	%r422, %r422, 1024;
	add.s32 	%r421, %r421, 1024;
	setp.lt.s32 	%p118, %r420, %r4;
	@%p118 bra 	$L__BB2_12;
$L__BB2_25:
	setp.lt.s32 	%p119, %r4, 256;
	@%p119 bra 	$L__BB2_65;
	// begin inline asm
	mov.u32 %r310, %laneid;
	// end inline asm
	mov.b64 	%rd256, %fd188;
	mov.b64 	{%r312, %r317}, %rd256;
	mov.b32 	%r328, 1;
	mov.b32 	%r329, 31;
	mov.b32 	%r330, -1;
	// begin inline asm
	shfl.sync.down.b32 %r311, %r312, %r328, %r329, %r330;
	// end inline asm
	// begin inline asm
	shfl.sync.down.b32 %r316, %r317, %r328, %r329, %r330;
	// end inline asm
	mov.b64 	%rd257, {%r311, %r316};
	mov.b64 	%fd23, %rd257;
	mov.b64 	{%r322, %r327}, %rd279;
	// begin inline asm
	shfl.sync.down.b32 %r321, %r322, %r328, %r329, %r330;
	// end inline asm
	// begin inline asm
	shfl.sync.down.b32 %r326, %r327, %r328, %r329, %r330;
	// end inline asm
	mov.b64 	%rd28, {%r321, %r326};
	setp.gt.s32 	%p176, %r310, 30;
	setp.lt.f64 	%p177, %fd188, %fd23;
	or.pred  	%p178, %p176, %p177;
	mov.u64 	%rd281, %rd279;
	mov.f64 	%fd190, %fd188;
	@%p178 bra 	$L__BB2_29;
	setp.gt.f64 	%p179, %fd188, %fd23;
	mov.u64 	%rd281, %rd28;
	mov.f64 	%fd190, %fd23;
	@%p179 bra 	$L__BB2_29;
	setp.lt.s64 	%p180, %rd279, %rd28;
	min.s64 	%rd281, %rd279, %rd28;
	selp.f64 	%fd190, %fd188, %fd23, %p180;
$L__BB2_29:
	mov.b64 	%rd258, %fd190;
	mov.b64 	{%r332, %r337}, %rd258;
	mov.b32 	%r348, 2;
	mov.b32 	%r349, 31;
	mov.b32 	%r350, -1;
	// begin inline asm
	shfl.sync.down.b32 %r331, %r332, %r348, %r349, %r350;
	// end inline asm
	// begin inline asm
	shfl.sync.down.b32 %r336, %r337, %r348, %r349, %r350;
	// end inline asm
	mov.b64 	%rd259, {%r331, %r336};
	mov.b64 	%fd26, %rd259;
	mov.b64 	{%r342, %r347}, %rd281;
	// begin inline asm
	shfl.sync.down.b32 %r341, %r342, %r348, %r349, %r350;
	// end inline asm
	// begin inline asm
	shfl.sync.down.b32 %r346, %r347, %r348, %r349, %r350;
	// end inline asm
	mov.b64 	%rd31, {%r341, %r346};
	setp.gt.s32 	%p181, %r310, 29;
	setp.lt.f64 	%p182, %fd190, %fd26;
	or.pred  	%p183, %p181, %p182;
	mov.u64 	%rd282, %rd281;
	mov.f64 	%fd191, %fd190;
	@%p183 bra 	$L__BB2_32;
	setp.gt.f64 	%p184, %fd190, %fd26;
	mov.u64 	%rd282, %rd31;
	mov.f64 	%fd191, %fd26;
	@%p184 bra 	$L__BB2_32;
	setp.lt.s64 	%p185, %rd281, %rd31;
	min.s64 	%rd282, %rd281, %rd31;
	selp.f64 	%fd191, %fd190, %fd26, %p185;
$L__BB2_32:
	mov.b64 	%rd260, %fd191;
	mov.b64 	{%r352, %r357}, %rd260;
	mov.b32 	%r368, 4;
	mov.b32 	%r369, 31;
	mov.b32 	%r370, -1;
	// begin inline asm
	shfl.sync.down.b32 %r351, %r352, %r368, %r369, %r370;
	// end inline asm
	// begin inline asm
	shfl.sync.down.b32 %r356, %r357, %r368, %r369, %r370;
	// end inline asm
	mov.b64 	%rd261, {%r351, %r356};
	mov.b64 	%fd29, %rd261;
	mov.b64 	{%r362, %r367}, %rd282;
	// begin inline asm
	shfl.sync.down.b32 %r361, %r362, %r368, %r369, %r370;
	// end inline asm
	// begin inline asm
	shfl.sync.down.b32 %r366, %r367, %r368, %r369, %r370;
	// end inline asm
	mov.b64 	%rd34, {%r361, %r366};
	setp.gt.s32 	%p186, %r310, 27;
	setp.lt.f64 	%p187, %fd191, %fd29;
	or.pred  	%p188, %p186, %p187;
	mov.u64 	%rd283, %rd282;
	mov.f64 	%fd192, %fd191;
	@%p188 bra 	$L__BB2_35;
	setp.gt.f64 	%p189, %fd191, %fd29;
	mov.u64 	%rd283, %rd34;
	mov.f64 	%fd192, %fd29;
	@%p189 bra 	$L__BB2_35;
	setp.lt.s64 	%p190, %rd282, %rd34;
	min.s64 	%rd283, %rd282, %rd34;
	selp.f64 	%fd192, %fd191, %fd29, %p190;
$L__BB2_35:
	mov.b64 	%rd262, %fd192;
	mov.b64 	{%r372, %r377}, %rd262;
	mov.b32 	%r388, 8;
	mov.b32 	%r389, 31;
	mov.b32 	%r390, -1;
	// begin inline asm
	shfl.sync.down.b32 %r371, %r372, %r388, %r389, %r390;
	// end inline asm
	// begin inline asm
	shfl.sync.down.b32 %r376, %r377, %r388, %r389, %r390;
	// end inline asm
	mov.b64 	%rd263, {%r371, %r376};
	mov.b64 	%fd32, %rd263;
	mov.b64 	{%r382, %r387}, %rd283;
	// begin inline asm
	shfl.sync.down.b32 %r381, %r382, %r388, %r389, %r390;
	// end inline asm
	// begin inline asm
	shfl.sync.down.b32 %r386, %r387, %r388, %r389, %r390;
	// end inline asm
	mov.b64 	%rd37, {%r381, %r386};
	setp.gt.s32 	%p191, %r310, 23;
	setp.lt.f64 	%p192, %fd192, %fd32;
	or.pred  	%p193, %p191, %p192;
	mov.u64 	%rd284, %rd283;
	mov.f64 	%fd193, %fd192;
	@%p193 bra 	$L__BB2_38;
	setp.gt.f64 	%p194, %fd192, %fd32;
	mov.u64 	%rd284, %rd37;
	mov.f64 	%fd193, %fd32;
	@%p194 bra 	$L__BB2_38;
	setp.lt.s64 	%p195, %rd283, %rd37;
	min.s64 	%rd284, %rd283, %rd37;
	selp.f64 	%fd193, %fd192, %fd32, %p195;
$L__BB2_38:
	mov.b64 	%rd264, %fd193;
	mov.b64 	{%r392, %r397}, %rd264;
	mov.b32 	%r408, 16;
	mov.b32 	%r409, 31;
	mov.b32 	%r410, -1;
	// begin inline asm
	shfl.sync.down.b32 %r391, %r392, %r408, %r409, %r410;
	// end inline asm
	// begin inline asm
	shfl.sync.down.b32 %r396, %r397, %r408, %r409, %r410;
	// end inline asm
	mov.b64 	%rd265, {%r391, %r396};
	mov.b64 	%fd35, %rd265;
	mov.b64 	{%r402, %r407}, %rd284;
	// begin inline asm
	shfl.sync.down.b32 %r401, %r402, %r408, %r409, %r410;
	// end inline asm
	// begin inline asm
	shfl.sync.down.b32 %r406, %r407, %r408, %r409, %r410;
	// end inline asm
	mov.b64 	%rd40, {%r401, %r406};
	setp.gt.s32 	%p196, %r310, 15;
	setp.lt.f64 	%p197, %fd193, %fd35;
	or.pred  	%p198, %p196, %p197;
	mov.u64 	%rd333, %rd284;
	mov.f64 	%fd242, %fd193;
	@%p198 bra 	$L__BB2_41;
	setp.gt.f64 	%p199, %fd193, %fd35;
	mov.u64 	%rd333, %rd40;
	mov.f64 	%fd242, %fd35;
	@%p199 bra 	$L__BB2_41;
	setp.lt.s64 	%p200, %rd284, %rd40;
	min.s64 	%rd333, %rd284, %rd40;
	selp.f64 	%fd242, %fd193, %fd35, %p200;
$L__BB2_41:
	setp.ne.s32 	%p201, %r310, 0;
	@%p201 bra 	$L__BB2_43;
	shr.u32 	%r411, %r5, 1;
	and.b32  	%r412, %r411, 496;
	mov.u32 	%r413, _ZN6thrust24THRUST_300001_SM_1000_NS8cuda_cub4core6detail5shmemE;
	add.s32 	%r414, %r413, %r412;
	st.shared.f64 	[%r414+8], %fd242;
	st.shared.u64 	[%r414+16], %rd333;
$L__BB2_43:
	bar.sync 	0;
	setp.ne.s32 	%p202, %r5, 0;
	@%p202 bra 	$L__BB2_201;
	ld.shared.f64 	%fd38, [_ZN6thrust24THRUST_300001_SM_1000_NS8cuda_cub4core6detail5shmemE+24];
	ld.shared.u64 	%rd43, [_ZN6thrust24THRUST_300001_SM_1000_NS8cuda_cub4core6detail5shmemE+32];
	setp.lt.f64 	%p203, %fd242, %fd38;
	mov.u64 	%rd286, %rd333;
	mov.f64 	%fd195, %fd242;
	@%p203 bra 	$L__BB2_47;
	setp.lt.f64 	%p204, %fd38, %fd242;
	mov.u64 	%rd286, %rd43;
	mov.f64 	%fd195, %fd38;
	@%p204 bra 	$L__BB2_47;
	setp.lt.s64 	%p205, %rd333, %rd43;
	min.s64 	%rd286, %rd333, %rd43;
	selp.f64 	%fd195, %fd242, %fd38, %p205;
$L__BB2_47:
	ld.shared.f64 	%fd41, [_ZN6thrust24THRUST_300001_SM_1000_NS8cuda_cub4core6detail5shmemE+40];
	ld.shared.u64 	%rd46, [_ZN6thrust24THRUST_300001_SM_1000_NS8cuda_cub4core6detail5shmemE+48];
	setp.lt.f64 	%p206, %fd195, %fd41;
	mov.u64 	%rd287, %rd286;
	mov.f64 	%fd196, %fd195;
	@%p206 bra 	$L__BB2_50;
	setp.lt.f64 	%p207, %fd41, %fd195;
	mov.u64 	%rd287, %rd46;
	mov.f64 	%fd196, %fd41;
	@%p207 bra 	$L__BB2_50;
	setp.lt.s64 	%p208, %rd286, %rd46;
	min.s64 	%rd287, %rd286, %rd46;
	selp.f64 	%fd196, %fd195, %fd41, %p208;
$L__BB2_50:
	ld.shared.f64 	%fd44, [_ZN6thrust24THRUST_300001_SM_1000_NS8cuda_cub4core6detail5shmemE+56];
	ld.shared.u64 	%rd49, [_ZN6thrust24THRUST_300001_SM_1000_NS8cuda_cub4core6detail5shmemE+64];
	setp.lt.f64 	%p209, %fd196, %fd44;
	mov.u64 	%rd288, %rd287;
	mov.f64 	%fd197, %fd196;
	@%p209 bra 	$L__BB2_53;
	setp.lt.f64 	%p210, %fd44, %fd196;
	mov.u64 	%rd288, %rd49;
	mov.f64 	%fd197, %fd44;
	@%p210 bra 	$L__BB2_53;
	setp.lt.s64 	%p211, %rd287, %rd49;
	min.s64 	%rd288, %rd287, %rd49;
	selp.f64 	%fd197, %fd196, %fd44, %p211;
$L__BB2_53:
	ld.shared.f64 	%fd47, [_ZN6thrust24THRUST_300001_SM_1000_NS8cuda_cub4core6detail5shmemE+72];
	ld.shared.u64 	%rd52, [_ZN6thrust24THRUST_300001_SM_1000_NS8cuda_cub4core6detail5shmemE+80];
	setp.lt.f64 	%p212, %fd197, %fd47;
	mov.u64 	%rd289, %rd288;
	mov.f64 	%fd198, %fd197;
	@%p212 bra 	$L__BB2_56;
	setp.lt.f64 	%p213, %fd47, %fd197;
	mov.u64 	%rd289, %rd52;
	mov.f64 	%fd198, %fd47;
	@%p213 bra 	$L__BB2_56;
	setp.lt.s64 	%p214, %rd288, %rd52;
	min.s64 	%rd289, %rd288, %rd52;
	selp.f64 	%fd198, %fd197, %fd47, %p214;
$L__BB2_56:
	ld.shared.f64 	%fd50, [_ZN6thrust24THRUST_300001_SM_1000_NS8cuda_cub4core6detail5shmemE+88];
	ld.shared.u64 	%rd55, [_ZN6thrust24THRUST_300001_SM_1000_NS8cuda_cub4core6detail5shmemE+96];
	setp.lt.f64 	%p215, %fd198, %fd50;
	mov.u64 	%rd290, %rd289;
	mov.f64 	%fd199, %fd198;
	@%p215 bra 	$L__BB2_59;
	setp.lt.f64 	%p216, %fd50, %fd198;
	mov.u64 	%rd290, %rd55;
	mov.f64 	%fd199, %fd50;
	@%p216 bra 	$L__BB2_59;
	setp.lt.s64 	%p217, %rd289, %rd55;
	min.s64 	%rd290, %rd289, %rd55;
	selp.f64 	%fd199, %fd198, %fd50, %p217;
$L__BB2_59:
	ld.shared.f64 	%fd53, [_ZN6thrust24THRUST_300001_SM_1000_NS8cuda_cub4core6detail5shmemE+104];
	ld.shared.u64 	%rd58, [_ZN6thrust24THRUST_300001_SM_1000_NS8cuda_cub4core6detail5shmemE+112];
	setp.lt.f64 	%p218, %fd199, %fd53;
	mov.u64 	%rd291, %rd290;
	mov.f64 	%fd200, %fd199;
	@%p218 bra 	$L__BB2_62;
	setp.lt.f64 	%p219, %fd53, %fd199;
	mov.u64 	%rd291, %rd58;
	mov.f64 	%fd200, %fd53;
	@%p219 bra 	$L__BB2_62;
	setp.lt.s64 	%p220, %rd290, %rd58;
	min.s64 	%rd291, %rd290, %rd58;
	selp.f64 	%fd200, %fd199, %fd53, %p220;
$L__BB2_62:
	ld.shared.f64 	%fd56, [_ZN6thrust24THRUST_300001_SM_1000_NS8cuda_cub4core6detail5shmemE+120];
	ld.shared.u64 	%rd61, [_ZN6thrust24THRUST_300001_SM_1000_NS8cuda_cub4core6detail5shmemE+128];
	setp.lt.f64 	%p221, %fd200, %fd56;
	mov.u64 	%rd333, %rd291;
	mov.f64 	%fd242, %fd200;
	@%p221 bra 	$L__BB2_201;
	setp.lt.f64 	%p222, %fd56, %fd200;
	mov.u64 	%rd333, %rd61;
	mov.f64 	%fd242, %fd56;
	@%p222 bra 	$L__BB2_201;
	setp.lt.s64 	%p223, %rd291, %rd61;
	min.s64 	%rd333, %rd291, %rd61;
	selp.f64 	%fd242, %fd200, %fd56, %p223;
	bra.uni 	$L__BB2_201;
$L__BB2_65:
	// begin inline asm
	mov.u32 %r197, %laneid;
	// end inline asm
	and.b32  	%r218, %r5, 992;
	add.s32 	%r219, %r218, 32;
	setp.gt.s32 	%p120, %r219, %r4;
	not.b32 	%r220, %r218;
	add.s32 	%r221, %r4, %r220;
	selp.b32 	%r216, %r221, 31, %p120;
	mov.b64 	%rd246, %fd188;
	mov.b64 	{%r199, %r204}, %rd246;
	mov.b32 	%r215, 1;
	mov.b32 	%r217, -1;
	// begin inline asm
	shfl.sync.down.b32 %r198, %r199, %r215, %r216, %r217;
	// end inline asm
	// begin inline asm
	shfl.sync.down.b32 %r203, %r204, %r215, %r216, %r217;
	// end inline asm
	mov.b64 	%rd247, {%r198, %r203};
	mov.b64 	%fd58, %rd247;
	mov.b64 	{%r209, %r214}, %rd279;
	// begin inline asm
	shfl.sync.down.b32 %r208, %r209, %r215, %r216, %r217;
	// end inline asm
	// begin inline asm
	shfl.sync.down.b32 %r213, %r214, %r215, %r216, %r217;
	// end inline asm
	mov.b64 	%rd63, {%r208, %r213};
	setp.ge.s32 	%p121, %r197, %r216;
	setp.lt.f64 	%p122, %fd188, %fd58;
	or.pred  	%p123, %p121, %p122;
	mov.f64 	%fd201, %fd188;
	mov.u64 	%rd292, %rd279;
	@%p123 bra 	$L__BB2_68;
	setp.gt.f64 	%p124, %fd188, %fd58;
	mov.f64 	%fd201, %fd58;
	mov.u64 	%rd292, %rd63;
	@%p124 bra 	$L__BB2_68;
	setp.lt.s64 	%p125, %rd279, %rd63;
	selp.f64 	%fd201, %fd188, %fd58, %p125;
	min.s64 	%rd292, %rd279, %rd63;
$L__BB2_68:
	mov.b64 	%rd248, %fd201;
	mov.b64 	{%r223, %r228}, %rd248;
	mov.b32 	%r239, 2;
	mov.b32 	%r241, -1;
	// begin inline asm
	shfl.sync.down.b32 %r222, %r223, %r239, %r216, %r241;
	// end inline asm
	// begin inline asm
	shfl.sync.down.b32 %r227, %r228, %r239, %r216, %r241;
	// end inline asm
	mov.b64 	%rd249, {%r222, %r227};
	mov.b64 	%fd61, %rd249;
	mov.b64 	{%r233, %r238}, %rd292;
	// begin inline asm
	shfl.sync.down.b32 %r232, %r233, %r239, %r216, %r241;
	// end inline asm
	// begin inline asm
	shfl.sync.down.b32 %r237, %r238, %r239, %r216, %r241;
	// end inline asm
	mov.b64 	%rd66, {%r232, %r237};
	add.s32 	%r242, %r197, 2;
	setp.gt.s32 	%p126, %r242, %r216;
	setp.lt.f64 	%p127, %fd201, %fd61;
	or.pred  	%p128, %p126, %p127;
	mov.f64 	%fd202, %fd201;
	mov.u64 	%rd293, %rd292;
	@%p128 bra 	$L__BB2_71;
	setp.gt.f64 	%p129, %fd201, %fd61;
	mov.f64 	%fd202, %fd61;
	mov.u64 	%rd293, %rd66;
	@%p129 bra 	$L__BB2_71;
	setp.lt.s64 	%p130, %rd292, %rd66;
	selp.f64 	%fd202, %fd201, %fd61, %p130;
	min.s64 	%rd293, %rd292, %rd66;
$L__BB2_71:
	mov.b64 	%rd250, %fd202;
	mov.b64 	{%r244, %r249}, %rd250;
	mov.b32 	%r260, 4;
	mov.b32 	%r262, -1;
	// begin inline asm
	shfl.sync.down.b32 %r243, %r244, %r260, %r216, %r262;
	// end inline asm
	// begin inline asm
	shfl.sync.down.b32 %r248, %r249, %r260, %r216, %r262;
	// end inline asm
	mov.b64 	%rd251, {%r243, %r248};
	mov.b64 	%fd64, %rd251;
	mov.b64 	{%r254, %r259}, %rd293;
	// begin inline asm
	shfl.sync.down.b32 %r253, %r254, %r260, %r216, %r262;
	// end inline asm
	// begin inline asm
	shfl.sync.down.b32 %r258, %r259, %r260, %r216, %r262;
	// end inline asm
	mov.b64 	%rd69, {%r253, %r258};
	add.s32 	%r263, %r197, 4;
	setp.gt.s32 	%p131, %r263, %r216;
	setp.lt.f64 	%p132, %fd202, %fd64;
	or.pred  	%p133, %p131, %p132;
	mov.f64 	%fd203, %fd202;
	mov.u64 	%rd294, %rd293;
	@%p133 bra 	$L__BB2_74;
	setp.gt.f64 	%p134, %fd202, %fd64;
	mov.f64 	%fd203, %fd64;
	mov.u64 	%rd294, %rd69;
	@%p134 bra 	$L__BB2_74;
	setp.lt.s64 	%p135, %rd293, %rd69;
	selp.f64 	%fd203, %fd202, %fd64, %p135;
	min.s64 	%rd294, %rd293, %rd69;
$L__BB2_74:
	mov.b64 	%rd252, %fd203;
	mov.b64 	{%r265, %r270}, %rd252;
	mov.b32 	%r281, 8;
	mov.b32 	%r283, -1;
	// begin inline asm
	shfl.sync.down.b32 %r264, %r265, %r281, %r216, %r283;
	// end inline asm
	// begin inline asm
	shfl.sync.down.b32 %r269, %r270, %r281, %r216, %r283;
	// end inline asm
	mov.b64 	%rd253, {%r264, %r269};
	mov.b64 	%fd67, %rd253;
	mov.b64 	{%r275, %r280}, %rd294;
	// begin inline asm
	shfl.sync.down.b32 %r274, %r275, %r281, %r216, %r283;
	// end inline asm
	// begin inline asm
	shfl.sync.down.b32 %r279, %r280, %r281, %r216, %r283;
	// end inline asm
	mov.b64 	%rd72, {%r274, %r279};
	add.s32 	%r284, %r197, 8;
	setp.gt.s32 	%p136, %r284, %r216;
	setp.lt.f64 	%p137, %fd203, %fd67;
	or.pred  	%p138, %p136, %p137;
	mov.f64 	%fd204, %fd203;
	mov.u64 	%rd295, %rd294;
	@%p138 bra 	$L__BB2_77;
	setp.gt.f64 	%p139, %fd203, %fd67;
	mov.f64 	%fd204, %fd67;
	mov.u64 	%rd295, %rd72;
	@%p139 bra 	$L__BB2_77;
	setp.lt.s64 	%p140, %rd294, %rd72;
	selp.f64 	%fd204, %fd203, %fd67, %p140;
	min.s64 	%rd295, %rd294, %rd72;
$L__BB2_77:
	mov.b64 	%rd254, %fd204;
	mov.b64 	{%r286, %r291}, %rd254;
	mov.b32 	%r302, 16;
	mov.b32 	%r304, -1;
	// begin inline asm
	shfl.sync.down.b32 %r285, %r286, %r302, %r216, %r304;
	// end inline asm
	// begin inline asm
	shfl.sync.down.b32 %r290, %r291, %r302, %r216, %r304;
	// end inline asm
	mov.b64 	%rd255, {%r285, %r290};
	mov.b64 	%fd70, %rd255;
	mov.b64 	{%r296, %r301}, %rd295;
	// begin inline asm
	shfl.sync.down.b32 %r295, %r296, %r302, %r216, %r304;
	// end inline asm
	// begin inline asm
	shfl.sync.down.b32 %r300, %r301, %r302, %r216, %r304;
	// end inline asm
	mov.b64 	%rd75, {%r295, %r300};
	add.s32 	%r305, %r197, 16;
	setp.gt.s32 	%p141, %r305, %r216;
	setp.lt.f64 	%p142, %fd204, %fd70;
	or.pred  	%p143, %p141, %p142;
	mov.f64 	%fd242, %fd204;
	mov.u64 	%rd333, %rd295;
	@%p143 bra 	$L__BB2_80;
	setp.gt.f64 	%p144, %fd204, %fd70;
	mov.f64 	%fd242, %fd70;
	mov.u64 	%rd333, %rd75;
	@%p144 bra 	$L__BB2_80;
	setp.lt.s64 	%p145, %rd295, %rd75;
	selp.f64 	%fd242, %fd204, %fd70, %p145;
	min.s64 	%rd333, %rd295, %rd75;
$L__BB2_80:
	setp.ne.s32 	%p146, %r197, 0;
	@%p146 bra 	$L__BB2_82;
	shr.u32 	%r306, %r5, 1;
	and.b32  	%r307, %r306, 496;
	mov.u32 	%r308, _ZN6thrust24THRUST_300001_SM_1000_NS8cuda_cub4core6detail5shmemE;
	add.s32 	%r309, %r308, %r307;
	st.shared.f64 	[%r309+8], %fd242;
	st.shared.u64 	[%r309+16], %rd333;
$L__BB2_82:
	bar.sync 	0;
	setp.ne.s32 	%p147, %r5, 0;
	@%p147 bra 	$L__BB2_201;
	setp.lt.s32 	%p148, %r4, 33;
	mov.f64 	%fd206, %fd242;
	mov.u64 	%rd297, %rd333;
	@%p148 bra 	$L__BB2_87;
	ld.shared.f64 	%fd73, [_ZN6thrust24THRUST_300001_SM_1000_NS8cuda_cub4core6detail5shmemE+24];
	ld.shared.u64 	%rd78, [_ZN6thrust24THRUST_300001_SM_1000_NS8cuda_cub4core6detail5shmemE+32];
	setp.lt.f64 	%p149, %fd242, %fd73;
	mov.f64 	%fd206, %fd242;
	mov.u64 	%rd297, %rd333;
	@%p149 bra 	$L__BB2_87;
	setp.lt.f64 	%p150, %fd73, %fd242;
	mov.f64 	%fd206, %fd73;
	mov.u64 	%rd297, %rd78;
	@%p150 bra 	$L__BB2_87;
	setp.lt.s64 	%p151, %rd333, %rd78;
	selp.f64 	%fd206, %fd242, %fd73, %p151;
	min.s64 	%rd297, %rd333, %rd78;
$L__BB2_87:
	setp.lt.s32 	%p152, %r4, 65;
	mov.f64 	%fd207, %fd206;
	mov.u64 	%rd298, %rd297;
	@%p152 bra 	$L__BB2_91;
	ld.shared.f64 	%fd76, [_ZN6thrust24THRUST_300001_SM_1000_NS8cuda_cub4core6detail5shmemE+40];
	ld.shared.u64 	%rd81, [_ZN6thrust24THRUST_300001_SM_1000_NS8cuda_cub4core6detail5shmemE+48];
	setp.lt.f64 	%p153, %fd206, %fd76;
	mov.f64 	%fd207, %fd206;
	mov.u64 	%rd298, %rd297;
	@%p153 bra 	$L__BB2_91;
	setp.lt.f64 	%p154, %fd76, %fd206;
	mov.f64 	%fd207, %fd76;
	mov.u64 	%rd298, %rd81;
	@%p154 bra 	$L__BB2_91;
	setp.lt.s64 	%p155, %rd297, %rd81;
	selp.f64 	%fd207, %fd206, %fd76, %p155;
	min.s64 	%rd298, %rd297, %rd81;
$L__BB2_91:
	setp.lt.s32 	%p156, %r4, 97;
	mov.f64 	%fd208, %fd207;
	mov.u64 	%rd299, %rd298;
	@%p156 bra 	$L__BB2_95;
	ld.shared.f64 	%fd79, [_ZN6thrust24THRUST_300001_SM_1000_NS8cuda_cub4core6detail5shmemE+56];
	ld.shared.u64 	%rd84, [_ZN6thrust24THRUST_300001_SM_1000_NS8cuda_cub4core6detail5shmemE+64];
	setp.lt.f64 	%p157, %fd207, %fd79;
	mov.f64 	%fd208, %fd207;
	mov.u64 	%rd299, %rd298;
	@%p157 bra 	$L__BB2_95;
	setp.lt.f64 	%p158, %fd79, %fd207;
	mov.f64 	%fd208, %fd79;
	mov.u64 	%rd299, %rd84;
	@%p158 bra 	$L__BB2_95;
	setp.lt.s64 	%p159, %rd298, %rd84;
	selp.f64 	%fd208, %fd207, %fd79, %p159;
	min.s64 	%rd299, %rd298, %rd84;
$L__BB2_95:
	setp.lt.s32 	%p160, %r4, 129;
	mov.f64 	%fd209, %fd208;
	mov.u64 	%rd300, %rd299;
	@%p160 bra 	$L__BB2_99;
	ld.shared.f64 	%fd82, [_ZN6thrust24THRUST_300001_SM_1000_NS8cuda_cub4core6detail5shmemE+72];
	ld.shared.u64 	%rd87, [_ZN6thrust24THRUST_300001_SM_1000_NS8cuda_cub4core6detail5shmemE+80];
	setp.lt.f64 	%p161, %fd208, %fd82;
	mov.f64 	%fd209, %fd208;
	mov.u64 	%rd300, %rd299;
	@%p161 bra 	$L__BB2_99;
	setp.lt.f64 	%p162, %fd82, %fd208;
	mov.f64 	%fd209, %fd82;
	mov.u64 	%rd300, %rd87;
	@%p162 bra 	$L__BB2_99;
	setp.lt.s64 	%p163, %rd299, %rd87;
	selp.f64 	%fd209, %fd208, %fd82, %p163;
	min.s64 	%rd300, %rd299, %rd87;
$L__BB2_99:
	setp.lt.s32 	%p164, %r4, 161;
	mov.f64 	%fd210, %fd209;
	mov.u64 	%rd301, %rd300;
	@%p164 bra 	$L__BB2_103;
	ld.shared.f64 	%fd85, [_ZN6thrust24THRUST_300001_SM_1000_NS8cuda_cub4core6detail5shmemE+88];
	ld.shared.u64 	%rd90, [_ZN6thrust24THRUST_300001_SM_1000_NS8cuda_cub4core6detail5shmemE+96];
	setp.lt.f64 	%p165, %fd209, %fd85;
	mov.f64 	%fd210, %fd209;
	mov.u64 	%rd301, %rd300;
	@%p165 bra 	$L__BB2_103;
	setp.lt.f64 	%p166, %fd85, %fd209;
	mov.f64 	%fd210, %fd85;
	mov.u64 	%rd301, %rd90;
	@%p166 bra 	$L__BB2_103;
	setp.lt.s64 	%p167, %rd300, %rd90;
	selp.f64 	%fd210, %fd209, %fd85, %p167;
	min.s64 	%rd301, %rd300, %rd90;
$L__BB2_103:
	setp.lt.s32 	%p168, %r4, 193;
	mov.f64 	%fd211, %fd210;
	mov.u64 	%rd302, %rd301;
	@%p168 bra 	$L__BB2_107;
	ld.shared.f64 	%fd88, [_ZN6thrust24THRUST_300001_SM_1000_NS8cuda_cub4core6detail5shmemE+104];
	ld.shared.u64 	%rd93, [_ZN6thrust24THRUST_300001_SM_1000_NS8cuda_cub4core6detail5shmemE+112];
	setp.lt.f64 	%p169, %fd210, %fd88;
	mov.f64 	%fd211, %fd210;
	mov.u64 	%rd302, %rd301;
	@%p169 bra 	$L__BB2_107;
	setp.lt.f64 	%p170, %fd88, %fd210;
	mov.f64 	%fd211, %fd88;
	mov.u64 	%rd302, %rd93;
	@%p170 bra 	$L__BB2_107;
	setp.lt.s64 	%p171, %rd301, %rd93;
	selp.f64 	%fd211, %fd210, %fd88, %p171;
	min.s64 	%rd302, %rd301, %rd93;
$L__BB2_107:
	setp.lt.s32 	%p172, %r4, 225;
	mov.u64 	%rd333, %rd302;
	mov.f64 	%fd242, %fd211;
	@%p172 bra 	$L__BB2_201;
	ld.shared.f64 	%fd91, [_ZN6thrust24THRUST_300001_SM_1000_NS8cuda_cub4core6detail5shmemE+120];
	ld.shared.u64 	%rd96, [_ZN6thrust24THRUST_300001_SM_1000_NS8cuda_cub4core6detail5shmemE+128];
	setp.lt.f64 	%p173, %fd211, %fd91;
	mov.u64 	%rd333, %rd302;
	mov.f64 	%fd242, %fd211;
	@%p173 bra 	$L__BB2_201;
	setp.lt.f64 	%p174, %fd91, %fd211;
	mov.u64 	%rd333, %rd96;
	mov.f64 	%fd242, %fd91;
	@%p174 bra 	$L__BB2_201;
	setp.lt.s64 	%p175, %rd302, %rd96;
	selp.f64 	%fd242, %fd211, %fd91, %p175;
	min.s64 	%rd333, %rd302, %rd96;
	bra.uni 	$L__BB2_201;
$L__BB2_111:
	mov.u32 	%r35, %tid.x;
	cvt.s64.s32 	%rd188, %r2;
	add.s64 	%rd98, %rd185, %rd188;
	cvt.u64.u32 	%rd189, %r35;
	add.s64 	%rd190, %rd189, %rd188;
	cvta.to.global.u64 	%rd191, %rd184;
	shl.b64 	%rd192, %rd190, 3;
	add.s64 	%rd193, %rd191, %rd192;
	ld.global.f64 	%fd172, [%rd193];
	add.s32 	%r69, %r35, 256;
	cvt.u64.u32 	%rd194, %r69;
	ld.global.f64 	%fd173, [%rd193+2048];
	add.s32 	%r70, %r35, 512;
	cvt.u64.u32 	%rd195, %r70;
	ld.global.f64 	%fd174, [%rd193+4096];
	ld.global.f64 	%fd93, [%rd193+6144];
	or.b32  	%r71, %r35, 1024;
	cvt.u64.u32 	%rd99, %r71;
	add.s64 	%rd100, %rd98, %rd99;
	ld.global.f64 	%fd94, [%rd193+8192];
	setp.lt.f64 	%p2, %fd173, %fd172;
	selp.f64 	%fd175, %fd173, %fd172, %p2;
	selp.b64 	%rd196, %rd194, %rd189, %p2;
	setp.lt.f64 	%p3, %fd174, %fd175;
	selp.f64 	%fd95, %fd174, %fd175, %p3;
	selp.b64 	%rd101, %rd195, %rd196, %p3;
	setp.lt.f64 	%p4, %fd95, %fd93;
	mov.f64 	%fd212, %fd95;
	mov.u64 	%rd303, %rd101;
	@%p4 bra 	$L__BB2_114;
	add.s32 	%r72, %r35, 768;
	cvt.u64.u32 	%rd303, %r72;
	setp.lt.f64 	%p5, %fd93, %fd95;
	mov.f64 	%fd212, %fd93;
	@%p5 bra 	$L__BB2_114;
	mov.f64 	%fd212, %fd95;
	mov.u64 	%rd303, %rd101;
$L__BB2_114:
	add.s64 	%rd104, %rd98, %rd303;
	setp.lt.f64 	%p6, %fd212, %fd94;
	mov.f64 	%fd230, %fd212;
	mov.u64 	%rd321, %rd104;
	@%p6 bra 	$L__BB2_117;
	setp.lt.f64 	%p7, %fd94, %fd212;
	mov.f64 	%fd230, %fd94;
	mov.u64 	%rd321, %rd100;
	@%p7 bra 	$L__BB2_117;
	setp.lt.s64 	%p8, %rd303, %rd99;
	selp.f64 	%fd230, %fd212, %fd94, %p8;
	selp.b64 	%rd321, %rd104, %rd100, %p8;
$L__BB2_117:
	setp.le.s32 	%p9, %r66, %r3;
	@%p9 bra 	$L__BB2_162;
	setp.ne.s32 	%p10, %r35, 0;
	@%p10 bra 	$L__BB2_120;
	atom.global.add.u32 	%r73, [%rd1+4], 1280;
	add.s32 	%r74, %r73, %r3;
	st.shared.u32 	[_ZN6thrust24THRUST_300001_SM_1000_NS8cuda_cub4core6detail5shmemE+152], %r74;
$L__BB2_120:
	bar.sync 	0;
	ld.shared.u32 	%r427, [_ZN6thrust24THRUST_300001_SM_1000_NS8cuda_cub4core6detail5shmemE+152];
	add.s32 	%r75, %r427, 1280;
	setp.gt.s32 	%p11, %r75, %r66;
	@%p11 bra 	$L__BB2_139;
$L__BB2_121:
	cvt.s64.s32 	%rd197, %r427;
	add.s64 	%rd198, %rd189, %rd197;
	cvta.to.global.u64 	%rd199, %rd184;
	shl.b64 	%rd200, %rd198, 3;
	add.s64 	%rd201, %rd199, %rd200;
	add.s64 	%rd109, %rd198, %rd185;
	ld.global.f64 	%fd100, [%rd201];
	ld.global.f64 	%fd101, [%rd201+2048];
	ld.global.f64 	%fd102, [%rd201+4096];
	ld.global.f64 	%fd103, [%rd201+6144];
	ld.global.f64 	%fd104, [%rd201+8192];
	setp.lt.f64 	%p12, %fd230, %fd100;
	mov.f64 	%fd215, %fd230;
	mov.u64 	%rd306, %rd321;
	@%p12 bra 	$L__BB2_124;
	setp.lt.f64 	%p13, %fd100, %fd230;
	mov.f64 	%fd215, %fd100;
	mov.u64 	%rd306, %rd109;
	@%p13 bra 	$L__BB2_124;
	setp.lt.s64 	%p14, %rd321, %rd109;
	selp.f64 	%fd215, %fd230, %fd100, %p14;
	min.s64 	%rd306, %rd321, %rd109;
$L__BB2_124:
	setp.lt.f64 	%p15, %fd215, %fd101;
	mov.f64 	%fd216, %fd215;
	mov.u64 	%rd307, %rd306;
	@%p15 bra 	$L__BB2_127;
	cvt.s64.s32 	%rd202, %r427;
	add.s64 	%rd203, %rd189, %rd202;
	add.s64 	%rd204, %rd203, %rd185;
	add.s64 	%rd307, %rd204, 256;
	setp.lt.f64 	%p16, %fd101, %fd215;
	mov.f64 	%fd216, %fd101;
	@%p16 bra 	$L__BB2_127;
	setp.lt.s64 	%p17, %rd306, %rd307;
	selp.f64 	%fd216, %fd215, %fd101, %p17;
	min.s64 	%rd307, %rd306, %rd307;
$L__BB2_127:
	setp.lt.f64 	%p18, %fd216, %fd102;
	mov.f64 	%fd217, %fd216;
	mov.u64 	%rd308, %rd307;
	@%p18 bra 	$L__BB2_130;
	cvt.s64.s32 	%rd205, %r427;
	add.s64 	%rd206, %rd189, %rd205;
	add.s64 	%rd207, %rd206, %rd185;
	add.s64 	%rd308, %rd207, 512;
	setp.lt.f64 	%p19, %fd102, %fd216;
	mov.f64 	%fd217, %fd102;
	@%p19 bra 	$L__BB2_130;
	setp.lt.s64 	%p20, %rd307, %rd308;
	selp.f64 	%fd217, %fd216, %fd102, %p20;
	min.s64 	%rd308, %rd307, %rd308;
$L__BB2_130:
	setp.lt.f64 	%p21, %fd217, %fd103;
	mov.f64 	%fd218, %fd217;
	mov.u64 	%rd309, %rd308;
	@%p21 bra 	$L__BB2_133;
	cvt.s64.s32 	%rd208, %r427;
	add.s64 	%rd209, %rd189, %rd208;
	add.s64 	%rd210, %rd209, %rd185;
	add.s64 	%rd309, %rd210, 768;
	setp.lt.f64 	%p22, %fd103, %fd217;
	mov.f64 	%fd218, %fd103;
	@%p22 bra 	$L__BB2_133;
	setp.lt.s64 	%p23, %rd308, %rd309;
	selp.f64 	%fd218, %fd217, %fd103, %p23;
	min.s64 	%rd309, %rd308, %rd309;
$L__BB2_133:
	setp.lt.f64 	%p24, %fd218, %fd104;
	mov.f64 	%fd230, %fd218;
	mov.u64 	%rd321, %rd309;
	@%p24 bra 	$L__BB2_136;
	add.s64 	%rd213, %rd198, %rd185;
	add.s64 	%rd321, %rd213, 1024;
	setp.lt.f64 	%p25, %fd104, %fd218;
	mov.f64 	%fd230, %fd104;
	@%p25 bra 	$L__BB2_136;
	setp.lt.s64 	%p26, %rd309, %rd321;
	selp.f64 	%fd230, %fd218, %fd104, %p26;
	min.s64 	%rd321, %rd309, %rd321;
$L__BB2_136:
	setp.ne.s32 	%p27, %r35, 0;
	bar.sync 	0;
	@%p27 bra 	$L__BB2_138;
	atom.global.add.u32 	%r76, [%rd1+4], 1280;
	add.s32 	%r77, %r76, %r3;
	st.shared.u32 	[_ZN6thrust24THRUST_300001_SM_1000_NS8cuda_cub4core6detail5shmemE+152], %r77;
$L__BB2_138:
	bar.sync 	0;
	ld.shared.u32 	%r427, [_ZN6thrust24THRUST_300001_SM_1000_NS8cuda_cub4core6detail5shmemE+152];
	add.s32 	%r78, %r427, 1280;
	setp.le.s32 	%p28, %r78, %r66;
	@%p28 bra 	$L__BB2_121;
$L__BB2_139:
	setp.le.s32 	%p29, %r66, %r427;
	@%p29 bra 	$L__BB2_162;
	sub.s32 	%r40, %r66, %r427;
	setp.ge.s32 	%p30, %r35, %r40;
	@%p30 bra 	$L__BB2_162;
	cvta.to.global.u64 	%rd125, %rd184;
	not.b32 	%r79, %r35;
	add.s32 	%r80, %r66, %r79;
	sub.s32 	%r41, %r80, %r427;
	and.b32  	%r81, %r41, 768;
	setp.eq.s32 	%p31, %r81, 768;
	mov.u32 	%r431, %r35;
	@%p31 bra 	$L__BB2_147;
	add.s32 	%r429, %r35, %r427;
	shr.u32 	%r82, %r41, 8;
	add.s32 	%r83, %r82, 1;
	and.b32  	%r84, %r83, 3;
	neg.s32 	%r428, %r84;
	mov.u32 	%r431, %r35;
$L__BB2_143:
	.pragma "nounroll";
	mov.u64 	%rd126, %rd321;
	mov.f64 	%fd116, %fd230;
	cvt.s64.s32 	%rd215, %r429;
	add.s64 	%rd127, %rd185, %rd215;
	mul.wide.s32 	%rd216, %r429, 8;
	add.s64 	%rd217, %rd125, %rd216;
	ld.global.f64 	%fd117, [%rd217];
	setp.lt.f64 	%p32, %fd116, %fd117;
	@%p32 bra 	$L__BB2_146;
	setp.lt.f64 	%p33, %fd117, %fd116;
	mov.f64 	%fd230, %fd117;
	mov.u64 	%rd321, %rd127;
	@%p33 bra 	$L__BB2_146;
	setp.lt.s64 	%p34, %rd126, %rd127;
	selp.f64 	%fd230, %fd116, %fd117, %p34;
	min.s64 	%rd321, %rd126, %rd127;
$L__BB2_146:
	add.s32 	%r431, %r431, 256;
	add.s32 	%r429, %r429, 256;
	add.s32 	%r428, %r428, 1;
	setp.ne.s32 	%p35, %r428, 0;
	@%p35 bra 	$L__BB2_143;
$L__BB2_147:
	setp.lt.u32 	%p36, %r41, 768;
	@%p36 bra 	$L__BB2_162;
	add.s32 	%r432, %r431, %r427;
	add.s32 	%r435, %r432, 256;
	add.s32 	%r434, %r432, 512;
	add.s32 	%r433, %r432, 768;
	add.s64 	%rd132, %rd125, 4096;
$L__BB2_149:
	cvt.s64.s32 	%rd218, %r435;
	add.s64 	%rd134, %rd185, %rd218;
	cvt.s64.s32 	%rd219, %r434;
	add.s64 	%rd135, %rd185, %rd219;
	cvt.s64.s32 	%rd220, %r433;
	add.s64 	%rd136, %rd185, %rd220;
	cvt.s64.s32 	%rd221, %r432;
	mul.wide.s32 	%rd222, %r432, 8;
	add.s64 	%rd137, %rd132, %rd222;
	add.s64 	%rd138, %rd185, %rd221;
	ld.global.f64 	%fd123, [%rd137+-4096];
	setp.lt.f64 	%p37, %fd230, %fd123;
	mov.f64 	%fd226, %fd230;
	mov.u64 	%rd317, %rd321;
	@%p37 bra 	$L__BB2_152;
	setp.lt.f64 	%p38, %fd123, %fd230;
	mov.f64 	%fd226, %fd123;
	mov.u64 	%rd317, %rd138;
	@%p38 bra 	$L__BB2_152;
	setp.lt.s64 	%p39, %rd321, %rd138;
	selp.f64 	%fd226, %fd230, %fd123, %p39;
	min.s64 	%rd317, %rd321, %rd138;
$L__BB2_152:
	ld.global.f64 	%fd126, [%rd137+-2048];
	setp.lt.f64 	%p40, %fd226, %fd126;
	mov.f64 	%fd227, %fd226;
	mov.u64 	%rd318, %rd317;
	@%p40 bra 	$L__BB2_155;
	setp.lt.f64 	%p41, %fd126, %fd226;
	mov.f64 	%fd227, %fd126;
	mov.u64 	%rd318, %rd134;
	@%p41 bra 	$L__BB2_155;
	setp.lt.s64 	%p42, %rd317, %rd134;
	selp.f64 	%fd227, %fd226, %fd126, %p42;
	min.s64 	%rd318, %rd317, %rd134;
$L__BB2_155:
	ld.global.f64 	%fd129, [%rd137];
	setp.lt.f64 	%p43, %fd227, %fd129;
	mov.f64 	%fd228, %fd227;
	mov.u64 	%rd319, %rd318;
	@%p43 bra 	$L__BB2_158;
	setp.lt.f64 	%p44, %fd129, %fd227;
	mov.f64 	%fd228, %fd129;
	mov.u64 	%rd319, %rd135;
	@%p44 bra 	$L__BB2_158;
	setp.lt.s64 	%p45, %rd318, %rd135;
	selp.f64 	%fd228, %fd227, %fd129, %p45;
	min.s64 	%rd319, %rd318, %rd135;
$L__BB2_158:
	ld.global.f64 	%fd132, [%rd137+2048];
	setp.lt.f64 	%p46, %fd228, %fd132;
	mov.f64 	%fd230, %fd228;
	mov.u64 	%rd321, %rd319;
	@%p46 bra 	$L__BB2_161;
	setp.lt.f64 	%p47, %fd132, %fd228;
	mov.f64 	%fd230, %fd132;
	mov.u64 	%rd321, %rd136;
	@%p47 bra 	$L__BB2_161;
	setp.lt.s64 	%p48, %rd319, %rd136;
	selp.f64 	%fd230, %fd228, %fd132, %p48;
	min.s64 	%rd321, %rd319, %rd136;
$L__BB2_161:
	add.s32 	%r431, %r431, 1024;
	add.s32 	%r435, %r435, 1024;
	add.s32 	%r434, %r434, 1024;
	add.s32 	%r433, %r433, 1024;
	add.s32 	%r432, %r432, 1024;
	setp.lt.s32 	%p49, %r431, %r40;
	@%p49 bra 	$L__BB2_149;
$L__BB2_162:
	// begin inline asm
	mov.u32 %r85, %laneid;
	// end inline asm
	mov.b64 	%rd223, %fd230;
	mov.b64 	{%r87, %r92}, %rd223;
	mov.b32 	%r103, 1;
	mov.b32 	%r104, 31;
	mov.b32 	%r105, -1;
	// begin inline asm
	shfl.sync.down.b32 %r86, %r87, %r103, %r104, %r105;
	// end inline asm
	// begin inline asm
	shfl.sync.down.b32 %r91, %r92, %r103, %r104, %r105;
	// end inline asm
	mov.b64 	%rd224, {%r86, %r91};
	mov.b64 	%fd136, %rd224;
	mov.b64 	{%r97, %r102}, %rd321;
	// begin inline asm
	shfl.sync.down.b32 %r96, %r97, %r103, %r104, %r105;
	// end inline asm
	// begin inline asm
	shfl.sync.down.b32 %r101, %r102, %r103, %r104, %r105;
	// end inline asm
	mov.b64 	%rd148, {%r96, %r101};
	setp.gt.s32 	%p50, %r85, 30;
	setp.lt.f64 	%p51, %fd230, %fd136;
	or.pred  	%p52, %p50, %p51;
	mov.f64 	%fd231, %fd230;
	mov.u64 	%rd322, %rd321;
	@%p52 bra 	$L__BB2_165;
	setp.gt.f64 	%p53, %fd230, %fd136;
	mov.f64 	%fd231, %fd136;
	mov.u64 	%rd322, %rd148;
	@%p53 bra 	$L__BB2_165;
	setp.lt.s64 	%p54, %rd321, %rd148;
	selp.f64 	%fd231, %fd230, %fd136, %p54;
	min.s64 	%rd322, %rd321, %rd148;
$L__BB2_165:
	mov.b64 	%rd225, %fd231;
	mov.b64 	{%r107, %r112}, %rd225;
	mov.b32 	%r123, 2;
	mov.b32 	%r124, 31;
	mov.b32 	%r125, -1;
	// begin inline asm
	shfl.sync.down.b32 %r106, %r107, %r123, %r124, %r125;
	// end inline asm
	// begin inline asm
	shfl.sync.down.b32 %r111, %r112, %r123, %r124, %r125;
	// end inline asm
	mov.b64 	%rd226, {%r106, %r111};
	mov.b64 	%fd139, %rd226;
	mov.b64 	{%r117, %r122}, %rd322;
	// begin inline asm
	shfl.sync.down.b32 %r116, %r117, %r123, %r124, %r125;
	// end inline asm
	// begin inline asm
	shfl.sync.down.b32 %r121, %r122, %r123, %r124, %r125;
	// end inline asm
	mov.b64 	%rd151, {%r116, %r121};
	setp.gt.s32 	%p55, %r85, 29;
	setp.lt.f64 	%p56, %fd231, %fd139;
	or.pred  	%p57, %p55, %p56;
	mov.f64 	%fd232, %fd231;
	mov.u64 	%rd323, %rd322;
	@%p57 bra 	$L__BB2_168;
	setp.gt.f64 	%p58, %fd231, %fd139;
	mov.f64 	%fd232, %fd139;
	mov.u64 	%rd323, %rd151;
	@%p58 bra 	$L__BB2_168;
	setp.lt.s64 	%p59, %rd322, %rd151;
	selp.f64 	%fd232, %fd231, %fd139, %p59;
	min.s64 	%rd323, %rd322, %rd151;
$L__BB2_168:
	mov.b64 	%rd227, %fd232;
	mov.b64 	{%r127, %r132}, %rd227;
	mov.b32 	%r143, 4;
	mov.b32 	%r144, 31;
	mov.b32 	%r145, -1;
	// begin inline asm
	shfl.sync.down.b32 %r126, %r127, %r143, %r144, %r145;
	// end inline asm
	// begin inline asm
	shfl.sync.down.b32 %r131, %r132, %r143, %r144, %r145;
	// end inline asm
	mov.b64 	%rd228, {%r126, %r131};
	mov.b64 	%fd142, %rd228;
	mov.b64 	{%r137, %r142}, %rd323;
	// begin inline asm
	shfl.sync.down.b32 %r136, %r137, %r143, %r144, %r145;
	// end inline asm
	// begin inline asm
	shfl.sync.down.b32 %r141, %r142, %r143, %r144, %r145;
	// end inline asm
	mov.b64 	%rd154, {%r136, %r141};
	setp.gt.s32 	%p60, %r85, 27;
	setp.lt.f64 	%p61, %fd232, %fd142;
	or.pred  	%p62, %p60, %p61;
	mov.f64 	%fd233, %fd232;
	mov.u64 	%rd324, %rd323;
	@%p62 bra 	$L__BB2_171;
	setp.gt.f64 	%p63, %fd232, %fd142;
	mov.f64 	%fd233, %fd142;
	mov.u64 	%rd324, %rd154;
	@%p63 bra 	$L__BB2_171;
	setp.lt.s64 	%p64, %rd323, %rd154;
	selp.f64 	%fd233, %fd232, %fd142, %p64;
	min.s64 	%rd324, %rd323, %rd154;
$L__BB2_171:
	mov.b64 	%rd229, %fd233;
	mov.b64 	{%r147, %r152}, %rd229;
	mov.b32 	%r163, 8;
	mov.b32 	%r164, 31;
	mov.b32 	%r165, -1;
	// begin inline asm
	shfl.sync.down.b32 %r146, %r147, %r163, %r164, %r165;
	// end inline asm
	// begin inline asm
	shfl.sync.down.b32 %r151, %r152, %r163, %r164, %r165;
	// end inline asm
	mov.b64 	%rd230, {%r146, %r151};
	mov.b64 	%fd145, %rd230;
	mov.b64 	{%r157, %r162}, %rd324;
	// begin inline asm
	shfl.sync.down.b32 %r156, %r157, %r163, %r164, %r165;
	// end inline asm
	// begin inline asm
	shfl.sync.down.b32 %r161, %r162, %r163, %r164, %r165;
	// end inline asm
	mov.b64 	%rd157, {%r156, %r161};
	setp.gt.s32 	%p65, %r85, 23;
	setp.lt.f64 	%p66, %fd233, %fd145;
	or.pred  	%p67, %p65, %p66;
	mov.f64 	%fd234, %fd233;
	mov.u64 	%rd325, %rd324;
	@%p67 bra 	$L__BB2_174;
	setp.gt.f64 	%p68, %fd233, %fd145;
	mov.f64 	%fd234, %fd145;
	mov.u64 	%rd325, %rd157;
	@%p68 bra 	$L__BB2_174;
	setp.lt.s64 	%p69, %rd324, %rd157;
	selp.f64 	%fd234, %fd233, %fd145, %p69;
	min.s64 	%rd325, %rd324, %rd157;
$L__BB2_174:
	mov.b64 	%rd231, %fd234;
	mov.b64 	{%r167, %r172}, %rd231;
	mov.b32 	%r183, 16;
	mov.b32 	%r184, 31;
	mov.b32 	%r185, -1;
	// begin inline asm
	shfl.sync.down.b32 %r166, %r167, %r183, %r184, %r185;
	// end inline asm
	// begin inline asm
	shfl.sync.down.b32 %r171, %r172, %r183, %r184, %r185;
	// end inline asm
	mov.b64 	%rd232, {%r166, %r171};
	mov.b64 	%fd148, %rd232;
	mov.b64 	{%r177, %r182}, %rd325;
	// begin inline asm
	shfl.sync.down.b32 %r176, %r177, %r183, %r184, %r185;
	// end inline asm
	// begin inline asm
	shfl.sync.down.b32 %r181, %r182, %r183, %r184, %r185;
	// end inline asm
	mov.b64 	%rd160, {%r176, %r181};
	setp.gt.s32 	%p70, %r85, 15;
	setp.lt.f64 	%p71, %fd234, %fd148;
	or.pred  	%p72, %p70, %p71;
	mov.f64 	%fd242, %fd234;
	mov.u64 	%rd333, %rd325;
	@%p72 bra 	$L__BB2_177;
	setp.gt.f64 	%p73, %fd234, %fd148;
	mov.f64 	%fd242, %fd148;
	mov.u64 	%rd333, %rd160;
	@%p73 bra 	$L__BB2_177;
	setp.lt.s64 	%p74, %rd325, %rd160;
	selp.f64 	%fd242, %fd234, %fd148, %p74;
	min.s64 	%rd333, %rd325, %rd160;
$L__BB2_177:
	setp.ne.s32 	%p75, %r85, 0;
	@%p75 bra 	$L__BB2_179;
	shr.u32 	%r186, %r35, 1;
	and.b32  	%r187, %r186, 496;
	mov.u32 	%r188, _ZN6thrust24THRUST_300001_SM_1000_NS8cuda_cub4core6detail5shmemE;
	add.s32 	%r189, %r188, %r187;
	st.shared.f64 	[%r189+8], %fd242;
	st.shared.u64 	[%r189+16], %rd333;
$L__BB2_179:
	bar.sync 	0;
	setp.ne.s32 	%p76, %r35, 0;
	@%p76 bra 	$L__BB2_201;
	ld.shared.f64 	%fd151, [_ZN6thrust24THRUST_300001_SM_1000_NS8cuda_cub4core6detail5shmemE+24];
	ld.shared.u64 	%rd163, [_ZN6thrust24THRUST_300001_SM_1000_NS8cuda_cub4core6detail5shmemE+32];
	setp.lt.f64 	%p77, %fd242, %fd151;
	mov.f64 	%fd236, %fd242;
	mov.u64 	%rd327, %rd333;
	@%p77 bra 	$L__BB2_183;
	setp.lt.f64 	%p78, %fd151, %fd242;
	mov.f64 	%fd236, %fd151;
	mov.u64 	%rd327, %rd163;
	@%p78 bra 	$L__BB2_183;
	setp.lt.s64 	%p79, %rd333, %rd163;
	selp.f64 	%fd236, %fd242, %fd151, %p79;
	min.s64 	%rd327, %rd333, %rd163;
$L__BB2_183:
	ld.shared.f64 	%fd154, [_ZN6thrust24THRUST_300001_SM_1000_NS8cuda_cub4core6detail5shmemE+40];
	ld.shared.u64 	%rd166, [_ZN6thrust24THRUST_300001_SM_1000_NS8cuda_cub4core6detail5shmemE+48];
	setp.lt.f64 	%p80, %fd236, %fd154;
	mov.f64 	%fd237, %fd236;
	mov.u64 	%rd328, %rd327;
	@%p80 bra 	$L__BB2_186;
	setp.lt.f64 	%p81, %fd154, %fd236;
	mov.f64 	%fd237, %fd154;
	mov.u64 	%rd328, %rd166;
	@%p81 bra 	$L__BB2_186;
	setp.lt.s64 	%p82, %rd327, %rd166;
	selp.f64 	%fd237, %fd236, %fd154, %p82;
	min.s64 	%rd328, %rd327, %rd166;
$L__BB2_186:
	ld.shared.f64 	%fd157, [_ZN6thrust24THRUST_300001_SM_1000_NS8cuda_cub4core6detail5shmemE+56];
	ld.shared.u64 	%rd169, [_ZN6thrust24THRUST_300001_SM_1000_NS8cuda_cub4core6detail5shmemE+64];
	setp.lt.f64 	%p83, %fd237, %fd157;
	mov.f64 	%fd238, %fd237;
	mov.u64 	%rd329, %rd328;
	@%p83 bra 	$L__BB2_189;
	setp.lt.f64 	%p84, %fd157, %fd237;
	mov.f64 	%fd238, %fd157;
	mov.u64 	%rd329, %rd169;
	@%p84 bra 	$L__BB2_189;
	setp.lt.s64 	%p85, %rd328, %rd169;
	selp.f64 	%fd238, %fd237, %fd157, %p85;
	min.s64 	%rd329, %rd328, %rd169;
$L__BB2_189:
	ld.shared.f64 	%fd160, [_ZN6thrust24THRUST_300001_SM_1000_NS8cuda_cub4core6detail5shmemE+72];
	ld.shared.u64 	%rd172, [_ZN6thrust24THRUST_300001_SM_1000_NS8cuda_cub4core6detail5shmemE+80];
	setp.lt.f64 	%p86, %fd238, %fd160;
	mov.f64 	%fd239, %fd238;
	mov.u64 	%rd330, %rd329;
	@%p86 bra 	$L__BB2_192;
	setp.lt.f64 	%p87, %fd160, %fd238;
	mov.f64 	%fd239, %fd160;
	mov.u64 	%rd330, %rd172;
	@%p87 bra 	$L__BB2_192;
	setp.lt.s64 	%p88, %rd329, %rd172;
	selp.f64 	%fd239, %fd238, %fd160, %p88;
	min.s64 	%rd330, %rd329, %rd172;
$L__BB2_192:
	ld.shared.f64 	%fd163, [_ZN6thrust24THRUST_300001_SM_1000_NS8cuda_cub4core6detail5shmemE+88];
	ld.shared.u64 	%rd175, [_ZN6thrust24THRUST_300001_SM_1000_NS8cuda_cub4core6detail5shmemE+96];
	setp.lt.f64 	%p89, %fd239, %fd163;
	mov.f64 	%fd240, %fd239;
	mov.u64 	%rd331, %rd330;
	@%p89 bra 	$L__BB2_195;
	setp.lt.f64 	%p90, %fd163, %fd239;
	mov.f64 	%fd240, %fd163;
	mov.u64 	%rd331, %rd175;
	@%p90 bra 	$L__BB2_195;
	setp.lt.s64 	%p91, %rd330, %rd175;
	selp.f64 	%fd240, %fd239, %fd163, %p91;
	min.s64 	%rd331, %rd330, %rd175;
$L__BB2_195:
	ld.shared.f64 	%fd166, [_ZN6thrust24THRUST_300001_SM_1000_NS8cuda_cub4core6detail5shmemE+104];
	ld.shared.u64 	%rd178, [_ZN6thrust24THRUST_300001_SM_1000_NS8cuda_cub4core6detail5shmemE+112];
	setp.lt.f64 	%p92, %fd240, %fd166;
	mov.f64 	%fd241, %fd240;
	mov.u64 	%rd332, %rd331;
	@%p92 bra 	$L__BB2_198;
	setp.lt.f64 	%p93, %fd166, %fd240;
	mov.f64 	%fd241, %fd166;
	mov.u64 	%rd332, %rd178;
	@%p93 bra 	$L__BB2_198;
	setp.lt.s64 	%p94, %rd331, %rd178;
	selp.f64 	%fd241, %fd240, %fd166, %p94;
	min.s64 	%rd332, %rd331, %rd178;
$L__BB2_198:
	ld.shared.f64 	%fd169, [_ZN6thrust24THRUST_300001_SM_1000_NS8cuda_cub4core6detail5shmemE+120];
	ld.shared.u64 	%rd181, [_ZN6thrust24THRUST_300001_SM_1000_NS8cuda_cub4core6detail5shmemE+128];
	setp.lt.f64 	%p95, %fd241, %fd169;
	mov.u64 	%rd333, %rd332;
	mov.f64 	%fd242, %fd241;
	@%p95 bra 	$L__BB2_201;
	setp.lt.f64 	%p96, %fd169, %fd241;
	mov.u64 	%rd333, %rd181;
	mov.f64 	%fd242, %fd169;
	@%p96 bra 	$L__BB2_201;
	setp.lt.s64 	%p97, %rd332, %rd181;
	selp.f64 	%fd242, %fd241, %fd169, %p97;
	min.s64 	%rd333, %rd332, %rd181;
$L__BB2_201:
	mov.u32 	%r415, %tid.x;
	setp.ne.s32 	%p224, %r415, 0;
	@%p224 bra 	$L__BB2_203;
	ld.param.u64 	%rd269, [_ZN6thrust24THRUST_300001_SM_1000_NS8cuda_cub4core6detail13_kernel_agentINS1_8__reduce11ReduceAgentINS0_12zip_iteratorIN4cuda3std3__45tupleIJNS0_6detail15normal_iteratorINS0_10device_ptrIdEEEENS0_17counting_iteratorIlNS0_11use_defaultESI_SI_EEEEEEEPNSB_IJdlEEESM_iNS1_9__extrema9arg_min_fIdlNSA_4lessIdEEEEEEJSL_SN_iN3cub18CUB_300001_SM_100013GridEvenShareIiEENSV_9GridQueueIjEESS_EEEvDpT0__param_1];
	cvta.to.global.u64 	%rd266, %rd269;
	mul.wide.u32 	%rd267, %r1, 16;
	add.s64 	%rd268, %rd266, %rd267;
	st.global.f64 	[%rd268], %fd242;
	st.global.u64 	[%rd268+8], %rd333;
$L__BB2_203:
	ret;

}
	// .globl	_ZN6thrust24THRUST_300001_SM_1000_NS8cuda_cub4core6detail13_kernel_agentINS1_8__reduce10DrainAgentIiEEJN3cub18CUB_300001_SM_10009GridQueueIjEEiEEEvDpT0_
.visible .entry _ZN6thrust24THRUST_300001_SM_1000_NS8cuda_cub4core6detail13_kernel_agentINS1_8__reduce10DrainAgentIiEEJN3cub18CUB_300001_SM_10009GridQueueIjEEiEEEvDpT0_(
	.param .align 8 .b8 _ZN6thrust24THRUST_300001_SM_1000_NS8cuda_cub4core6detail13_kernel_agentINS1_8__reduce10DrainAgentIiEEJN3cub18CUB_300001_SM_10009GridQueueIjEEiEEEvDpT0__param_0[8],
	.param .u32 _ZN6thrust24THRUST_300001_SM_1000_NS8cuda_cub4core6detail13_kernel_agentINS1_8__reduce10DrainAgentIiEEJN3cub18CUB_300001_SM_10009GridQueueIjEEiEEEvDpT0__param_1
)
.maxntid 1
{
	.reg .b32 	%r<3>;
	.reg .b64 	%rd<3>;

	ld.param.u64 	%rd1, [_ZN6thrust24THRUST_300001_SM_1000_NS8cuda_cub4core6detail13_kernel_agentINS1_8__reduce10DrainAgentIiEEJN3cub18CUB_300001_SM_10009GridQueueIjEEiEEEvDpT0__param_0];
	ld.param.u32 	%r1, [_ZN6thrust24THRUST_300001_SM_1000_NS8cuda_cub4core6detail13_kernel_agentINS1_8__reduce10DrainAgentIiEEJN3cub18CUB_300001_SM_10009GridQueueIjEEiEEEvDpT0__param_1];
	cvta.to.global.u64 	%rd2, %rd1;
	st.global.u32 	[%rd2], %r1;
	mov.b32 	%r2, 0;
	st.global.u32 	[%rd2+4], %r2;
	ret;

}
	// .globl	_ZN6thrust24THRUST_300001_SM_1000_NS8cuda_cub4core6detail13_kernel_agentINS1_8__reduce11ReduceAgentIPN4cuda3std3__45tupleIJdlEEESC_SB_iNS1_9__extrema9arg_min_fIdlNS9_4lessIdEEEEEEJSC_SC_iSH_EEEvDpT0_
.visible .entry _ZN6thrust24THRUST_300001_SM_1000_NS8cuda_cub4core6detail13_kernel_agentINS1_8__reduce11ReduceAgentIPN4cuda3std3__45tupleIJdlEEESC_SB_iNS1_9__extrema9arg_min_fIdlNS9_4lessIdEEEEEEJSC_SC_iSH_EEEvDpT0_(
	.param .u64 .ptr .align 1 _ZN6thrust24THRUST_300001_SM_1000_NS8cuda_cub4core6detail13_kernel_agentINS1_8__reduce11ReduceAgentIPN4cuda3std3__45tupleIJdlEEESC_SB_iNS1_9__extrema9arg_min_fIdlNS9_4lessIdEEEEEEJSC_SC_iSH_EEEvDpT0__param_0,
	.param .u64 .ptr .align 1 _ZN6thrust24THRUST_300001_SM_1000_NS8cuda_cub4core6detail13_kernel_agentINS1_8__reduce11ReduceAgentIPN4cuda3std3__45tupleIJdlEEESC_SB_iNS1_9__extrema9arg_min_fIdlNS9_4lessIdEEEEEEJSC_SC_iSH_EEEvDpT0__param_1,
	.param .u32 _ZN6thrust24THRUST_300001_SM_1000_NS8cuda_cub4core6detail13_kernel_agentINS1_8__reduce11ReduceAgentIPN4cuda3std3__45tupleIJdlEEESC_SB_iNS1_9__extrema9arg_min_fIdlNS9_4lessIdEEEEEEJSC_SC_iSH_EEEvDpT0__param_2,
	.param .align 1 .b8 _ZN6thrust24THRUST_300001_SM_1000_NS8cuda_cub4core6detail13_kernel_agentINS1_8__reduce11ReduceAgentIPN4cuda3std3__45tupleIJdlEEESC_SB_iNS1_9__extrema9arg_min_fIdlNS9_4lessIdEEEEEEJSC_SC_iSH_EEEvDpT0__param_3[1]
)
.maxntid 256
{
	.reg .pred 	%p<228>;
	.reg .b32 	%r<390>;
	.reg .b64 	%rd<387>;
	.reg .b64 	%fd<248>;

	ld.param.u64 	%rd186, [_ZN6thrust24THRUST_300001_SM_1000_NS8cuda_cub4core6detail13_kernel_agentINS1_8__reduce11ReduceAgentIPN4cuda3std3__45tupleIJdlEEESC_SB_iNS1_9__extrema9arg_min_fIdlNS9_4lessIdEEEEEEJSC_SC_iSH_EEEvDpT0__param_0];
	ld.param.u32 	%r37, [_ZN6thrust24THRUST_300001_SM_1000_NS8cuda_cub4core6detail13_kernel_agentINS1_8__reduce11ReduceAgentIPN4cuda3std3__45tupleIJdlEEESC_SB_iNS1_9__extrema9arg_min_fIdlNS9_4lessIdEEEEEEJSC_SC_iSH_EEEvDpT0__param_2];
	setp.eq.s32 	%p1, %r37, 0;
	@%p1 bra 	$L__BB4_205;
	setp.gt.s32 	%p2, %r37, 1279;
	@%p2 bra 	$L__BB4_111;
	mov.u32 	%r1, %tid.x;
	setp.ge.s32 	%p101, %r1, %r37;
	mov.f64 	%fd191, 0d0000000000000000;
	mov.b64 	%rd329, 0;
	mov.u32 	%r380, %r1;
	@%p101 bra 	$L__BB4_4;
	mul.wide.u32 	%rd273, %r1, 16;
	add.s64 	%rd270, %rd186, %rd273;
	// begin inline asm
	ld.global.nc.u64 %rd269, [%rd270];
	// end inline asm
	add.s64 	%rd272, %rd270, 8;
	// begin inline asm
	ld.global.nc.u64 %rd329, [%rd272];
	// end inline asm
	mov.b64 	%fd191, %rd269;
	add.s32 	%r380, %r1, 256;
$L__BB4_4:
	setp.ge.s32 	%p102, %r380, %r37;
	@%p102 bra 	$L__BB4_25;
	not.b32 	%r153, %r380;
	add.s32 	%r4, %r37, %r153;
	and.b32  	%r154, %r4, 768;
	setp.eq.s32 	%p103, %r154, 768;
	@%p103 bra 	$L__BB4_11;
	mul.wide.u32 	%rd275, %r380, 16;
	add.s64 	%rd320, %rd186, %rd275;
	shr.u32 	%r155, %r4, 8;
	add.s32 	%r156, %r155, 1;
	and.b32  	%r157, %r156, 3;
	neg.s32 	%r378, %r157;
$L__BB4_7:
	.pragma "nounroll";
	mov.u64 	%rd5, %rd329;
	mov.f64 	%fd3, %fd191;
	// begin inline asm
	ld.global.nc.u64 %rd276, [%rd320];
	// end inline asm
	add.s64 	%rd279, %rd320, 8;
	// begin inline asm
	ld.global.nc.u64 %rd278, [%rd279];
	// end inline asm
	mov.b64 	%fd4, %rd276;
	setp.lt.f64 	%p104, %fd3, %fd4;
	@%p104 bra 	$L__BB4_10;
	setp.gt.f64 	%p105, %fd3, %fd4;
	mov.u64 	%rd329, %rd278;
	mov.f64 	%fd191, %fd4;
	@%p105 bra 	$L__BB4_10;
	setp.lt.s64 	%p106, %rd5, %rd278;
	min.s64 	%rd329, %rd5, %rd278;
	selp.f64 	%fd191, %fd3, %fd4, %p106;
$L__BB4_10:
	add.s32 	%r380, %r380, 256;
	add.s64 	%rd320, %rd320, 4096;
	add.s32 	%r378, %r378, 1;
	setp.ne.s32 	%p107, %r378, 0;
	@%p107 bra 	$L__BB4_7;
$L__BB4_11:
	setp.lt.u32 	%p108, %r4, 768;
	@%p108 bra 	$L__BB4_25;
$L__BB4_12:
	mul.wide.s32 	%rd284, %r380, 16;
	add.s64 	%rd281, %rd186, %rd284;
	// begin inline asm
	ld.global.nc.u64 %rd280, [%rd281];
	// end inline asm
	add.s64 	%rd283, %rd281, 8;
	// begin inline asm
	ld.global.nc.u64 %rd282, [%rd283];
	// end inline asm
	mov.b64 	%fd10, %rd280;
	setp.lt.f64 	%p109, %fd191, %fd10;
	mov.u64 	%rd326, %rd329;
	mov.f64 	%fd188, %fd191;
	@%p109 bra 	$L__BB4_15;
	setp.gt.f64 	%p110, %fd191, %fd10;
	mov.u64 	%rd326, %rd282;
	mov.f64 	%fd188, %fd10;
	@%p110 bra 	$L__BB4_15;
	setp.lt.s64 	%p111, %rd329, %rd282;
	min.s64 	%rd326, %rd329, %rd282;
	selp.f64 	%fd188, %fd191, %fd10, %p111;
$L__BB4_15:
	add.s64 	%rd286, %rd281, 4096;
	// begin inline asm
	ld.global.nc.u64 %rd285, [%rd286];
	// end inline asm
	add.s64 	%rd288, %rd281, 4104;
	// begin inline asm
	ld.global.nc.u64 %rd287, [%rd288];
	// end inline asm
	mov.b64 	%fd13, %rd285;
	setp.lt.f64 	%p112, %fd188, %fd13;
	mov.u64 	%rd327, %rd326;
	mov.f64 	%fd189, %fd188;
	@%p112 bra 	$L__BB4_18;
	setp.gt.f64 	%p113, %fd188, %fd13;
	mov.u64 	%rd327, %rd287;
	mov.f64 	%fd189, %fd13;
	@%p113 bra 	$L__BB4_18;
	setp.lt.s64 	%p114, %rd326, %rd287;
	min.s64 	%rd327, %rd326, %rd287;
	selp.f64 	%fd189, %fd188, %fd13, %p114;
$L__BB4_18:
	add.s64 	%rd290, %rd281, 8192;
	// begin inline asm
	ld.global.nc.u64 %rd289, [%rd290];
	// end inline asm
	add.s64 	%rd292, %rd281, 8200;
	// begin inline asm
	ld.global.nc.u64 %rd291, [%rd292];
	// end inline asm
	mov.b64 	%fd16, %rd289;
	setp.lt.f64 	%p115, %fd189, %fd16;
	mov.u64 	%rd328, %rd327;
	mov.f64 	%fd190, %fd189;
	@%p115 bra 	$L__BB4_21;
	setp.gt.f64 	%p116, %fd189, %fd16;
	mov.u64 	%rd328, %rd291;
	mov.f64 	%fd190, %fd16;
	@%p116 bra 	$L__BB4_21;
	setp.lt.s64 	%p117, %rd327, %rd291;
	min.s64 	%rd328, %rd327, %rd291;
	selp.f64 	%fd190, %fd189, %fd16, %p117;
$L__BB4_21:
	add.s64 	%rd294, %rd281, 12288;
	// begin inline asm
	ld.global.nc.u64 %rd293, [%rd294];
	// end inline asm
	add.s64 	%rd296, %rd281, 12296;
	// begin inline asm
	ld.global.nc.u64 %rd295, [%rd296];
	// end inline asm
	mov.b64 	%fd19, %rd293;
	setp.lt.f64 	%p118, %fd190, %fd19;
	mov.u64 	%rd329, %rd328;
	mov.f64 	%fd191, %fd190;
	@%p118 bra 	$L__BB4_24;
	setp.gt.f64 	%p119, %fd190, %fd19;
	mov.u64 	%rd329, %rd295;
	mov.f64 	%fd191, %fd19;
	@%p119 bra 	$L__BB4_24;
	setp.lt.s64 	%p120, %rd328, %rd295;
	min.s64 	%rd329, %rd328, %rd295;
	selp.f64 	%fd191, %fd190, %fd19, %p120;
$L__BB4_24:
	add.s32 	%r380, %r380, 1024;
	setp.lt.s32 	%p121, %r380, %r37;
	@%p121 bra 	$L__BB4_12;
$L__BB4_25:
	setp.lt.s32 	%p122, %r37, 256;
	@%p122 bra 	$L__BB4_65;
	// begin inline asm
	mov.u32 %r271, %laneid;
	// end inline asm
	mov.b64 	%rd307, %fd191;
	mov.b64 	{%r273, %r278}, %rd307;
	mov.b32 	%r289, 1;
	mov.b32 	%r290, 31;
	mov.b32 	%r291, -1;
	// begin inline asm
	shfl.sync.down.b32 %r272, %r273, %r289, %r290, %r291;
	// end inline asm
	// begin inline asm
	shfl.sync.down.b32 %r277, %r278, %r289, %r290, %r291;
	// end inline asm
	mov.b64 	%rd308, {%r272, %r277};
	mov.b64 	%fd23, %rd308;
	mov.b64 	{%r283, %r288}, %rd329;
	// begin inline asm
	shfl.sync.down.b32 %r282, %r283, %r289, %r290, %r291;
	// end inline asm
	// begin inline asm
	shfl.sync.down.b32 %r287, %r288, %r289, %r290, %r291;
	// end inline asm
	mov.b64 	%rd27, {%r282, %r287};
	setp.gt.s32 	%p179, %r271, 30;
	setp.lt.f64 	%p180, %fd191, %fd23;
	or.pred  	%p181, %p179, %p180;
	mov.u64 	%rd331, %rd329;
	mov.f64 	%fd193, %fd191;
	@%p181 bra 	$L__BB4_29;
	setp.gt.f64 	%p182, %fd191, %fd23;
	mov.u64 	%rd331, %rd27;
	mov.f64 	%fd193, %fd23;
	@%p182 bra 	$L__BB4_29;
	setp.lt.s64 	%p183, %rd329, %rd27;
	min.s64 	%rd331, %rd329, %rd27;
	selp.f64 	%fd193, %fd191, %fd23, %p183;
$L__BB4_29:
	mov.b64 	%rd309, %fd193;
	mov.b64 	{%r293, %r298}, %rd309;
	mov.b32 	%r309, 2;
	mov.b32 	%r310, 31;
	mov.b32 	%r311, -1;
	// begin inline asm
	shfl.sync.down.b32 %r292, %r293, %r309, %r310, %r311;
	// end inline asm
	// begin inline asm
	shfl.sync.down.b32 %r297, %r298, %r309, %r310, %r311;
	// end inline asm
	mov.b64 	%rd310, {%r292, %r297};
	mov.b64 	%fd26, %rd310;
	mov.b64 	{%r303, %r308}, %rd331;
	// begin inline asm
	shfl.sync.down.b32 %r302, %r303, %r309, %r310, %r311;
	// end inline asm
	// begin inline asm
	shfl.sync.down.b32 %r307, %r308, %r309, %r310, %r311;
	// end inline asm
	mov.b64 	%rd30, {%r302, %r307};
	setp.gt.s32 	%p184, %r271, 29;
	setp.lt.f64 	%p185, %fd193, %fd26;
	or.pred  	%p186, %p184, %p185;
	mov.u64 	%rd332, %rd331;
	mov.f64 	%fd194, %fd193;
	@%p186 bra 	$L__BB4_32;
	setp.gt.f64 	%p187, %fd193, %fd26;
	mov.u64 	%rd332, %rd30;
	mov.f64 	%fd194, %fd26;
	@%p187 bra 	$L__BB4_32;
	setp.lt.s64 	%p188, %rd331, %rd30;
	min.s64 	%rd332, %rd331, %rd30;
	selp.f64 	%fd194, %fd193, %fd26, %p188;
$L__BB4_32:
	mov.b64 	%rd311, %fd194;
	mov.b64 	{%r313, %r318}, %rd311;
	mov.b32 	%r329, 4;
	mov.b32 	%r330, 31;
	mov.b32 	%r331, -1;
	// begin inline asm
	shfl.sync.down.b32 %r312, %r313, %r329, %r330, %r331;
	// end inline asm
	// begin inline asm
	shfl.sync.down.b32 %r317, %r318, %r329, %r330, %r331;
	// end inline asm
	mov.b64 	%rd312, {%r312, %r317};
	mov.b64 	%fd29, %rd312;
	mov.b64 	{%r323, %r328}, %rd332;
	// begin inline asm
	shfl.sync.down.b32 %r322, %r323, %r329, %r330, %r331;
	// end inline asm
	// begin inline asm
	shfl.sync.down.b32 %r327, %r328, %r329, %r330, %r331;
	// end inline asm
	mov.b64 	%rd33, {%r322, %r327};
	setp.gt.s32 	%p189, %r271, 27;
	setp.lt.f64 	%p190, %fd194, %fd29;
	or.pred  	%p191, %p189, %p190;
	mov.u64 	%rd333, %rd332;
	mov.f64 	%fd195, %fd194;
	@%p191 bra 	$L__BB4_35;
	setp.gt.f64 	%p192, %fd194, %fd29;
	mov.u64 	%rd333, %rd33;
	mov.f64 	%fd195, %fd29;
	@%p192 bra 	$L__BB4_35;
	setp.lt.s64 	%p193, %rd332, %rd33;
	min.s64 	%rd333, %rd332, %rd33;
	selp.f64 	%fd195, %fd194, %fd29, %p193;
$L__BB4_35:
	mov.b64 	%rd313, %fd195;
	mov.b64 	{%r333, %r338}, %rd313;
	mov.b32 	%r349, 8;
	mov.b32 	%r350, 31;
	mov.b32 	%r351, -1;
	// begin inline asm
	shfl.sync.down.b32 %r332, %r333, %r349, %r350, %r351;
	// end inline asm
	// begin inline asm
	shfl.sync.down.b32 %r337, %r338, %r349, %r350, %r351;
	// end inline asm
	mov.b64 	%rd314, {%r332, %r337};
	mov.b64 	%fd32, %rd314;
	mov.b64 	{%r343, %r348}, %rd333;
	// begin inline asm
	shfl.sync.down.b32 %r342, %r343, %r349, %r350, %r351;
	// end inline asm
	// begin inline asm
	shfl.sync.down.b32 %r347, %r348, %r349, %r350, %r351;
	// end inline asm
	mov.b64 	%rd36, {%r342, %r347};
	setp.gt.s32 	%p194, %r271, 23;
	setp.lt.f64 	%p195, %fd195, %fd32;
	or.pred  	%p196, %p194, %p195;
	mov.u64 	%rd334, %rd333;
	mov.f64 	%fd196, %fd195;
	@%p196 bra 	$L__BB4_38;
	setp.gt.f64 	%p197, %fd195, %fd32;
	mov.u64 	%rd334, %rd36;
	mov.f64 	%fd196, %fd32;
	@%p197 bra 	$L__BB4_38;
	setp.lt.s64 	%p198, %rd333, %rd36;
	min.s64 	%rd334, %rd333, %rd36;
	selp.f64 	%fd196, %fd195, %fd32, %p198;
$L__BB4_38:
	mov.b64 	%rd315, %fd196;
	mov.b64 	{%r353, %r358}, %rd315;
	mov.b32 	%r369, 16;
	mov.b32 	%r370, 31;
	mov.b32 	%r371, -1;
	// begin inline asm
	shfl.sync.down.b32 %r352, %r353, %r369, %r370, %r371;
	// end inline asm
	// begin inline asm
	shfl.sync.down.b32 %r357, %r358, %r369, %r370, %r371;
	// end inline asm
	mov.b64 	%rd316, {%r352, %r357};
	mov.b64 	%fd35, %rd316;
	mov.b64 	{%r363, %r368}, %rd334;
	// begin inline asm
	shfl.sync.down.b32 %r362, %r363, %r369, %r370, %r371;
	// end inline asm
	// begin inline asm
	shfl.sync.down.b32 %r367, %r368, %r369, %r370, %r371;
	// end inline asm
	mov.b64 	%rd39, {%r362, %r367};
	setp.gt.s32 	%p199, %r271, 15;
	setp.lt.f64 	%p200, %fd196, %fd35;
	or.pred  	%p201, %p199, %p200;
	mov.u64 	%rd386, %rd334;
	mov.f64 	%fd247, %fd196;
	@%p201 bra 	$L__BB4_41;
	setp.gt.f64 	%p202, %fd196, %fd35;
	mov.u64 	%rd386, %rd39;
	mov.f64 	%fd247, %fd35;
	@%p202 bra 	$L__BB4_41;
	setp.lt.s64 	%p203, %rd334, %rd39;
	min.s64 	%rd386, %rd334, %rd39;
	selp.f64 	%fd247, %fd196, %fd35, %p203;
$L__BB4_41:
	setp.ne.s32 	%p204, %r271, 0;
	@%p204 bra 	$L__BB4_43;
	shr.u32 	%r372, %r1, 1;
	and.b32  	%r373, %r372, 496;
	mov.u32 	%r374, _ZN6thrust24THRUST_300001_SM_1000_NS8cuda_cub4core6detail5shmemE;
	add.s32 	%r375, %r374, %r373;
	st.shared.f64 	[%r375+8], %fd247;
	st.shared.u64 	[%r375+16], %rd386;
$L__BB4_43:
	bar.sync 	0;
	setp.ne.s32 	%p205, %r1, 0;
	@%p205 bra 	$L__BB4_203;
	ld.shared.f64 	%fd38, [_ZN6thrust24THRUST_300001_SM_1000_NS8cuda_cub4core6detail5shmemE+24];
	ld.shared.u64 	%rd42, [_ZN6thrust24THRUST_300001_SM_1000_NS8cuda_cub4core6detail5shmemE+32];
	setp.lt.f64 	%p206, %fd247, %fd38;
	mov.u64 	%rd336, %rd386;
	mov.f64 	%fd198, %fd247;
	@%p206 bra 	$L__BB4_47;
	setp.lt.f64 	%p207, %fd38, %fd247;
	mov.u64 	%rd336, %rd42;
	mov.f64 	%fd198, %fd38;
	@%p207 bra 	$L__BB4_47;
	setp.lt.s64 	%p208, %rd386, %rd42;
	min.s64 	%rd336, %rd386, %rd42;
	selp.f64 	%fd198, %fd247, %fd38, %p208;
$L__BB4_47:
	ld.shared.f64 	%fd41, [_ZN6thrust24THRUST_300001_SM_1000_NS8cuda_cub4core6detail5shmemE+40];
	ld.shared.u64 	%rd45, [_ZN6thrust24THRUST_300001_SM_1000_NS8cuda_cub4core6detail5shmemE+48];
	setp.lt.f64 	%p209, %fd198, %fd41;
	mov.u64 	%rd337, %rd336;
	mov.f64 	%fd199, %fd198;
	@%p209 bra 	$L__BB4_50;
	setp.lt.f64 	%p210, %fd41, %fd198;
	mov.u64 	%rd337, %rd45;
	mov.f64 	%fd199, %fd41;
	@%p210 bra 	$L__BB4_50;
	setp.lt.s64 	%p211, %rd336, %rd45;
	min.s64 	%rd337, %rd336, %rd45;
	selp.f64 	%fd199, %fd198, %fd41, %p211;
$L__BB4_50:
	ld.shared.f64 	%fd44, [_ZN6thrust24THRUST_300001_SM_1000_NS8cuda_cub4core6detail5shmemE+56];
	ld.shared.u64 	%rd48, [_ZN6thrust24THRUST_300001_SM_1000_NS8cuda_cub4core6detail5shmemE+64];
	setp.lt.f64 	%p212, %fd199, %fd44;
	mov.u64 	%rd338, %rd337;
	mov.f64 	%fd200, %fd199;
	@%p212 bra 	$L__BB4_53;
	setp.lt.f64 	%p213, %fd44, %fd199;
	mov.u64 	%rd338, %rd48;
	mov.f64 	%fd200, %fd44;
	@%p213 bra 	$L__BB4_53;
	setp.lt.s64 	%p214, %rd337, %rd48;
	min.s64 	%rd338, %rd337, %rd48;
	selp.f64 	%fd200, %fd199, %fd44, %p214;
$L__BB4_53:
	ld.shared.f64 	%fd47, [_ZN6thrust24THRUST_300001_SM_1000_NS8cuda_cub4core6detail5shmemE+72];
	ld.shared.u64 	%rd51, [_ZN6thrust24THRUST_300001_SM_1000_NS8cuda_cub4core6detail5shmemE+80];
	setp.lt.f64 	%p215, %fd200, %fd47;
	mov.u64 	%rd339, %rd338;
	mov.f64 	%fd201, %fd200;
	@%p215 bra 	$L__BB4_56;
	setp.lt.f64 	%p216, %fd47, %fd200;
	mov.u64 	%rd339, %rd51;
	mov.f64 	%fd201, %fd47;
	@%p216 bra 	$L__BB4_56;
	setp.lt.s64 	%p217, %rd338, %rd51;
	min.s64 	%rd339, %rd338, %rd51;
	selp.f64 	%fd201, %fd200, %fd47, %p217;
$L__BB4_56:
	ld.shared.f64 	%fd50, [_ZN6thrust24THRUST_300001_SM_1000_NS8cuda_cub4core6detail5shmemE+88];
	ld.shared.u64 	%rd54, [_ZN6thrust24THRUST_300001_SM_1000_NS8cuda_cub4core6detail5shmemE+96];
	setp.lt.f64 	%p218, %fd201, %fd50;
	mov.u64 	%rd340, %rd339;
	mov.f64 	%fd202, %fd201;
	@%p218 bra 	$L__BB4_59;
	setp.lt.f64 	%p219, %fd50, %fd201;
	mov.u64 	%rd340, %rd54;
	mov.f64 	%fd202, %fd50;
	@%p219 bra 	$L__BB4_59;
	setp.lt.s64 	%p220, %rd339, %rd54;
	min.s64 	%rd340, %rd339, %rd54;
	selp.f64 	%fd202, %fd201, %fd50, %p220;
$L__BB4_59:
	ld.shared.f64 	%fd53, [_ZN6thrust24THRUST_300001_SM_1000_NS8cuda_cub4core6detail5shmemE+104];
	ld.shared.u64 	%rd57, [_ZN6thrust24THRUST_300001_SM_1000_NS8cuda_cub4core6detail5shmemE+112];
	setp.lt.f64 	%p221, %fd202, %fd53;
	mov.u64 	%rd341, %rd340;
	mov.f64 	%fd203, %fd202;
	@%p221 bra 	$L__BB4_62;
	setp.lt.f64 	%p222, %fd53, %fd202;
	mov.u64 	%rd341, %rd57;
	mov.f64 	%fd203, %fd53;
	@%p222 bra 	$L__BB4_62;
	setp.lt.s64 	%p223, %rd340, %rd57;
	min.s64 	%rd341, %rd340, %rd57;
	selp.f64 	%fd203, %fd202, %fd53, %p223;
$L__BB4_62:
	ld.shared.f64 	%fd56, [_ZN6thrust24THRUST_300001_SM_1000_NS8cuda_cub4core6detail5shmemE+120];
	ld.shared.u64 	%rd60, [_ZN6thrust24THRUST_300001_SM_1000_NS8cuda_cub4core6detail5shmemE+128];
	setp.lt.f64 	%p224, %fd203, %fd56;
	mov.u64 	%rd386, %rd341;
	mov.f64 	%fd247, %fd203;
	@%p224 bra 	$L__BB4_203;
	setp.lt.f64 	%p225, %fd56, %fd203;
	mov.u64 	%rd386, %rd60;
	mov.f64 	%fd247, %fd56;
	@%p225 bra 	$L__BB4_203;
	setp.lt.s64 	%p226, %rd341, %rd60;
	min.s64 	%rd386, %rd341, %rd60;
	selp.f64 	%fd247, %fd203, %fd56, %p226;
	bra.uni 	$L__BB4_203;
$L__BB4_65:
	// begin inline asm
	mov.u32 %r158, %laneid;
	// end inline asm
	and.b32  	%r179, %r1, 992;
	add.s32 	%r180, %r179, 32;
	setp.gt.s32 	%p123, %r180, %r37;
	not.b32 	%r181, %r179;
	add.s32 	%r182, %r37, %r181;
	selp.b32 	%r177, %r182, 31, %p123;
	mov.b64 	%rd297, %fd191;
	mov.b64 	{%r160, %r165}, %rd297;
	mov.b32 	%r176, 1;
	mov.b32 	%r178, -1;
	// begin inline asm
	shfl.sync.down.b32 %r159, %r160, %r176, %r177, %r178;
	// end inline asm
	// begin inline asm
	shfl.sync.down.b32 %r164, %r165, %r176, %r177, %r178;
	// end inline asm
	mov.b64 	%rd298, {%r159, %r164};
	mov.b64 	%fd58, %rd298;
	mov.b64 	{%r170, %r175}, %rd329;
	// begin inline asm
	shfl.sync.down.b32 %r169, %r170, %r176, %r177, %r178;
	// end inline asm
	// begin inline asm
	shfl.sync.down.b32 %r174, %r175, %r176, %r177, %r178;
	// end inline asm
	mov.b64 	%rd62, {%r169, %r174};
	setp.ge.s32 	%p124, %r158, %r177;
	setp.lt.f64 	%p125, %fd191, %fd58;
	or.pred  	%p126, %p124, %p125;
	mov.u64 	%rd342, %rd329;
	mov.f64 	%fd204, %fd191;
	@%p126 bra 	$L__BB4_68;
	setp.gt.f64 	%p127, %fd191, %fd58;
	mov.u64 	%rd342, %rd62;
	mov.f64 	%fd204, %fd58;
	@%p127 bra 	$L__BB4_68;
	setp.lt.s64 	%p128, %rd329, %rd62;
	min.s64 	%rd342, %rd329, %rd62;
	selp.f64 	%fd204, %fd191, %fd58, %p128;
$L__BB4_68:
	mov.b64 	%rd299, %fd204;
	mov.b64 	{%r184, %r189}, %rd299;
	mov.b32 	%r200, 2;
	mov.b32 	%r202, -1;
	// begin inline asm
	shfl.sync.down.b32 %r183, %r184, %r200, %r177, %r202;
	// end inline asm
	// begin inline asm
	shfl.sync.down.b32 %r188, %r189, %r200, %r177, %r202;
	// end inline asm
	mov.b64 	%rd300, {%r183, %r188};
	mov.b64 	%fd61, %rd300;
	mov.b64 	{%r194, %r199}, %rd342;
	// begin inline asm
	shfl.sync.down.b32 %r193, %r194, %r200, %r177, %r202;
	// end inline asm
	// begin inline asm
	shfl.sync.down.b32 %r198, %r199, %r200, %r177, %r202;
	// end inline asm
	mov.b64 	%rd65, {%r193, %r198};
	add.s32 	%r203, %r158, 2;
	setp.gt.s32 	%p129, %r203, %r177;
	setp.lt.f64 	%p130, %fd204, %fd61;
	or.pred  	%p131, %p129, %p130;
	mov.u64 	%rd343, %rd342;
	mov.f64 	%fd205, %fd204;
	@%p131 bra 	$L__BB4_71;
	setp.gt.f64 	%p132, %fd204, %fd61;
	mov.u64 	%rd343, %rd65;
	mov.f64 	%fd205, %fd61;
	@%p132 bra 	$L__BB4_71;
	setp.lt.s64 	%p133, %rd342, %rd65;
	min.s64 	%rd343, %rd342, %rd65;
	selp.f64 	%fd205, %fd204, %fd61, %p133;
$L__BB4_71:
	mov.b64 	%rd301, %fd205;
	mov.b64 	{%r205, %r210}, %rd301;
	mov.b32 	%r221, 4;
	mov.b32 	%r223, -1;
	// begin inline asm
	shfl.sync.down.b32 %r204, %r205, %r221, %r177, %r223;
	// end inline asm
	// begin inline asm
	shfl.sync.down.b32 %r209, %r210, %r221, %r177, %r223;
	// end inline asm
	mov.b64 	%rd302, {%r204, %r209};
	mov.b64 	%fd64, %rd302;
	mov.b64 	{%r215, %r220}, %rd343;
	// begin inline asm
	shfl.sync.down.b32 %r214, %r215, %r221, %r177, %r223;
	// end inline asm
	// begin inline asm
	shfl.sync.down.b32 %r219, %r220, %r221, %r177, %r223;
	// end inline asm
	mov.b64 	%rd68, {%r214, %r219};
	add.s32 	%r224, %r158, 4;
	setp.gt.s32 	%p134, %r224, %r177;
	setp.lt.f64 	%p135, %fd205, %fd64;
	or.pred  	%p136, %p134, %p135;
	mov.u64 	%rd344, %rd343;
	mov.f64 	%fd206, %fd205;
	@%p136 bra 	$L__BB4_74;
	setp.gt.f64 	%p137, %fd205, %fd64;
	mov.u64 	%rd344, %rd68;
	mov.f64 	%fd206, %fd64;
	@%p137 bra 	$L__BB4_74;
	setp.lt.s64 	%p138, %rd343, %rd68;
	min.s64 	%rd344, %rd343, %rd68;
	selp.f64 	%fd206, %fd205, %fd64, %p138;
$L__BB4_74:
	mov.b64 	%rd303, %fd206;
	mov.b64 	{%r226, %r231}, %rd303;
	mov.b32 	%r242, 8;
	mov.b32 	%r244, -1;
	// begin inline asm
	shfl.sync.down.b32 %r225, %r226, %r242, %r177, %r244;
	// end inline asm
	// begin inline asm
	shfl.sync.down.b32 %r230, %r231, %r242, %r177, %r244;
	// end inline asm
	mov.b64 	%rd304, {%r225, %r230};
	mov.b64 	%fd67, %rd304;
	mov.b64 	{%r236, %r241}, %rd344;
	// begin inline asm
	shfl.sync.down.b32 %r235, %r236, %r242, %r177, %r244;
	// end inline asm
	// begin inline asm
	shfl.sync.down.b32 %r240, %r241, %r242, %r177, %r244;
	// end inline asm
	mov.b64 	%rd71, {%r235, %r240};
	add.s32 	%r245, %r158, 8;
	setp.gt.s32 	%p139, %r245, %r177;
	setp.lt.f64 	%p140, %fd206, %fd67;
	or.pred  	%p141, %p139, %p140;
	mov.u64 	%rd345, %rd344;
	mov.f64 	%fd207, %fd206;
	@%p141 bra 	$L__BB4_77;
	setp.gt.f64 	%p142, %fd206, %fd67;
	mov.u64 	%rd345, %rd71;
	mov.f64 	%fd207, %fd67;
	@%p142 bra 	$L__BB4_77;
	setp.lt.s64 	%p143, %rd344, %rd71;
	min.s64 	%rd345, %rd344, %rd71;
	selp.f64 	%fd207, %fd206, %fd67, %p143;
$L__BB4_77:
	mov.b64 	%rd305, %fd207;
	mov.b64 	{%r247, %r252}, %rd305;
	mov.b32 	%r263, 16;
	mov.b32 	%r265, -1;
	// begin inline asm
	shfl.sync.down.b32 %r246, %r247, %r263, %r177, %r265;
	// end inline asm
	// begin inline asm
	shfl.sync.down.b32 %r251, %r252, %r263, %r177, %r265;
	// end inline asm
	mov.b64 	%rd306, {%r246, %r251};
	mov.b64 	%fd70, %rd306;
	mov.b64 	{%r257, %r262}, %rd345;
	// begin inline asm
	shfl.sync.down.b32 %r256, %r257, %r263, %r177, %r265;
	// end inline asm
	// begin inline asm
	shfl.sync.down.b32 %r261, %r262, %r263, %r177, %r265;
	// end inline asm
	mov.b64 	%rd74, {%r256, %r261};
	add.s32 	%r266, %r158, 16;
	setp.gt.s32 	%p144, %r266, %r177;
	setp.lt.f64 	%p145, %fd207, %fd70;
	or.pred  	%p146, %p144, %p145;
	mov.u64 	%rd386, %rd345;
	mov.f64 	%fd247, %fd207;
	@%p146 bra 	$L__BB4_80;
	setp.gt.f64 	%p147, %fd207, %fd70;
	mov.u64 	%rd386, %rd74;
	mov.f64 	%fd247, %fd70;
	@%p147 bra 	$L__BB4_80;
	setp.lt.s64 	%p148, %rd345, %rd74;
	min.s64 	%rd386, %rd345, %rd74;
	selp.f64 	%fd247, %fd207, %fd70, %p148;
$L__BB4_80:
	setp.ne.s32 	%p149, %r158, 0;
	@%p149 bra 	$L__BB4_82;
	shr.u32 	%r267, %r1, 1;
	and.b32  	%r268, %r267, 496;
	mov.u32 	%r269, _ZN6thrust24THRUST_300001_SM_1000_NS8cuda_cub4core6detail5shmemE;
	add.s32 	%r270, %r269, %r268;
	st.shared.f64 	[%r270+8], %fd247;
	st.shared.u64 	[%r270+16], %rd386;
$L__BB4_82:
	bar.sync 	0;
	setp.ne.s32 	%p150, %r1, 0;
	@%p150 bra 	$L__BB4_203;
	setp.lt.s32 	%p151, %r37, 33;
	mov.f64 	%fd209, %fd247;
	mov.u64 	%rd347, %rd386;
	@%p151 bra 	$L__BB4_87;
	ld.shared.f64 	%fd73, [_ZN6thrust24THRUST_300001_SM_1000_NS8cuda_cub4core6detail5shmemE+24];
	ld.shared.u64 	%rd77, [_ZN6thrust24THRUST_300001_SM_1000_NS8cuda_cub4core6detail5shmemE+32];
	setp.lt.f64 	%p152, %fd247, %fd73;
	mov.f64 	%fd209, %fd247;
	mov.u64 	%rd347, %rd386;
	@%p152 bra 	$L__BB4_87;
	setp.lt.f64 	%p153, %fd73, %fd247;
	mov.f64 	%fd209, %fd73;
	mov.u64 	%rd347, %rd77;
	@%p153 bra 	$L__BB4_87;
	setp.lt.s64 	%p154, %rd386, %rd77;
	min.s64 	%rd347, %rd386, %rd77;
	selp.f64 	%fd209, %fd247, %fd73, %p154;
$L__BB4_87:
	setp.lt.s32 	%p155, %r37, 65;
	mov.f64 	%fd210, %fd209;
	mov.u64 	%rd348, %rd347;
	@%p155 bra 	$L__BB4_91;
	ld.shared.f64 	%fd76, [_ZN6thrust24THRUST_300001_SM_1000_NS8cuda_cub4core6detail5shmemE+40];
	ld.shared.u64 	%rd80, [_ZN6thrust24THRUST_300001_SM_1000_NS8cuda_cub4core6detail5shmemE+48];
	setp.lt.f64 	%p156, %fd209, %fd76;
	mov.f64 	%fd210, %fd209;
	mov.u64 	%rd348, %rd347;
	@%p156 bra 	$L__BB4_91;
	setp.lt.f64 	%p157, %fd76, %fd209;
	mov.f64 	%fd210, %fd76;
	mov.u64 	%rd348, %rd80;
	@%p157 bra 	$L__BB4_91;
	setp.lt.s64 	%p158, %rd347, %rd80;
	selp.f64 	%fd210, %fd209, %fd76, %p158;
	min.s64 	%rd348, %rd347, %rd80;
$L__BB4_91:
	setp.lt.s32 	%p159, %r37, 97;
	mov.f64 	%fd211, %fd210;
	mov.u64 	%rd349, %rd348;
	@%p159 bra 	$L__BB4_95;
	ld.shared.f64 	%fd79, [_ZN6thrust24THRUST_300001_SM_1000_NS8cuda_cub4core6detail5shmemE+56];
	ld.shared.u64 	%rd83, [_ZN6thrust24THRUST_300001_SM_1000_NS8cuda_cub4core6detail5shmemE+64];
	setp.lt.f64 	%p160, %fd210, %fd79;
	mov.f64 	%fd211, %fd210;
	mov.u64 	%rd349, %rd348;
	@%p160 bra 	$L__BB4_95;
	setp.lt.f64 	%p161, %fd79, %fd210;
	mov.f64 	%fd211, %fd79;
	mov.u64 	%rd349, %rd83;
	@%p161 bra 	$L__BB4_95;
	setp.lt.s64 	%p162, %rd348, %rd83;
	selp.f64 	%fd211, %fd210, %fd79, %p162;
	min.s64 	%rd349, %rd348, %rd83;
$L__BB4_95:
	setp.lt.s32 	%p163, %r37, 129;
	mov.f64 	%fd212, %fd211;
	mov.u64 	%rd350, %rd349;
	@%p163 bra 	$L__BB4_99;
	ld.shared.f64 	%fd82, [_ZN6thrust24THRUST_300001_SM_1000_NS8cuda_cub4core6detail5shmemE+72];
	ld.shared.u64 	%rd86, [_ZN6thrust24THRUST_300001_SM_1000_NS8cuda_cub4core6detail5shmemE+80];
	setp.lt.f64 	%p164, %fd211, %fd82;
	mov.f64 	%fd212, %fd211;
	mov.u64 	%rd350, %rd349;
	@%p164 bra 	$L__BB4_99;
	setp.lt.f64 	%p165, %fd82, %fd211;
	mov.f64 	%fd212, %fd82;
	mov.u64 	%rd350, %rd86;
	@%p165 bra 	$L__BB4_99;
	setp.lt.s64 	%p166, %rd349, %rd86;
	selp.f64 	%fd212, %fd211, %fd82, %p166;
	min.s64 	%rd350, %rd349, %rd86;
$L__BB4_99:
	setp.lt.s32 	%p167, %r37, 161;
	mov.f64 	%fd213, %fd212;
	mov.u64 	%rd351, %rd350;
	@%p167 bra 	$L__BB4_103;
	ld.shared.f64 	%fd85, [_ZN6thrust24THRUST_300001_SM_1000_NS8cuda_cub4core6detail5shmemE+88];
	ld.shared.u64 	%rd89, [_ZN6thrust24THRUST_300001_SM_1000_NS8cuda_cub4core6detail5shmemE+96];
	setp.lt.f64 	%p168, %fd212, %fd85;
	mov.f64 	%fd213, %fd212;
	mov.u64 	%rd351, %rd350;
	@%p168 bra 	$L__BB4_103;
	setp.lt.f64 	%p169, %fd85, %fd212;
	mov.f64 	%fd213, %fd85;
	mov.u64 	%rd351, %rd89;
	@%p169 bra 	$L__BB4_103;
	setp.lt.s64 	%p170, %rd350, %rd89;
	selp.f64 	%fd213, %fd212, %fd85, %p170;
	min.s64 	%rd351, %rd350, %rd89;
$L__BB4_103:
	setp.lt.s32 	%p171, %r37, 193;
	mov.f64 	%fd214, %fd213;
	mov.u64 	%rd352, %rd351;
	@%p171 bra 	$L__BB4_107;
	ld.shared.f64 	%fd88, [_ZN6thrust24THRUST_300001_SM_1000_NS8cuda_cub4core6detail5shmemE+104];
	ld.shared.u64 	%rd92, [_ZN6thrust24THRUST_300001_SM_1000_NS8cuda_cub4core6detail5shmemE+112];
	setp.lt.f64 	%p172, %fd213, %fd88;
	mov.f64 	%fd214, %fd213;
	mov.u64 	%rd352, %rd351;
	@%p172 bra 	$L__BB4_107;
	setp.lt.f64 	%p173, %fd88, %fd213;
	mov.f64 	%fd214, %fd88;
	mov.u64 	%rd352, %rd92;
	@%p173 bra 	$L__BB4_107;
	setp.lt.s64 	%p174, %rd351, %rd92;
	selp.f64 	%fd214, %fd213, %fd88, %p174;
	min.s64 	%rd352, %rd351, %rd92;
$L__BB4_107:
	setp.lt.s32 	%p175, %r37, 225;
	mov.u64 	%rd386, %rd352;
	mov.f64 	%fd247, %fd214;
	@%p175 bra 	$L__BB4_203;
	ld.shared.f64 	%fd91, [_ZN6thrust24THRUST_300001_SM_1000_NS8cuda_cub4core6detail5shmemE+120];
	ld.shared.u64 	%rd95, [_ZN6thrust24THRUST_300001_SM_1000_NS8cuda_cub4core6detail5shmemE+128];
	setp.lt.f64 	%p176, %fd214, %fd91;
	mov.u64 	%rd386, %rd352;
	mov.f64 	%fd247, %fd214;
	@%p176 bra 	$L__BB4_203;
	setp.lt.f64 	%p177, %fd91, %fd214;
	mov.u64 	%rd386, %rd95;
	mov.f64 	%fd247, %fd91;
	@%p177 bra 	$L__BB4_203;
	setp.lt.s64 	%p178, %rd352, %rd95;
	selp.f64 	%fd247, %fd214, %fd91, %p178;
	min.s64 	%rd386, %rd352, %rd95;
	bra.uni 	$L__BB4_203;
$L__BB4_111:
	mov.u32 	%r16, %tid.x;
	mul.wide.u32 	%rd208, %r16, 16;
	add.s64 	%rd189, %rd186, %rd208;
	// begin inline asm
	ld.global.nc.u64 %rd188, [%rd189];
	// end inline asm
	add.s64 	%rd191, %rd189, 8;
	// begin inline asm
	ld.global.nc.u64 %rd190, [%rd191];
	// end inline asm
	mov.b64 	%fd93, %rd188;
	add.s64 	%rd193, %rd189, 4096;
	// begin inline asm
	ld.global.nc.u64 %rd192, [%rd193];
	// end inline asm
	add.s64 	%rd195, %rd189, 4104;
	// begin inline asm
	ld.global.nc.u64 %rd194, [%rd195];
	// end inline asm
	mov.b64 	%fd94, %rd192;
	add.s64 	%rd197, %rd189, 8192;
	// begin inline asm
	ld.global.nc.u64 %rd196, [%rd197];
	// end inline asm
	add.s64 	%rd199, %rd189, 8200;
	// begin inline asm
	ld.global.nc.u64 %rd198, [%rd199];
	// end inline asm
	mov.b64 	%fd95, %rd196;
	add.s64 	%rd201, %rd189, 12288;
	// begin inline asm
	ld.global.nc.u64 %rd200, [%rd201];
	// end inline asm
	add.s64 	%rd203, %rd189, 12296;
	// begin inline asm
	ld.global.nc.u64 %rd202, [%rd203];
	// end inline asm
	mov.b64 	%fd96, %rd200;
	add.s64 	%rd205, %rd189, 16384;
	// begin inline asm
	ld.global.nc.u64 %rd204, [%rd205];
	// end inline asm
	add.s64 	%rd207, %rd189, 16392;
	// begin inline asm
	ld.global.nc.u64 %rd206, [%rd207];
	// end inline asm
	mov.b64 	%fd97, %rd204;
	setp.lt.f64 	%p3, %fd93, %fd94;
	mov.f64 	%fd215, %fd93;
	mov.u64 	%rd353, %rd190;
	@%p3 bra 	$L__BB4_114;
	setp.lt.f64 	%p4, %fd94, %fd93;
	mov.f64 	%fd215, %fd94;
	mov.u64 	%rd353, %rd194;
	@%p4 bra 	$L__BB4_114;
	setp.lt.s64 	%p5, %rd190, %rd194;
	selp.f64 	%fd215, %fd93, %fd94, %p5;
	min.s64 	%rd353, %rd190, %rd194;
$L__BB4_114:
	setp.lt.f64 	%p6, %fd215, %fd95;
	mov.f64 	%fd216, %fd215;
	mov.u64 	%rd354, %rd353;
	@%p6 bra 	$L__BB4_117;
	setp.gt.f64 	%p7, %fd215, %fd95;
	mov.f64 	%fd216, %fd95;
	mov.u64 	%rd354, %rd198;
	@%p7 bra 	$L__BB4_117;
	setp.lt.s64 	%p8, %rd353, %rd198;
	selp.f64 	%fd216, %fd215, %fd95, %p8;
	min.s64 	%rd354, %rd353, %rd198;
$L__BB4_117:
	setp.lt.f64 	%p9, %fd216, %fd96;
	mov.f64 	%fd217, %fd216;
	mov.u64 	%rd355, %rd354;
	@%p9 bra 	$L__BB4_120;
	setp.gt.f64 	%p10, %fd216, %fd96;
	mov.f64 	%fd217, %fd96;
	mov.u64 	%rd355, %rd202;
	@%p10 bra 	$L__BB4_120;
	setp.lt.s64 	%p11, %rd354, %rd202;
	selp.f64 	%fd217, %fd216, %fd96, %p11;
	min.s64 	%rd355, %rd354, %rd202;
$L__BB4_120:
	setp.lt.f64 	%p12, %fd217, %fd97;
	mov.f64 	%fd234, %fd217;
	mov.u64 	%rd373, %rd355;
	@%p12 bra 	$L__BB4_123;
	setp.gt.f64 	%p13, %fd217, %fd97;
	mov.f64 	%fd234, %fd97;
	mov.u64 	%rd373, %rd206;
	@%p13 bra 	$L__BB4_123;
	setp.lt.s64 	%p14, %rd355, %rd206;
	selp.f64 	%fd234, %fd217, %fd97, %p14;
	min.s64 	%rd373, %rd355, %rd206;
$L__BB4_123:
	setp.lt.u32 	%p15, %r37, 2560;
	mov.b32 	%r383, 1280;
	@%p15 bra 	$L__BB4_141;
	mov.b32 	%r383, 1280;
$L__BB4_125:
	mov.u32 	%r17, %r383;
	add.s32 	%r40, %r17, %r16;
	mul.wide.u32 	%rd229, %r40, 16;
	add.s64 	%rd210, %rd186, %rd229;
	// begin inline asm
	ld.global.nc.u64 %rd209, [%rd210];
	// end inline asm
	add.s64 	%rd212, %rd210, 8;
	// begin inline asm
	ld.global.nc.u64 %rd211, [%rd212];
	// end inline asm
	mov.b64 	%fd107, %rd209;
	add.s64 	%rd214, %rd210, 4096;
	// begin inline asm
	ld.global.nc.u64 %rd213, [%rd214];
	// end inline asm
	add.s64 	%rd216, %rd210, 4104;
	// begin inline asm
	ld.global.nc.u64 %rd215, [%rd216];
	// end inline asm
	mov.b64 	%fd108, %rd213;
	add.s64 	%rd218, %rd210, 8192;
	// begin inline asm
	ld.global.nc.u64 %rd217, [%rd218];
	// end inline asm
	add.s64 	%rd220, %rd210, 8200;
	// begin inline asm
	ld.global.nc.u64 %rd219, [%rd220];
	// end inline asm
	mov.b64 	%fd109, %rd217;
	add.s64 	%rd222, %rd210, 12288;
	// begin inline asm
	ld.global.nc.u64 %rd221, [%rd222];
	// end inline asm
	add.s64 	%rd224, %rd210, 12296;
	// begin inline asm
	ld.global.nc.u64 %rd223, [%rd224];
	// end inline asm
	mov.b64 	%fd110, %rd221;
	add.s64 	%rd226, %rd210, 16384;
	// begin inline asm
	ld.global.nc.u64 %rd225, [%rd226];
	// end inline asm
	add.s64 	%rd228, %rd210, 16392;
	// begin inline asm
	ld.global.nc.u64 %rd227, [%rd228];
	// end inline asm
	mov.b64 	%fd111, %rd225;
	setp.lt.f64 	%p16, %fd234, %fd107;
	mov.f64 	%fd220, %fd234;
	mov.u64 	%rd358, %rd373;
	@%p16 bra 	$L__BB4_128;
	setp.gt.f64 	%p17, %fd234, %fd107;
	mov.f64 	%fd220, %fd107;
	mov.u64 	%rd358, %rd211;
	@%p17 bra 	$L__BB4_128;
	setp.lt.s64 	%p18, %rd373, %rd211;
	selp.f64 	%fd220, %fd234, %fd107, %p18;
	min.s64 	%rd358, %rd373, %rd211;
$L__BB4_128:
	setp.lt.f64 	%p19, %fd220, %fd108;
	mov.f64 	%fd221, %fd220;
	mov.u64 	%rd359, %rd358;
	@%p19 bra 	$L__BB4_131;
	setp.gt.f64 	%p20, %fd220, %fd108;
	mov.f64 	%fd221, %fd108;
	mov.u64 	%rd359, %rd215;
	@%p20 bra 	$L__BB4_131;
	setp.lt.s64 	%p21, %rd358, %rd215;
	selp.f64 	%fd221, %fd220, %fd108, %p21;
	min.s64 	%rd359, %rd358, %rd215;
$L__BB4_131:
	setp.lt.f64 	%p22, %fd221, %fd109;
	mov.f64 	%fd222, %fd221;
	mov.u64 	%rd360, %rd359;
	@%p22 bra 	$L__BB4_134;
	setp.gt.f64 	%p23, %fd221, %fd109;
	mov.f64 	%fd222, %fd109;
	mov.u64 	%rd360, %rd219;
	@%p23 bra 	$L__BB4_134;
	setp.lt.s64 	%p24, %rd359, %rd219;
	selp.f64 	%fd222, %fd221, %fd109, %p24;
	min.s64 	%rd360, %rd359, %rd219;
$L__BB4_134:
	setp.lt.f64 	%p25, %fd222, %fd110;
	mov.f64 	%fd223, %fd222;
	mov.u64 	%rd361, %rd360;
	@%p25 bra 	$L__BB4_137;
	setp.gt.f64 	%p26, %fd222, %fd110;
	mov.f64 	%fd223, %fd110;
	mov.u64 	%rd361, %rd223;
	@%p26 bra 	$L__BB4_137;
	setp.lt.s64 	%p27, %rd360, %rd223;
	selp.f64 	%fd223, %fd222, %fd110, %p27;
	min.s64 	%rd361, %rd360, %rd223;
$L__BB4_137:
	setp.lt.f64 	%p28, %fd223, %fd111;
	mov.f64 	%fd234, %fd223;
	mov.u64 	%rd373, %rd361;
	@%p28 bra 	$L__BB4_140;
	setp.gt.f64 	%p29, %fd223, %fd111;
	mov.f64 	%fd234, %fd111;
	mov.u64 	%rd373, %rd227;
	@%p29 bra 	$L__BB4_140;
	setp.lt.s64 	%p30, %rd361, %rd227;
	selp.f64 	%fd234, %fd223, %fd111, %p30;
	min.s64 	%rd373, %rd361, %rd227;
$L__BB4_140:
	add.s32 	%r383, %r17, 1280;
	add.s32 	%r41, %r17, 2560;
	setp.le.s32 	%p31, %r41, %r37;
	@%p31 bra 	$L__BB4_125;
$L__BB4_141:
	setp.le.s32 	%p32, %r37, %r383;
	@%p32 bra 	$L__BB4_164;
	sub.s32 	%r20, %r37, %r383;
	setp.ge.s32 	%p33, %r16, %r20;
	@%p33 bra 	$L__BB4_164;
	not.b32 	%r42, %r16;
	add.s32 	%r43, %r37, %r42;
	sub.s32 	%r21, %r43, %r383;
	and.b32  	%r44, %r21, 768;
	setp.eq.s32 	%p34, %r44, 768;
	mov.u32 	%r387, %r16;
	@%p34 bra 	$L__BB4_149;
	add.s32 	%r385, %r16, %r383;
	shr.u32 	%r45, %r21, 8;
	add.s32 	%r46, %r45, 1;
	and.b32  	%r47, %r46, 3;
	neg.s32 	%r384, %r47;
	mov.u32 	%r387, %r16;
$L__BB4_145:
	.pragma "nounroll";
	mov.u64 	%rd127, %rd373;
	mov.f64 	%fd123, %fd234;
	mul.wide.u32 	%rd235, %r385, 16;
	add.s64 	%rd232, %rd186, %rd235;
	// begin inline asm
	ld.global.nc.u64 %rd231, [%rd232];
	// end inline asm
	add.s64 	%rd234, %rd232, 8;
	// begin inline asm
	ld.global.nc.u64 %rd233, [%rd234];
	// end inline asm
	mov.b64 	%fd124, %rd231;
	setp.lt.f64 	%p35, %fd123, %fd124;
	@%p35 bra 	$L__BB4_148;
	setp.gt.f64 	%p36, %fd123, %fd124;
	mov.f64 	%fd234, %fd124;
	mov.u64 	%rd373, %rd233;
	@%p36 bra 	$L__BB4_148;
	setp.lt.s64 	%p37, %rd127, %rd233;
	selp.f64 	%fd234, %fd123, %fd124, %p37;
	min.s64 	%rd373, %rd127, %rd233;
$L__BB4_148:
	add.s32 	%r387, %r387, 256;
	add.s32 	%r385, %r385, 256;
	add.s32 	%r384, %r384, 1;
	setp.ne.s32 	%p38, %r384, 0;
	@%p38 bra 	$L__BB4_145;
$L__BB4_149:
	setp.lt.u32 	%p39, %r21, 768;
	@%p39 bra 	$L__BB4_164;
	cvt.u64.u32 	%rd236, %r387;
	cvt.u64.u32 	%rd237, %r383;
	add.s64 	%rd238, %rd236, %rd237;
	shl.b64 	%rd239, %rd238, 4;
	add.s64 	%rd240, %rd239, %rd186;
	add.s64 	%rd368, %rd240, 12296;
	add.s32 	%r388, %r387, %r383;
$L__BB4_151:
	mul.wide.u32 	%rd245, %r388, 16;
	add.s64 	%rd242, %rd186, %rd245;
	// begin inline asm
	ld.global.nc.u64 %rd241, [%rd242];
	// end inline asm
	add.s64 	%rd244, %rd242, 8;
	// begin inline asm
	ld.global.nc.u64 %rd243, [%rd244];
	// end inline asm
	mov.b64 	%fd130, %rd241;
	setp.lt.f64 	%p40, %fd234, %fd130;
	mov.f64 	%fd231, %fd234;
	mov.u64 	%rd370, %rd373;
	@%p40 bra 	$L__BB4_154;
	setp.gt.f64 	%p41, %fd234, %fd130;
	mov.f64 	%fd231, %fd130;
	mov.u64 	%rd370, %rd243;
	@%p41 bra 	$L__BB4_154;
	setp.lt.s64 	%p42, %rd373, %rd243;
	selp.f64 	%fd231, %fd234, %fd130, %p42;
	min.s64 	%rd370, %rd373, %rd243;
$L__BB4_154:
	add.s64 	%rd247, %rd368, -8200;
	// begin inline asm
	ld.global.nc.u64 %rd246, [%rd247];
	// end inline asm
	add.s64 	%rd249, %rd368, -8192;
	// begin inline asm
	ld.global.nc.u64 %rd248, [%rd249];
	// end inline asm
	mov.b64 	%fd133, %rd246;
	setp.lt.f64 	%p43, %fd231, %fd133;
	mov.f64 	%fd232, %fd231;
	mov.u64 	%rd371, %rd370;
	@%p43 bra 	$L__BB4_157;
	setp.gt.f64 	%p44, %fd231, %fd133;
	mov.f64 	%fd232, %fd133;
	mov.u64 	%rd371, %rd248;
	@%p44 bra 	$L__BB4_157;
	setp.lt.s64 	%p45, %rd370, %rd248;
	selp.f64 	%fd232, %fd231, %fd133, %p45;
	min.s64 	%rd371, %rd370, %rd248;
$L__BB4_157:
	add.s64 	%rd251, %rd368, -4104;
	// begin inline asm
	ld.global.nc.u64 %rd250, [%rd251];
	// end inline asm
	add.s64 	%rd253, %rd368, -4096;
	// begin inline asm
	ld.global.nc.u64 %rd252, [%rd253];
	// end inline asm
	mov.b64 	%fd136, %rd250;
	setp.lt.f64 	%p46, %fd232, %fd136;
	mov.f64 	%fd233, %fd232;
	mov.u64 	%rd372, %rd371;
	@%p46 bra 	$L__BB4_160;
	setp.gt.f64 	%p47, %fd232, %fd136;
	mov.f64 	%fd233, %fd136;
	mov.u64 	%rd372, %rd252;
	@%p47 bra 	$L__BB4_160;
	setp.lt.s64 	%p48, %rd371, %rd252;
	selp.f64 	%fd233, %fd232, %fd136, %p48;
	min.s64 	%rd372, %rd371, %rd252;
$L__BB4_160:
	add.s64 	%rd255, %rd368, -8;
	// begin inline asm
	ld.global.nc.u64 %rd254, [%rd255];
	// end inline asm
	// begin inline asm
	ld.global.nc.u64 %rd256, [%rd368];
	// end inline asm
	mov.b64 	%fd139, %rd254;
	setp.lt.f64 	%p49, %fd233, %fd139;
	mov.f64 	%fd234, %fd233;
	mov.u64 	%rd373, %rd372;
	@%p49 bra 	$L__BB4_163;
	setp.gt.f64 	%p50, %fd233, %fd139;
	mov.f64 	%fd234, %fd139;
	mov.u64 	%rd373, %rd256;
	@%p50 bra 	$L__BB4_163;
	setp.lt.s64 	%p51, %rd372, %rd256;
	selp.f64 	%fd234, %fd233, %fd139, %p51;
	min.s64 	%rd373, %rd372, %rd256;
$L__BB4_163:
	add.s32 	%r387, %r387, 1024;
	add.s64 	%rd368, %rd368, 16384;
	add.s32 	%r388, %r388, 1024;
	setp.lt.s32 	%p52, %r387, %r20;
	@%p52 bra 	$L__BB4_151;
$L__BB4_164:
	// begin inline asm
	mov.u32 %r48, %laneid;
	// end inline asm
	mov.b64 	%rd258, %fd234;
	mov.b64 	{%r50, %r55}, %rd258;
	mov.b32 	%r66, 1;
	mov.b32 	%r67, 31;
	mov.b32 	%r68, -1;
	// begin inline asm
	shfl.sync.down.b32 %r49, %r50, %r66, %r67, %r68;
	// end inline asm
	// begin inline asm
	shfl.sync.down.b32 %r54, %r55, %r66, %r67, %r68;
	// end inline asm
	mov.b64 	%rd259, {%r49, %r54};
	mov.b64 	%fd143, %rd259;
	mov.b64 	{%r60, %r65}, %rd373;
	// begin inline asm
	shfl.sync.down.b32 %r59, %r60, %r66, %r67, %r68;
	// end inline asm
	// begin inline asm
	shfl.sync.down.b32 %r64, %r65, %r66, %r67, %r68;
	// end inline asm
	mov.b64 	%rd150, {%r59, %r64};
	setp.gt.s32 	%p53, %r48, 30;
	setp.lt.f64 	%p54, %fd234, %fd143;
	or.pred  	%p55, %p53, %p54;
	mov.f64 	%fd236, %fd234;
	mov.u64 	%rd375, %rd373;
	@%p55 bra 	$L__BB4_167;
	setp.gt.f64 	%p56, %fd234, %fd143;
	mov.f64 	%fd236, %fd143;
	mov.u64 	%rd375, %rd150;
	@%p56 bra 	$L__BB4_167;
	setp.lt.s64 	%p57, %rd373, %rd150;
	selp.f64 	%fd236, %fd234, %fd143, %p57;
	min.s64 	%rd375, %rd373, %rd150;
$L__BB4_167:
	mov.b64 	%rd260, %fd236;
	mov.b64 	{%r70, %r75}, %rd260;
	mov.b32 	%r86, 2;
	mov.b32 	%r87, 31;
	mov.b32 	%r88, -1;
	// begin inline asm
	shfl.sync.down.b32 %r69, %r70, %r86, %r87, %r88;
	// end inline asm
	// begin inline asm
	shfl.sync.down.b32 %r74, %r75, %r86, %r87, %r88;
	// end inline asm
	mov.b64 	%rd261, {%r69, %r74};
	mov.b64 	%fd146, %rd261;
	mov.b64 	{%r80, %r85}, %rd375;
	// begin inline asm
	shfl.sync.down.b32 %r79, %r80, %r86, %r87, %r88;
	// end inline asm
	// begin inline asm
	shfl.sync.down.b32 %r84, %r85, %r86, %r87, %r88;
	// end inline asm
	mov.b64 	%rd153, {%r79, %r84};
	setp.gt.s32 	%p58, %r48, 29;
	setp.lt.f64 	%p59, %fd236, %fd146;
	or.pred  	%p60, %p58, %p59;
	mov.f64 	%fd237, %fd236;
	mov.u64 	%rd376, %rd375;
	@%p60 bra 	$L__BB4_170;
	setp.gt.f64 	%p61, %fd236, %fd146;
	mov.f64 	%fd237, %fd146;
	mov.u64 	%rd376, %rd153;
	@%p61 bra 	$L__BB4_170;
	setp.lt.s64 	%p62, %rd375, %rd153;
	selp.f64 	%fd237, %fd236, %fd146, %p62;
	min.s64 	%rd376, %rd375, %rd153;
$L__BB4_170:
	mov.b64 	%rd262, %fd237;
	mov.b64 	{%r90, %r95}, %rd262;
	mov.b32 	%r106, 4;
	mov.b32 	%r107, 31;
	mov.b32 	%r108, -1;
	// begin inline asm
	shfl.sync.down.b32 %r89, %r90, %r106, %r107, %r108;
	// end inline asm
	// begin inline asm
	shfl.sync.down.b32 %r94, %r95, %r106, %r107, %r108;
	// end inline asm
	mov.b64 	%rd263, {%r89, %r94};
	mov.b64 	%fd149, %rd263;
	mov.b64 	{%r100, %r105}, %rd376;
	// begin inline asm
	shfl.sync.down.b32 %r99, %r100, %r106, %r107, %r108;
	// end inline asm
	// begin inline asm
	shfl.sync.down.b32 %r104, %r105, %r106, %r107, %r108;
	// end inline asm
	mov.b64 	%rd156, {%r99, %r104};
	setp.gt.s32 	%p63, %r48, 27;
	setp.lt.f64 	%p64, %fd237, %fd149;
	or.pred  	%p65, %p63, %p64;
	mov.f64 	%fd238, %fd237;
	mov.u64 	%rd377, %rd376;
	@%p65 bra 	$L__BB4_173;
	setp.gt.f64 	%p66, %fd237, %fd149;
	mov.f64 	%fd238, %fd149;
	mov.u64 	%rd377, %rd156;
	@%p66 bra 	$L__BB4_173;
	setp.lt.s64 	%p67, %rd376, %rd156;
	selp.f64 	%fd238, %fd237, %fd149, %p67;
	min.s64 	%rd377, %rd376, %rd156;
$L__BB4_173:
	mov.b64 	%rd264, %fd238;
	mov.b64 	{%r110, %r115}, %rd264;
	mov.b32 	%r126, 8;
	mov.b32 	%r127, 31;
	mov.b32 	%r128, -1;
	// begin inline asm
	shfl.sync.down.b32 %r109, %r110, %r126, %r127, %r128;
	// end inline asm
	// begin inline asm
	shfl.sync.down.b32 %r114, %r115, %r126, %r127, %r128;
	// end inline asm
	mov.b64 	%rd265, {%r109, %r114};
	mov.b64 	%fd152, %rd265;
	mov.b64 	{%r120, %r125}, %rd377;
	// begin inline asm
	shfl.sync.down.b32 %r119, %r120, %r126, %r127, %r128;
	// end inline asm
	// begin inline asm
	shfl.sync.down.b32 %r124, %r125, %r126, %r127, %r128;
	// end inline asm
	mov.b64 	%rd159, {%r119, %r124};
	setp.gt.s32 	%p68, %r48, 23;
	setp.lt.f64 	%p69, %fd238, %fd152;
	or.pred  	%p70, %p68, %p69;
	mov.f64 	%fd239, %fd238;
	mov.u64 	%rd378, %rd377;
	@%p70 bra 	$L__BB4_176;
	setp.gt.f64 	%p71, %fd238, %fd152;
	mov.f64 	%fd239, %fd152;
	mov.u64 	%rd378, %rd159;
	@%p71 bra 	$L__BB4_176;
	setp.lt.s64 	%p72, %rd377, %rd159;
	selp.f64 	%fd239, %fd238, %fd152, %p72;
	min.s64 	%rd378, %rd377, %rd159;
$L__BB4_176:
	mov.b64 	%rd266, %fd239;
	mov.b64 	{%r130, %r135}, %rd266;
	mov.b32 	%r146, 16;
	mov.b32 	%r147, 31;
	mov.b32 	%r148, -1;
	// begin inline asm
	shfl.sync.down.b32 %r129, %r130, %r146, %r147, %r148;
	// end inline asm
	// begin inline asm
	shfl.sync.down.b32 %r134, %r135, %r146, %r147, %r148;
	// end inline asm
	mov.b64 	%rd267, {%r129, %r134};
	mov.b64 	%fd155, %rd267;
	mov.b64 	{%r140, %r145}, %rd378;
	// begin inline asm
	shfl.sync.down.b32 %r139, %r140, %r146, %r147, %r148;
	// end inline asm
	// begin inline asm
	shfl.sync.down.b32 %r144, %r145, %r146, %r147, %r148;
	// end inline asm
	mov.b64 	%rd162, {%r139, %r144};
	setp.gt.s32 	%p73, %r48, 15;
	setp.lt.f64 	%p74, %fd239, %fd155;
	or.pred  	%p75, %p73, %p74;
	mov.f64 	%fd247, %fd239;
	mov.u64 	%rd386, %rd378;
	@%p75 bra 	$L__BB4_179;
	setp.gt.f64 	%p76, %fd239, %fd155;
	mov.f64 	%fd247, %fd155;
	mov.u64 	%rd386, %rd162;
	@%p76 bra 	$L__BB4_179;
	setp.lt.s64 	%p77, %rd378, %rd162;
	selp.f64 	%fd247, %fd239, %fd155, %p77;
	min.s64 	%rd386, %rd378, %rd162;
$L__BB4_179:
	setp.ne.s32 	%p78, %r48, 0;
	@%p78 bra 	$L__BB4_181;
	shr.u32 	%r149, %r16, 1;
	and.b32  	%r150, %r149, 496;
	mov.u32 	%r151, _ZN6thrust24THRUST_300001_SM_1000_NS8cuda_cub4core6detail5shmemE;
	add.s32 	%r152, %r151, %r150;
	st.shared.f64 	[%r152+8], %fd247;
	st.shared.u64 	[%r152+16], %rd386;
$L__BB4_181:
	bar.sync 	0;
	setp.ne.s32 	%p79, %r16, 0;
	@%p79 bra 	$L__BB4_203;
	ld.shared.f64 	%fd158, [_ZN6thrust24THRUST_300001_SM_1000_NS8cuda_cub4core6detail5shmemE+24];
	ld.shared.u64 	%rd165, [_ZN6thrust24THRUST_300001_SM_1000_NS8cuda_cub4core6detail5shmemE+32];
	setp.lt.f64 	%p80, %fd247, %fd158;
	mov.f64 	%fd241, %fd247;
	mov.u64 	%rd380, %rd386;
	@%p80 bra 	$L__BB4_185;
	setp.lt.f64 	%p81, %fd158, %fd247;
	mov.f64 	%fd241, %fd158;
	mov.u64 	%rd380, %rd165;
	@%p81 bra 	$L__BB4_185;
	setp.lt.s64 	%p82, %rd386, %rd165;
	selp.f64 	%fd241, %fd247, %fd158, %p82;
	min.s64 	%rd380, %rd386, %rd165;
$L__BB4_185:
	ld.shared.f64 	%fd161, [_ZN6thrust24THRUST_300001_SM_1000_NS8cuda_cub4core6detail5shmemE+40];
	ld.shared.u64 	%rd168, [_ZN6thrust24THRUST_300001_SM_1000_NS8cuda_cub4core6detail5shmemE+48];
	setp.lt.f64 	%p83, %fd241, %fd161;
	mov.f64 	%fd242, %fd241;
	mov.u64 	%rd381, %rd380;
	@%p83 bra 	$L__BB4_188;
	setp.lt.f64 	%p84, %fd161, %fd241;
	mov.f64 	%fd242, %fd161;
	mov.u64 	%rd381, %rd168;
	@%p84 bra 	$L__BB4_188;
	setp.lt.s64 	%p85, %rd380, %rd168;
	selp.f64 	%fd242, %fd241, %fd161, %p85;
	min.s64 	%rd381, %rd380, %rd168;
$L__BB4_188:
	ld.shared.f64 	%fd164, [_ZN6thrust24THRUST_300001_SM_1000_NS8cuda_cub4core6detail5shmemE+56];
	ld.shared.u64 	%rd171, [_ZN6thrust24THRUST_300001_SM_1000_NS8cuda_cub4core6detail5shmemE+64];
	setp.lt.f64 	%p86, %fd242, %fd164;
	mov.f64 	%fd243, %fd242;
	mov.u64 	%rd382, %rd381;
	@%p86 bra 	$L__BB4_191;
	setp.lt.f64 	%p87, %fd164, %fd242;
	mov.f64 	%fd243, %fd164;
	mov.u64 	%rd382, %rd171;
	@%p87 bra 	$L__BB4_191;
	setp.lt.s64 	%p88, %rd381, %rd171;
	selp.f64 	%fd243, %fd242, %fd164, %p88;
	min.s64 	%rd382, %rd381, %rd171;
$L__BB4_191:
	ld.shared.f64 	%fd167, [_ZN6thrust24THRUST_300001_SM_1000_NS8cuda_cub4core6detail5shmemE+72];
	ld.shared.u64 	%rd174, [_ZN6thrust24THRUST_300001_SM_1000_NS8cuda_cub4core6detail5shmemE+80];
	setp.lt.f64 	%p89, %fd243, %fd167;
	mov.f64 	%fd244, %fd243;
	mov.u64 	%rd383, %rd382;
	@%p89 bra 	$L__BB4_194;
	setp.lt.f64 	%p90, %fd167, %fd243;
	mov.f64 	%fd244, %fd167;
	mov.u64 	%rd383, %rd174;
	@%p90 bra 	$L__BB4_194;
	setp.lt.s64 	%p91, %rd382, %rd174;
	selp.f64 	%fd244, %fd243, %fd167, %p91;
	min.s64 	%rd383, %rd382, %rd174;
$L__BB4_194:
	ld.shared.f64 	%fd170, [_ZN6thrust24THRUST_300001_SM_1000_NS8cuda_cub4core6detail5shmemE+88];
	ld.shared.u64 	%rd177, [_ZN6thrust24THRUST_300001_SM_1000_NS8cuda_cub4core6detail5shmemE+96];
	setp.lt.f64 	%p92, %fd244, %fd170;
	mov.f64 	%fd245, %fd244;
	mov.u64 	%rd384, %rd383;
	@%p92 bra 	$L__BB4_197;
	setp.lt.f64 	%p93, %fd170, %fd244;
	mov.f64 	%fd245, %fd170;
	mov.u64 	%rd384, %rd177;
	@%p93 bra 	$L__BB4_197;
	setp.lt.s64 	%p94, %rd383, %rd177;
	selp.f64 	%fd245, %fd244, %fd170, %p94;
	min.s64 	%rd384, %rd383, %rd177;
$L__BB4_197:
	ld.shared.f64 	%fd173, [_ZN6thrust24THRUST_300001_SM_1000_NS8cuda_cub4core6detail5shmemE+104];
	ld.shared.u64 	%rd180, [_ZN6thrust24THRUST_300001_SM_1000_NS8cuda_cub4core6detail5shmemE+112];
	setp.lt.f64 	%p95, %fd245, %fd173;
	mov.f64 	%fd246, %fd245;
	mov.u64 	%rd385, %rd384;
	@%p95 bra 	$L__BB4_200;
	setp.lt.f64 	%p96, %fd173, %fd245;
	mov.f64 	%fd246, %fd173;
	mov.u64 	%rd385, %rd180;
	@%p96 bra 	$L__BB4_200;
	setp.lt.s64 	%p97, %rd384, %rd180;
	selp.f64 	%fd246, %fd245, %fd173, %p97;
	min.s64 	%rd385, %rd384, %rd180;
$L__BB4_200:
	ld.shared.f64 	%fd176, [_ZN6thrust24THRUST_300001_SM_1000_NS8cuda_cub4core6detail5shmemE+120];
	ld.shared.u64 	%rd183, [_ZN6thrust24THRUST_300001_SM_1000_NS8cuda_cub4core6detail5shmemE+128];
	setp.lt.f64 	%p98, %fd246, %fd176;
	mov.u64 	%rd386, %rd385;
	mov.f64 	%fd247, %fd246;
	@%p98 bra 	$L__BB4_203;
	setp.lt.f64 	%p99, %fd176, %fd246;
	mov.u64 	%rd386, %rd183;
	mov.f64 	%fd247, %fd176;
	@%p99 bra 	$L__BB4_203;
	setp.lt.s64 	%p100, %rd385, %rd183;
	selp.f64 	%fd247, %fd246, %fd176, %p100;
	min.s64 	%rd386, %rd385, %rd183;
$L__BB4_203:
	mov.u32 	%r376, %tid.x;
	setp.ne.s32 	%p227, %r376, 0;
	@%p227 bra 	$L__BB4_205;
	ld.param.u64 	%rd318, [_ZN6thrust24THRUST_300001_SM_1000_NS8cuda_cub4core6detail13_kernel_agentINS1_8__reduce11ReduceAgentIPN4cuda3std3__45tupleIJdlEEESC_SB_iNS1_9__extrema9arg_min_fIdlNS9_4lessIdEEEEEEJSC_SC_iSH_EEEvDpT0__param_1];
	cvta.to.global.u64 	%rd317, %rd318;
	st.global.f64 	[%rd317], %fd247;
	st.global.u64 	[%rd317+8], %rd386;
$L__BB4_205:
	ret;

}
	// .globl	_ZN6thrust24THRUST_300001_SM_1000_NS8cuda_cub4core6detail13_kernel_agentINS1_8__reduce11ReduceAgentINS0_12zip_iteratorIN4cuda3std3__45tupleIJNS0_6detail15normal_iteratorINS0_10device_ptrIdEEEENS0_17counting_iteratorIlNS0_11use_defaultESI_SI_EEEEEEEPNSB_IJdlEEESM_lNS1_9__extrema9arg_min_fIdlNSA_4lessIdEEEEEEJSL_SN_lSS_EEEvDpT0_
.visible .entry _ZN6thrust24THRUST_300001_SM_1000_NS8cuda_cub4core6detail13_kernel_agentINS1_8__reduce11ReduceAgentINS0_12zip_iteratorIN4cuda3std3__45tupleIJNS0_6detail15normal_iteratorINS0_10device_ptrIdEEEENS0_17counting_iteratorIlNS0_11use_defaultESI_SI_EEEEEEEPNSB_IJdlEEESM_lNS1_9__extrema9arg_min_fIdlNSA_4lessIdEEEEEEJSL_SN_lSS_EEEvDpT0_(
	.param .align 8 .b8 _ZN6thrust24THRUST_300001_SM_1000_NS8cuda_cub4core6detail13_kernel_agentINS1_8__reduce11ReduceAgentINS0_12zip_iteratorIN4cuda3std3__45tupleIJNS0_6detail15normal_iteratorINS0_10device_ptrIdEEEENS0_17counting_iteratorIlNS0_11use_defaultESI_SI_EEEEEEEPNSB_IJdlEEESM_lNS1_9__extrema9arg_min_fIdlNSA_4lessIdEEEEEEJSL_SN_lSS_EEEvDpT0__param_0[16],
	.param .u64 .ptr .align 1 _ZN6thrust24THRUST_300001_SM_1000_NS8cuda_cub4core6detail13_kernel_agentINS1_8__reduce11ReduceAgentINS0_12zip_iteratorIN4cuda3std3__45tupleIJNS0_6detail15normal_iteratorINS0_10device_ptrIdEEEENS0_17counting_iteratorIlNS0_11use_defaultESI_SI_EEEEEEEPNSB_IJdlEEESM_lNS1_9__extrema9arg_min_fIdlNSA_4lessIdEEEEEEJSL_SN_lSS_EEEvDpT0__param_1,
	.param .u64 _ZN6thrust24THRUST_300001_SM_1000_NS8cuda_cub4core6detail13_kernel_agentINS1_8__reduce11ReduceAgentINS0_12zip_iteratorIN4cuda3std3__45tupleIJNS0_6detail15normal_iteratorINS0_10device_ptrIdEEEENS0_17counting_iteratorIlNS0_11use_defaultESI_SI_EEEEEEEPNSB_IJdlEEESM_lNS1_9__extrema9arg_min_fIdlNSA_4lessIdEEEEEEJSL_SN_lSS_EEEvDpT0__param_2,
	.param .align 1 .b8 _ZN6thrust24THRUST_300001_SM_1000_NS8cuda_cub4core6detail13_kernel_agentINS1_8__reduce11ReduceAgentINS0_12zip_iteratorIN4cuda3std3__45tupleIJNS0_6detail15normal_iteratorINS0_10device_ptrIdEEEENS0_17counting_iteratorIlNS0_11use_defaultESI_SI_EEEEEEEPNSB_IJdlEEESM_lNS1_9__extrema9arg_min_fIdlNSA_4lessIdEEEEEEJSL_SN_lSS_EEEvDpT0__param_3[1]
)
.maxntid 256
{
	.reg .pred 	%p<223>;
	.reg .b32 	%r<391>;
	.reg .b64 	%rd<357>;
	.reg .b64 	%fd<243>;

	ld.param.u64 	%rd197, [_ZN6thrust24THRUST_300001_SM_1000_NS8cuda_cub4core6detail13_kernel_agentINS1_8__reduce11ReduceAgentINS0_12zip_iteratorIN4cuda3std3__45tupleIJNS0_6detail15normal_iteratorINS0_10device_ptrIdEEEENS0_17counting_iteratorIlNS0_11use_defaultESI_SI_EEEEEEEPNSB_IJdlEEESM_lNS1_9__extrema9arg_min_fIdlNSA_4lessIdEEEEEEJSL_SN_lSS_EEEvDpT0__param_0+8];
	ld.param.u64 	%rd196, [_ZN6thrust24THRUST_300001_SM_1000_NS8cuda_cub4core6detail13_kernel_agentINS1_8__reduce11ReduceAgentINS0_12zip_iteratorIN4cuda3std3__45tupleIJNS0_6detail15normal_iteratorINS0_10device_ptrIdEEEENS0_17counting_iteratorIlNS0_11use_defaultESI_SI_EEEEEEEPNSB_IJdlEEESM_lNS1_9__extrema9arg_min_fIdlNSA_4lessIdEEEEEEJSL_SN_lSS_EEEvDpT0__param_0];
	ld.param.u64 	%rd199, [_ZN6thrust24THRUST_300001_SM_1000_NS8cuda_cub4core6detail13_kernel_agentINS1_8__reduce11ReduceAgentINS0_12zip_iteratorIN4cuda3std3__45tupleIJNS0_6detail15normal_iteratorINS0_10device_ptrIdEEEENS0_17counting_iteratorIlNS0_11use_defaultESI_SI_EEEEEEEPNSB_IJdlEEESM_lNS1_9__extrema9arg_min_fIdlNSA_4lessIdEEEEEEJSL_SN_lSS_EEEvDpT0__param_2];
	setp.eq.s64 	%p1, %rd199, 0;
	@%p1 bra 	$L__BB5_200;
	cvta.to.global.u64 	%rd1, %rd196;
	setp.gt.s64 	%p2, %rd199, 1279;
	@%p2 bra 	$L__BB5_112;
	cvt.u32.u64 	%r1, %rd199;
	mov.u32 	%r2, %tid.x;
	setp.ge.s32 	%p96, %r2, %r1;
	mov.f64 	%fd188, 0d0000000000000000;
	mov.b64 	%rd298, 0;
	mov.u32 	%r385, %r2;
	@%p96 bra 	$L__BB5_4;
	cvt.u64.u32 	%rd254, %r2;
	mul.wide.u32 	%rd255, %r2, 8;
	add.s64 	%rd256, %rd1, %rd255;
	add.s64 	%rd298, %rd197, %rd254;
	ld.global.f64 	%fd188, [%rd256];
	add.s32 	%r385, %r2, 256;
$L__BB5_4:
	setp.ge.s32 	%p97, %r385, %r1;
	@%p97 bra 	$L__BB5_26;
	not.b32 	%r154, %r385;
	add.s32 	%r5, %r154, %r1;
	and.b32  	%r155, %r5, 768;
	setp.eq.s32 	%p98, %r155, 768;
	@%p98 bra 	$L__BB5_11;
	cvt.u64.u32 	%rd258, %r385;
	add.s64 	%rd289, %rd197, %rd258;
	mul.wide.u32 	%rd259, %r385, 8;
	add.s64 	%rd288, %rd1, %rd259;
	shr.u32 	%r156, %r5, 8;
	add.s32 	%r157, %r156, 1;
	and.b32  	%r158, %r157, 3;
	neg.s32 	%r383, %r158;
$L__BB5_7:
	.pragma "nounroll";
	mov.u64 	%rd9, %rd298;
	mov.f64 	%fd3, %fd188;
	ld.global.f64 	%fd4, [%rd288];
	setp.lt.f64 	%p99, %fd3, %fd4;
	@%p99 bra 	$L__BB5_10;
	setp.lt.f64 	%p100, %fd4, %fd3;
	mov.u64 	%rd298, %rd289;
	mov.f64 	%fd188, %fd4;
	@%p100 bra 	$L__BB5_10;
	setp.lt.s64 	%p101, %rd9, %rd289;
	min.s64 	%rd298, %rd9, %rd289;
	selp.f64 	%fd188, %fd3, %fd4, %p101;
$L__BB5_10:
	add.s32 	%r385, %r385, 256;
	add.s64 	%rd289, %rd289, 256;
	add.s64 	%rd288, %rd288, 2048;
	add.s32 	%r383, %r383, 1;
	setp.ne.s32 	%p102, %r383, 0;
	@%p102 bra 	$L__BB5_7;
$L__BB5_11:
	setp.lt.u32 	%p103, %r5, 768;
	@%p103 bra 	$L__BB5_26;
	add.s32 	%r386, %r385, 512;
$L__BB5_13:
	mov.u32 	%r13, %r386;
	add.s32 	%r159, %r13, -512;
	cvt.s64.s32 	%rd260, %r159;
	mul.wide.s32 	%rd261, %r159, 8;
	add.s64 	%rd17, %rd1, %rd261;
	add.s64 	%rd18, %rd197, %rd260;
	ld.global.f64 	%fd10, [%rd17];
	setp.lt.f64 	%p104, %fd188, %fd10;
	mov.u64 	%rd295, %rd298;
	mov.f64 	%fd185, %fd188;
	@%p104 bra 	$L__BB5_16;
	setp.lt.f64 	%p105, %fd10, %fd188;
	mov.u64 	%rd295, %rd18;
	mov.f64 	%fd185, %fd10;
	@%p105 bra 	$L__BB5_16;
	setp.lt.s64 	%p106, %rd298, %rd18;
	min.s64 	%rd295, %rd298, %rd18;
	selp.f64 	%fd185, %fd188, %fd10, %p106;
$L__BB5_16:
	add.s32 	%r160, %r13, -256;
	cvt.s64.s32 	%rd262, %r160;
	add.s64 	%rd21, %rd197, %rd262;
	ld.global.f64 	%fd13, [%rd17+2048];
	setp.lt.f64 	%p107, %fd185, %fd13;
	mov.u64 	%rd296, %rd295;
	mov.f64 	%fd186, %fd185;
	@%p107 bra 	$L__BB5_19;
	setp.lt.f64 	%p108, %fd13, %fd185;
	mov.u64 	%rd296, %rd21;
	mov.f64 	%fd186, %fd13;
	@%p108 bra 	$L__BB5_19;
	setp.lt.s64 	%p109, %rd295, %rd21;
	min.s64 	%rd296, %rd295, %rd21;
	selp.f64 	%fd186, %fd185, %fd13, %p109;
$L__BB5_19:
	cvt.s64.s32 	%rd263, %r13;
	add.s64 	%rd24, %rd197, %rd263;
	ld.global.f64 	%fd16, [%rd17+4096];
	setp.lt.f64 	%p110, %fd186, %fd16;
	mov.u64 	%rd297, %rd296;
	mov.f64 	%fd187, %fd186;
	@%p110 bra 	$L__BB5_22;
	setp.lt.f64 	%p111, %fd16, %fd186;
	mov.u64 	%rd297, %rd24;
	mov.f64 	%fd187, %fd16;
	@%p111 bra 	$L__BB5_22;
	setp.lt.s64 	%p112, %rd296, %rd24;
	min.s64 	%rd297, %rd296, %rd24;
	selp.f64 	%fd187, %fd186, %fd16, %p112;
$L__BB5_22:
	add.s32 	%r161, %r13, 256;
	cvt.s64.s32 	%rd264, %r161;
	add.s64 	%rd27, %rd197, %rd264;
	ld.global.f64 	%fd19, [%rd17+6144];
	setp.lt.f64 	%p113, %fd187, %fd19;
	mov.u64 	%rd298, %rd297;
	mov.f64 	%fd188, %fd187;
	@%p113 bra 	$L__BB5_25;
	setp.lt.f64 	%p114, %fd19, %fd187;
	mov.u64 	%rd298, %rd27;
	mov.f64 	%fd188, %fd19;
	@%p114 bra 	$L__BB5_25;
	setp.lt.s64 	%p115, %rd297, %rd27;
	min.s64 	%rd298, %rd297, %rd27;
	selp.f64 	%fd188, %fd187, %fd19, %p115;
$L__BB5_25:
	add.s32 	%r386, %r13, 1024;
	add.s32 	%r162, %r13, 512;
	setp.lt.s32 	%p116, %r162, %r1;
	@%p116 bra 	$L__BB5_13;
$L__BB5_26:
	setp.lt.s32 	%p117, %r1, 256;
	@%p117 bra 	$L__BB5_66;
	// begin inline asm
	mov.u32 %r276, %laneid;
	// end inline asm
	mov.b64 	%rd275, %fd188;
	mov.b64 	{%r278, %r283}, %rd275;
	mov.b32 	%r294, 1;
	mov.b32 	%r295, 31;
	mov.b32 	%r296, -1;
	// begin inline asm
	shfl.sync.down.b32 %r277, %r278, %r294, %r295, %r296;
	// end inline asm
	// begin inline asm
	shfl.sync.down.b32 %r282, %r283, %r294, %r295, %r296;
	// end inline asm
	mov.b64 	%rd276, {%r277, %r282};
	mov.b64 	%fd23, %rd276;
	mov.b64 	{%r288, %r293}, %rd298;
	// begin inline asm
	shfl.sync.down.b32 %r287, %r288, %r294, %r295, %r296;
	// end inline asm
	// begin inline asm
	shfl.sync.down.b32 %r292, %r293, %r294, %r295, %r296;
	// end inline asm
	mov.b64 	%rd31, {%r287, %r292};
	setp.gt.s32 	%p174, %r276, 30;
	setp.lt.f64 	%p175, %fd188, %fd23;
	or.pred  	%p176, %p174, %p175;
	mov.u64 	%rd300, %rd298;
	mov.f64 	%fd190, %fd188;
	@%p176 bra 	$L__BB5_30;
	setp.gt.f64 	%p177, %fd188, %fd23;
	mov.u64 	%rd300, %rd31;
	mov.f64 	%fd190, %fd23;
	@%p177 bra 	$L__BB5_30;
	setp.lt.s64 	%p178, %rd298, %rd31;
	min.s64 	%rd300, %rd298, %rd31;
	selp.f64 	%fd190, %fd188, %fd23, %p178;
$L__BB5_30:
	mov.b64 	%rd277, %fd190;
	mov.b64 	{%r298, %r303}, %rd277;
	mov.b32 	%r314, 2;
	mov.b32 	%r315, 31;
	mov.b32 	%r316, -1;
	// begin inline asm
	shfl.sync.down.b32 %r297, %r298, %r314, %r315, %r316;
	// end inline asm
	// begin inline asm
	shfl.sync.down.b32 %r302, %r303, %r314, %r315, %r316;
	// end inline asm
	mov.b64 	%rd278, {%r297, %r302};
	mov.b64 	%fd26, %rd278;
	mov.b64 	{%r308, %r313}, %rd300;
	// begin inline asm
	shfl.sync.down.b32 %r307, %r308, %r314, %r315, %r316;
	// end inline asm
	// begin inline asm
	shfl.sync.down.b32 %r312, %r313, %r314, %r315, %r316;
	// end inline asm
	mov.b64 	%rd34, {%r307, %r312};
	setp.gt.s32 	%p179, %r276, 29;
	setp.lt.f64 	%p180, %fd190, %fd26;
	or.pred  	%p181, %p179, %p180;
	mov.u64 	%rd301, %rd300;
	mov.f64 	%fd191, %fd190;
	@%p181 bra 	$L__BB5_33;
	setp.gt.f64 	%p182, %fd190, %fd26;
	mov.u64 	%rd301, %rd34;
	mov.f64 	%fd191, %fd26;
	@%p182 bra 	$L__BB5_33;
	setp.lt.s64 	%p183, %rd300, %rd34;
	min.s64 	%rd301, %rd300, %rd34;
	selp.f64 	%fd191, %fd190, %fd26, %p183;
$L__BB5_33:
	mov.b64 	%rd279, %fd191;
	mov.b64 	{%r318, %r323}, %rd279;
	mov.b32 	%r334, 4;
	mov.b32 	%r335, 31;
	mov.b32 	%r336, -1;
	// begin inline asm
	shfl.sync.down.b32 %r317, %r318, %r334, %r335, %r336;
	// end inline asm
	// begin inline asm
	shfl.sync.down.b32 %r322, %r323, %r334, %r335, %r336;
	// end inline asm
	mov.b64 	%rd280, {%r317, %r322};
	mov.b64 	%fd29, %rd280;
	mov.b64 	{%r328, %r333}, %rd301;
	// begin inline asm
	shfl.sync.down.b32 %r327, %r328, %r334, %r335, %r336;
	// end inline asm
	// begin inline asm
	shfl.sync.down.b32 %r332, %r333, %r334, %r335, %r336;
	// end inline asm
	mov.b64 	%rd37, {%r327, %r332};
	setp.gt.s32 	%p184, %r276, 27;
	setp.lt.f64 	%p185, %fd191, %fd29;
	or.pred  	%p186, %p184, %p185;
	mov.u64 	%rd302, %rd301;
	mov.f64 	%fd192, %fd191;
	@%p186 bra 	$L__BB5_36;
	setp.gt.f64 	%p187, %fd191, %fd29;
	mov.u64 	%rd302, %rd37;
	mov.f64 	%fd192, %fd29;
	@%p187 bra 	$L__BB5_36;
	setp.lt.s64 	%p188, %rd301, %rd37;
	min.s64 	%rd302, %rd301, %rd37;
	selp.f64 	%fd192, %fd191, %fd29, %p188;
$L__BB5_36:
	mov.b64 	%rd281, %fd192;
	mov.b64 	{%r338, %r343}, %rd281;
	mov.b32 	%r354, 8;
	mov.b32 	%r355, 31;
	mov.b32 	%r356, -1;
	// begin inline asm
	shfl.sync.down.b32 %r337, %r338, %r354, %r355, %r356;
	// end inline asm
	// begin inline asm
	shfl.sync.down.b32 %r342, %r343, %r354, %r355, %r356;
	// end inline asm
	mov.b64 	%rd282, {%r337, %r342};
	mov.b64 	%fd32, %rd282;
	mov.b64 	{%r348, %r353}, %rd302;
	// begin inline asm
	shfl.sync.down.b32 %r347, %r348, %r354, %r355, %r356;
	// end inline asm
	// begin inline asm
	shfl.sync.down.b32 %r352, %r353, %r354, %r355, %r356;
	// end inline asm
	mov.b64 	%rd40, {%r347, %r352};
	setp.gt.s32 	%p189, %r276, 23;
	setp.lt.f64 	%p190, %fd192, %fd32;
	or.pred  	%p191, %p189, %p190;
	mov.u64 	%rd303, %rd302;
	mov.f64 	%fd193, %fd192;
	@%p191 bra 	$L__BB5_39;
	setp.gt.f64 	%p192, %fd192, %fd32;
	mov.u64 	%rd303, %rd40;
	mov.f64 	%fd193, %fd32;
	@%p192 bra 	$L__BB5_39;
	setp.lt.s64 	%p193, %rd302, %rd40;
	min.s64 	%rd303, %rd302, %rd40;
	selp.f64 	%fd193, %fd192, %fd32, %p193;
$L__BB5_39:
	mov.b64 	%rd283, %fd193;
	mov.b64 	{%r358, %r363}, %rd283;
	mov.b32 	%r374, 16;
	mov.b32 	%r375, 31;
	mov.b32 	%r376, -1;
	// begin inline asm
	shfl.sync.down.b32 %r357, %r358, %r374, %r375, %r376;
	// end inline asm
	// begin inline asm
	shfl.sync.down.b32 %r362, %r363, %r374, %r375, %r376;
	// end inline asm
	mov.b64 	%rd284, {%r357, %r362};
	mov.b64 	%fd35, %rd284;
	mov.b64 	{%r368, %r373}, %rd303;
	// begin inline asm
	shfl.sync.down.b32 %r367, %r368, %r374, %r375, %r376;
	// end inline asm
	// begin inline asm
	shfl.sync.down.b32 %r372, %r373, %r374, %r375, %r376;
	// end inline asm
	mov.b64 	%rd43, {%r367, %r372};
	setp.gt.s32 	%p194, %r276, 15;
	setp.lt.f64 	%p195, %fd193, %fd35;
	or.pred  	%p196, %p194, %p195;
	mov.u64 	%rd356, %rd303;
	mov.f64 	%fd242, %fd193;
	@%p196 bra 	$L__BB5_42;
	setp.gt.f64 	%p197, %fd193, %fd35;
	mov.u64 	%rd356, %rd43;
	mov.f64 	%fd242, %fd35;
	@%p197 bra 	$L__BB5_42;
	setp.lt.s64 	%p198, %rd303, %rd43;
	min.s64 	%rd356, %rd303, %rd43;
	selp.f64 	%fd242, %fd193, %fd35, %p198;
$L__BB5_42:
	setp.ne.s32 	%p199, %r276, 0;
	@%p199 bra 	$L__BB5_44;
	shr.u32 	%r377, %r2, 1;
	and.b32  	%r378, %r377, 496;
	mov.u32 	%r379, _ZN6thrust24THRUST_300001_SM_1000_NS8cuda_cub4core6detail5shmemE;
	add.s32 	%r380, %r379, %r378;
	st.shared.f64 	[%r380+8], %fd242;
	st.shared.u64 	[%r380+16], %rd356;
$L__BB5_44:
	bar.sync 	0;
	setp.ne.s32 	%p200, %r2, 0;
	@%p200 bra 	$L__BB5_198;
	ld.shared.f64 	%fd38, [_ZN6thrust24THRUST_300001_SM_1000_NS8cuda_cub4core6detail5shmemE+24];
	ld.shared.u64 	%rd46, [_ZN6thrust24THRUST_300001_SM_1000_NS8cuda_cub4core6detail5shmemE+32];
	setp.lt.f64 	%p201, %fd242, %fd38;
	mov.u64 	%rd305, %rd356;
	mov.f64 	%fd195, %fd242;
	@%p201 bra 	$L__BB5_48;
	setp.lt.f64 	%p202, %fd38, %fd242;
	mov.u64 	%rd305, %rd46;
	mov.f64 	%fd195, %fd38;
	@%p202 bra 	$L__BB5_48;
	setp.lt.s64 	%p203, %rd356, %rd46;
	min.s64 	%rd305, %rd356, %rd46;
	selp.f64 	%fd195, %fd242, %fd38, %p203;
$L__BB5_48:
	ld.shared.f64 	%fd41, [_ZN6thrust24THRUST_300001_SM_1000_NS8cuda_cub4core6detail5shmemE+40];
	ld.shared.u64 	%rd49, [_ZN6thrust24THRUST_300001_SM_1000_NS8cuda_cub4core6detail5shmemE+48];
	setp.lt.f64 	%p204, %fd195, %fd41;
	mov.u64 	%rd306, %rd305;
	mov.f64 	%fd196, %fd195;
	@%p204 bra 	$L__BB5_51;
	setp.lt.f64 	%p205, %fd41, %fd195;
	mov.u64 	%rd306, %rd49;
	mov.f64 	%fd196, %fd41;
	@%p205 bra 	$L__BB5_51;
	setp.lt.s64 	%p206, %rd305, %rd49;
	min.s64 	%rd306, %rd305, %rd49;
	selp.f64 	%fd196, %fd195, %fd41, %p206;
$L__BB5_51:
	ld.shared.f64 	%fd44, [_ZN6thrust24THRUST_300001_SM_1000_NS8cuda_cub4core6detail5shmemE+56];
	ld.shared.u64 	%rd52, [_ZN6thrust24THRUST_300001_SM_1000_NS8cuda_cub4core6detail5shmemE+64];
	setp.lt.f64 	%p207, %fd196, %fd44;
	mov.u64 	%rd307, %rd306;
	mov.f64 	%fd197, %fd196;
	@%p207 bra 	$L__BB5_54;
	setp.lt.f64 	%p208, %fd44, %fd196;
	mov.u64 	%rd307, %rd52;
	mov.f64 	%fd197, %fd44;
	@%p208 bra 	$L__BB5_54;
	setp.lt.s64 	%p209, %rd306, %rd52;
	min.s64 	%rd307, %rd306, %rd52;
	selp.f64 	%fd197, %fd196, %fd44, %p209;
$L__BB5_54:
	ld.shared.f64 	%fd47, [_ZN6thrust24THRUST_300001_SM_1000_NS8cuda_cub4core6detail5shmemE+72];
	ld.shared.u64 	%rd55, [_ZN6thrust24THRUST_300001_SM_1000_NS8cuda_cub4core6detail5shmemE+80];
	setp.lt.f64 	%p210, %fd197, %fd47;
	mov.u64 	%rd308, %rd307;
	mov.f64 	%fd198, %fd197;
	@%p210 bra 	$L__BB5_57;
	setp.lt.f64 	%p211, %fd47, %fd197;
	mov.u64 	%rd308, %rd55;
	mov.f64 	%fd198, %fd47;
	@%p211 bra 	$L__BB5_57;
	setp.lt.s64 	%p212, %rd307, %rd55;
	min.s64 	%rd308, %rd307, %rd55;
	selp.f64 	%fd198, %fd197, %fd47, %p212;
$L__BB5_57:
	ld.shared.f64 	%fd50, [_ZN6thrust24THRUST_300001_SM_1000_NS8cuda_cub4core6detail5shmemE+88];
	ld.shared.u64 	%rd58, [_ZN6thrust24THRUST_300001_SM_1000_NS8cuda_cub4core6detail5shmemE+96];
	setp.lt.f64 	%p213, %fd198, %fd50;
	mov.u64 	%rd309, %rd308;
	mov.f64 	%fd199, %fd198;
	@%p213 bra 	$L__BB5_60;
	setp.lt.f64 	%p214, %fd50, %fd198;
	mov.u64 	%rd309, %rd58;
	mov.f64 	%fd199, %fd50;
	@%p214 bra 	$L__BB5_60;
	setp.lt.s64 	%p215, %rd308, %rd58;
	min.s64 	%rd309, %rd308, %rd58;
	selp.f64 	%fd199, %fd198, %fd50, %p215;
$L__BB5_60:
	ld.shared.f64 	%fd53, [_ZN6thrust24THRUST_300001_SM_1000_NS8cuda_cub4core6detail5shmemE+104];
	ld.shared.u64 	%rd61, [_ZN6thrust24THRUST_300001_SM_1000_NS8cuda_cub4core6detail5shmemE+112];
	setp.lt.f64 	%p216, %fd199, %fd53;
	mov.u64 	%rd310, %rd309;
	mov.f64 	%fd200, %fd199;
	@%p216 bra 	$L__BB5_63;
	setp.lt.f64 	%p217, %fd53, %fd199;
	mov.u64 	%rd310, %rd61;
	mov.f64 	%fd200, %fd53;
	@%p217 bra 	$L__BB5_63;
	setp.lt.s64 	%p218, %rd309, %rd61;
	min.s64 	%rd310, %rd309, %rd61;
	selp.f64 	%fd200, %fd199, %fd53, %p218;
$L__BB5_63:
	ld.shared.f64 	%fd56, [_ZN6thrust24THRUST_300001_SM_1000_NS8cuda_cub4core6detail5shmemE+120];
	ld.shared.u64 	%rd64, [_ZN6thrust24THRUST_300001_SM_1000_NS8cuda_cub4core6detail5shmemE+128];
	setp.lt.f64 	%p219, %fd200, %fd56;
	mov.u64 	%rd356, %rd310;
	mov.f64 	%fd242, %fd200;
	@%p219 bra 	$L__BB5_198;
	setp.lt.f64 	%p220, %fd56, %fd200;
	mov.u64 	%rd356, %rd64;
	mov.f64 	%fd242, %fd56;
	@%p220 bra 	$L__BB5_198;
	setp.lt.s64 	%p221, %rd310, %rd64;
	min.s64 	%rd356, %rd310, %rd64;
	selp.f64 	%fd242, %fd200, %fd56, %p221;
	bra.uni 	$L__BB5_198;
$L__BB5_66:
	// begin inline asm
	mov.u32 %r163, %laneid;
	// end inline asm
	and.b32  	%r184, %r2, 992;
	add.s32 	%r185, %r184, 32;
	setp.gt.s32 	%p118, %r185, %r1;
	not.b32 	%r186, %r184;
	add.s32 	%r187, %r1, %r186;
	selp.b32 	%r182, %r187, 31, %p118;
	mov.b64 	%rd265, %fd188;
	mov.b64 	{%r165, %r170}, %rd265;
	mov.b32 	%r181, 1;
	mov.b32 	%r183, -1;
	// begin inline asm
	shfl.sync.down.b32 %r164, %r165, %r181, %r182, %r183;
	// end inline asm
	// begin inline asm
	shfl.sync.down.b32 %r169, %r170, %r181, %r182, %r183;
	// end inline asm
	mov.b64 	%rd266, {%r164, %r169};
	mov.b64 	%fd58, %rd266;
	mov.b64 	{%r175, %r180}, %rd298;
	// begin inline asm
	shfl.sync.down.b32 %r174, %r175, %r181, %r182, %r183;
	// end inline asm
	// begin inline asm
	shfl.sync.down.b32 %r179, %r180, %r181, %r182, %r183;
	// end inline asm
	mov.b64 	%rd66, {%r174, %r179};
	setp.ge.s32 	%p119, %r163, %r182;
	setp.lt.f64 	%p120, %fd188, %fd58;
	or.pred  	%p121, %p119, %p120;
	mov.u64 	%rd311, %rd298;
	mov.f64 	%fd201, %fd188;
	@%p121 bra 	$L__BB5_69;
	setp.gt.f64 	%p122, %fd188, %fd58;
	mov.u64 	%rd311, %rd66;
	mov.f64 	%fd201, %fd58;
	@%p122 bra 	$L__BB5_69;
	setp.lt.s64 	%p123, %rd298, %rd66;
	min.s64 	%rd311, %rd298, %rd66;
	selp.f64 	%fd201, %fd188, %fd58, %p123;
$L__BB5_69:
	mov.b64 	%rd267, %fd201;
	mov.b64 	{%r189, %r194}, %rd267;
	mov.b32 	%r205, 2;
	mov.b32 	%r207, -1;
	// begin inline asm
	shfl.sync.down.b32 %r188, %r189, %r205, %r182, %r207;
	// end inline asm
	// begin inline asm
	shfl.sync.down.b32 %r193, %r194, %r205, %r182, %r207;
	// end inline asm
	mov.b64 	%rd268, {%r188, %r193};
	mov.b64 	%fd61, %rd268;
	mov.b64 	{%r199, %r204}, %rd311;
	// begin inline asm
	shfl.sync.down.b32 %r198, %r199, %r205, %r182, %r207;
	// end inline asm
	// begin inline asm
	shfl.sync.down.b32 %r203, %r204, %r205, %r182, %r207;
	// end inline asm
	mov.b64 	%rd69, {%r198, %r203};
	add.s32 	%r208, %r163, 2;
	setp.gt.s32 	%p124, %r208, %r182;
	setp.lt.f64 	%p125, %fd201, %fd61;
	or.pred  	%p126, %p124, %p125;
	mov.u64 	%rd312, %rd311;
	mov.f64 	%fd202, %fd201;
	@%p126 bra 	$L__BB5_72;
	setp.gt.f64 	%p127, %fd201, %fd61;
	mov.u64 	%rd312, %rd69;
	mov.f64 	%fd202, %fd61;
	@%p127 bra 	$L__BB5_72;
	setp.lt.s64 	%p128, %rd311, %rd69;
	min.s64 	%rd312, %rd311, %rd69;
	selp.f64 	%fd202, %fd201, %fd61, %p128;
$L__BB5_72:
	mov.b64 	%rd269, %fd202;
	mov.b64 	{%r210, %r215}, %rd269;
	mov.b32 	%r226, 4;
	mov.b32 	%r228, -1;
	// begin inline asm
	shfl.sync.down.b32 %r209, %r210, %r226, %r182, %r228;
	// end inline asm
	// begin inline asm
	shfl.sync.down.b32 %r214, %r215, %r226, %r182, %r228;
	// end inline asm
	mov.b64 	%rd270, {%r209, %r214};
	mov.b64 	%fd64, %rd270;
	mov.b64 	{%r220, %r225}, %rd312;
	// begin inline asm
	shfl.sync.down.b32 %r219, %r220, %r226, %r182, %r228;
	// end inline asm
	// begin inline asm
	shfl.sync.down.b32 %r224, %r225, %r226, %r182, %r228;
	// end inline asm
	mov.b64 	%rd72, {%r219, %r224};
	add.s32 	%r229, %r163, 4;
	setp.gt.s32 	%p129, %r229, %r182;
	setp.lt.f64 	%p130, %fd202, %fd64;
	or.pred  	%p131, %p129, %p130;
	mov.u64 	%rd313, %rd312;
	mov.f64 	%fd203, %fd202;
	@%p131 bra 	$L__BB5_75;
	setp.gt.f64 	%p132, %fd202, %fd64;
	mov.u64 	%rd313, %rd72;
	mov.f64 	%fd203, %fd64;
	@%p132 bra 	$L__BB5_75;
	setp.lt.s64 	%p133, %rd312, %rd72;
	min.s64 	%rd313, %rd312, %rd72;
	selp.f64 	%fd203, %fd202, %fd64, %p133;
$L__BB5_75:
	mov.b64 	%rd271, %fd203;
	mov.b64 	{%r231, %r236}, %rd271;
	mov.b32 	%r247, 8;
	mov.b32 	%r249, -1;
	// begin inline asm
	shfl.sync.down.b32 %r230, %r231, %r247, %r182, %r249;
	// end inline asm
	// begin inline asm
	shfl.sync.down.b32 %r235, %r236, %r247, %r182, %r249;
	// end inline asm
	mov.b64 	%rd272, {%r230, %r235};
	mov.b64 	%fd67, %rd272;
	mov.b64 	{%r241, %r246}, %rd313;
	// begin inline asm
	shfl.sync.down.b32 %r240, %r241, %r247, %r182, %r249;
	// end inline asm
	// begin inline asm
	shfl.sync.down.b32 %r245, %r246, %r247, %r182, %r249;
	// end inline asm
	mov.b64 	%rd75, {%r240, %r245};
	add.s32 	%r250, %r163, 8;
	setp.gt.s32 	%p134, %r250, %r182;
	setp.lt.f64 	%p135, %fd203, %fd67;
	or.pred  	%p136, %p134, %p135;
	mov.f64 	%fd204, %fd203;
	mov.u64 	%rd314, %rd313;
	@%p136 bra 	$L__BB5_78;
	setp.gt.f64 	%p137, %fd203, %fd67;
	mov.f64 	%fd204, %fd67;
	mov.u64 	%rd314, %rd75;
	@%p137 bra 	$L__BB5_78;
	setp.lt.s64 	%p138, %rd313, %rd75;
	selp.f64 	%fd204, %fd203, %fd67, %p138;
	min.s64 	%rd314, %rd313, %rd75;
$L__BB5_78:
	mov.b64 	%rd273, %fd204;
	mov.b64 	{%r252, %r257}, %rd273;
	mov.b32 	%r268, 16;
	mov.b32 	%r270, -1;
	// begin inline asm
	shfl.sync.down.b32 %r251, %r252, %r268, %r182, %r270;
	// end inline asm
	// begin inline asm
	shfl.sync.down.b32 %r256, %r257, %r268, %r182, %r270;
	// end inline asm
	mov.b64 	%rd274, {%r251, %r256};
	mov.b64 	%fd70, %rd274;
	mov.b64 	{%r262, %r267}, %rd314;
	// begin inline asm
	shfl.sync.down.b32 %r261, %r262, %r268, %r182, %r270;
	// end inline asm
	// begin inline asm
	shfl.sync.down.b32 %r266, %r267, %r268, %r182, %r270;
	// end inline asm
	mov.b64 	%rd78, {%r261, %r266};
	add.s32 	%r271, %r163, 16;
	setp.gt.s32 	%p139, %r271, %r182;
	setp.lt.f64 	%p140, %fd204, %fd70;
	or.pred  	%p141, %p139, %p140;
	mov.f64 	%fd242, %fd204;
	mov.u64 	%rd356, %rd314;
	@%p141 bra 	$L__BB5_81;
	setp.gt.f64 	%p142, %fd204, %fd70;
	mov.f64 	%fd242, %fd70;
	mov.u64 	%rd356, %rd78;
	@%p142 bra 	$L__BB5_81;
	setp.lt.s64 	%p143, %rd314, %rd78;
	selp.f64 	%fd242, %fd204, %fd70, %p143;
	min.s64 	%rd356, %rd314, %rd78;
$L__BB5_81:
	setp.ne.s32 	%p144, %r163, 0;
	@%p144 bra 	$L__BB5_83;
	shr.u32 	%r272, %r2, 1;
	and.b32  	%r273, %r272, 496;
	mov.u32 	%r274, _ZN6thrust24THRUST_300001_SM_1000_NS8cuda_cub4core6detail5shmemE;
	add.s32 	%r275, %r274, %r273;
	st.shared.f64 	[%r275+8], %fd242;
	st.shared.u64 	[%r275+16], %rd356;
$L__BB5_83:
	bar.sync 	0;
	setp.ne.s32 	%p145, %r2, 0;
	@%p145 bra 	$L__BB5_198;
	setp.lt.s32 	%p146, %r1, 33;
	mov.f64 	%fd206, %fd242;
	mov.u64 	%rd316, %rd356;
	@%p146 bra 	$L__BB5_88;
	ld.shared.f64 	%fd73, [_ZN6thrust24THRUST_300001_SM_1000_NS8cuda_cub4core6detail5shmemE+24];
	ld.shared.u64 	%rd81, [_ZN6thrust24THRUST_300001_SM_1000_NS8cuda_cub4core6detail5shmemE+32];
	setp.lt.f64 	%p147, %fd242, %fd73;
	mov.f64 	%fd206, %fd242;
	mov.u64 	%rd316, %rd356;
	@%p147 bra 	$L__BB5_88;
	setp.lt.f64 	%p148, %fd73, %fd242;
	mov.f64 	%fd206, %fd73;
	mov.u64 	%rd316, %rd81;
	@%p148 bra 	$L__BB5_88;
	setp.lt.s64 	%p149, %rd356, %rd81;
	selp.f64 	%fd206, %fd242, %fd73, %p149;
	min.s64 	%rd316, %rd356, %rd81;
$L__BB5_88:
	setp.lt.s32 	%p150, %r1, 65;
	mov.f64 	%fd207, %fd206;
	mov.u64 	%rd317, %rd316;
	@%p150 bra 	$L__BB5_92;
	ld.shared.f64 	%fd76, [_ZN6thrust24THRUST_300001_SM_1000_NS8cuda_cub4core6detail5shmemE+40];
	ld.shared.u64 	%rd84, [_ZN6thrust24THRUST_300001_SM_1000_NS8cuda_cub4core6detail5shmemE+48];
	setp.lt.f64 	%p151, %fd206, %fd76;
	mov.f64 	%fd207, %fd206;
	mov.u64 	%rd317, %rd316;
	@%p151 bra 	$L__BB5_92;
	setp.lt.f64 	%p152, %fd76, %fd206;
	mov.f64 	%fd207, %fd76;
	mov.u64 	%rd317, %rd84;
	@%p152 bra 	$L__BB5_92;
	setp.lt.s64 	%p153, %rd316, %rd84;
	selp.f64 	%fd207, %fd206, %fd76, %p153;
	min.s64 	%rd317, %rd316, %rd84;
$L__BB5_92:
	setp.lt.s32 	%p154, %r1, 97;
	mov.f64 	%fd208, %fd207;
	mov.u64 	%rd318, %rd317;
	@%p154 bra 	$L__BB5_96;
	ld.shared.f64 	%fd79, [_ZN6thrust24THRUST_300001_SM_1000_NS8cuda_cub4core6detail5shmemE+56];
	ld.shared.u64 	%rd87, [_ZN6thrust24THRUST_300001_SM_1000_NS8cuda_cub4core6detail5shmemE+64];
	setp.lt.f64 	%p155, %fd207, %fd79;
	mov.f64 	%fd208, %fd207;
	mov.u64 	%rd318, %rd317;
	@%p155 bra 	$L__BB5_96;
	setp.lt.f64 	%p156, %fd79, %fd207;
	mov.f64 	%fd208, %fd79;
	mov.u64 	%rd318, %rd87;
	@%p156 bra 	$L__BB5_96;
	setp.lt.s64 	%p157, %rd317, %rd87;
	selp.f64 	%fd208, %fd207, %fd79, %p157;
	min.s64 	%rd318, %rd317, %rd87;
$L__BB5_96:
	setp.lt.s32 	%p158, %r1, 129;
	mov.f64 	%fd209, %fd208;
	mov.u64 	%rd319, %rd318;
	@%p158 bra 	$L__BB5_100;
	ld.shared.f64 	%fd82, [_ZN6thrust24THRUST_300001_SM_1000_NS8cuda_cub4core6detail5shmemE+72];
	ld.shared.u64 	%rd90, [_ZN6thrust24THRUST_300001_SM_1000_NS8cuda_cub4core6detail5shmemE+80];
	setp.lt.f64 	%p159, %fd208, %fd82;
	mov.f64 	%fd209, %fd208;
	mov.u64 	%rd319, %rd318;
	@%p159 bra 	$L__BB5_100;
	setp.lt.f64 	%p160, %fd82, %fd208;
	mov.f64 	%fd209, %fd82;
	mov.u64 	%rd319, %rd90;
	@%p160 bra 	$L__BB5_100;
	setp.lt.s64 	%p161, %rd318, %rd90;
	selp.f64 	%fd209, %fd208, %fd82, %p161;
	min.s64 	%rd319, %rd318, %rd90;
$L__BB5_100:
	setp.lt.s32 	%p162, %r1, 161;
	mov.f64 	%fd210, %fd209;
	mov.u64 	%rd320, %rd319;
	@%p162 bra 	$L__BB5_104;
	ld.shared.f64 	%fd85, [_ZN6thrust24THRUST_300001_SM_1000_NS8cuda_cub4core6detail5shmemE+88];
	ld.shared.u64 	%rd93, [_ZN6thrust24THRUST_300001_SM_1000_NS8cuda_cub4core6detail5shmemE+96];
	setp.lt.f64 	%p163, %fd209, %fd85;
	mov.f64 	%fd210, %fd209;
	mov.u64 	%rd320, %rd319;
	@%p163 bra 	$L__BB5_104;
	setp.lt.f64 	%p164, %fd85, %fd209;
	mov.f64 	%fd210, %fd85;
	mov.u64 	%rd320, %rd93;
	@%p164 bra 	$L__BB5_104;
	setp.lt.s64 	%p165, %rd319, %rd93;
	selp.f64 	%fd210, %fd209, %fd85, %p165;
	min.s64 	%rd320, %rd319, %rd93;
$L__BB5_104:
	setp.lt.s32 	%p166, %r1, 193;
	mov.f64 	%fd211, %fd210;
	mov.u64 	%rd321, %rd320;
	@%p166 bra 	$L__BB5_108;
	ld.shared.f64 	%fd88, [_ZN6thrust24THRUST_300001_SM_1000_NS8cuda_cub4core6detail5shmemE+104];
	ld.shared.u64 	%rd96, [_ZN6thrust24THRUST_300001_SM_1000_NS8cuda_cub4core6detail5shmemE+112];
	setp.lt.f64 	%p167, %fd210, %fd88;
	mov.f64 	%fd211, %fd210;
	mov.u64 	%rd321, %rd320;
	@%p167 bra 	$L__BB5_108;
	setp.lt.f64 	%p168, %fd88, %fd210;
	mov.f64 	%fd211, %fd88;
	mov.u64 	%rd321, %rd96;
	@%p168 bra 	$L__BB5_108;
	setp.lt.s64 	%p169, %rd320, %rd96;
	selp.f64 	%fd211, %fd210, %fd88, %p169;
	min.s64 	%rd321, %rd320, %rd96;
$L__BB5_108:
	setp.lt.s32 	%p170, %r1, 225;
	mov.u64 	%rd356, %rd321;
	mov.f64 	%fd242, %fd211;
	@%p170 bra 	$L__BB5_198;
	ld.shared.f64 	%fd91, [_ZN6thrust24THRUST_300001_SM_1000_NS8cuda_cub4core6detail5shmemE+120];
	ld.shared.u64 	%rd99, [_ZN6thrust24THRUST_300001_SM_1000_NS8cuda_cub4core6detail5shmemE+128];
	setp.lt.f64 	%p171, %fd211, %fd91;
	mov.u64 	%rd356, %rd321;
	mov.f64 	%fd242, %fd211;
	@%p171 bra 	$L__BB5_198;
	setp.lt.f64 	%p172, %fd91, %fd211;
	mov.u64 	%rd356, %rd99;
	mov.f64 	%fd242, %fd91;
	@%p172 bra 	$L__BB5_198;
	setp.lt.s64 	%p173, %rd321, %rd99;
	selp.f64 	%fd242, %fd211, %fd91, %p173;
	min.s64 	%rd356, %rd321, %rd99;
	bra.uni 	$L__BB5_198;
$L__BB5_112:
	mov.u32 	%r18, %tid.x;
	cvt.u64.u32 	%rd200, %r18;
	cvta.to.global.u64 	%rd201, %rd196;
	mul.wide.u32 	%rd202, %r18, 8;
	add.s64 	%rd203, %rd201, %rd202;
	ld.global.f64 	%fd172, [%rd203];
	add.s32 	%r31, %r18, 256;
	cvt.u64.u32 	%rd204, %r31;
	ld.global.f64 	%fd173, [%rd203+2048];
	add.s32 	%r32, %r18, 512;
	cvt.u64.u32 	%rd205, %r32;
	ld.global.f64 	%fd174, [%rd203+4096];
	ld.global.f64 	%fd93, [%rd203+6144];
	or.b32  	%r33, %r18, 1024;
	cvt.u64.u32 	%rd101, %r33;
	add.s64 	%rd103, %rd197, %rd101;
	ld.global.f64 	%fd94, [%rd203+8192];
	setp.lt.f64 	%p3, %fd173, %fd172;
	selp.f64 	%fd175, %fd173, %fd172, %p3;
	selp.b64 	%rd206, %rd204, %rd200, %p3;
	setp.lt.f64 	%p4, %fd174, %fd175;
	selp.f64 	%fd95, %fd174, %fd175, %p4;
	selp.b64 	%rd104, %rd205, %rd206, %p4;
	setp.lt.f64 	%p5, %fd95, %fd93;
	mov.f64 	%fd212, %fd95;
	mov.u64 	%rd322, %rd104;
	@%p5 bra 	$L__BB5_115;
	add.s32 	%r34, %r18, 768;
	cvt.u64.u32 	%rd322, %r34;
	setp.lt.f64 	%p6, %fd93, %fd95;
	mov.f64 	%fd212, %fd93;
	@%p6 bra 	$L__BB5_115;
	mov.f64 	%fd212, %fd95;
	mov.u64 	%rd322, %rd104;
$L__BB5_115:
	add.s64 	%rd107, %rd197, %rd322;
	setp.lt.f64 	%p7, %fd212, %fd94;
	mov.f64 	%fd229, %fd212;
	mov.u64 	%rd343, %rd107;
	@%p7 bra 	$L__BB5_118;
	setp.lt.f64 	%p8, %fd94, %fd212;
	mov.f64 	%fd229, %fd94;
	mov.u64 	%rd343, %rd103;
	@%p8 bra 	$L__BB5_118;
	setp.lt.s64 	%p9, %rd322, %rd101;
	selp.f64 	%fd229, %fd212, %fd94, %p9;
	selp.b64 	%rd343, %rd107, %rd103, %p9;
$L__BB5_118:
	setp.lt.u64 	%p10, %rd199, 2560;
	mov.b64 	%rd332, 1280;
	@%p10 bra 	$L__BB5_136;
	mov.b64 	%rd332, 1280;
$L__BB5_120:
	mov.u64 	%rd110, %rd332;
	add.s64 	%rd209, %rd110, %rd200;
	shl.b64 	%rd210, %rd110, 3;
	cvta.to.global.u64 	%rd211, %rd196;
	add.s64 	%rd213, %rd211, %rd202;
	add.s64 	%rd214, %rd213, %rd210;
	add.s64 	%rd113, %rd209, %rd197;
	ld.global.f64 	%fd100, [%rd214];
	ld.global.f64 	%fd101, [%rd214+2048];
	ld.global.f64 	%fd102, [%rd214+4096];
	ld.global.f64 	%fd103, [%rd214+6144];
	ld.global.f64 	%fd104, [%rd214+8192];
	setp.lt.f64 	%p11, %fd229, %fd100;
	mov.f64 	%fd215, %fd229;
	mov.u64 	%rd326, %rd343;
	@%p11 bra 	$L__BB5_123;
	setp.lt.f64 	%p12, %fd100, %fd229;
	mov.f64 	%fd215, %fd100;
	mov.u64 	%rd326, %rd113;
	@%p12 bra 	$L__BB5_123;
	setp.lt.s64 	%p13, %rd343, %rd113;
	selp.f64 	%fd215, %fd229, %fd100, %p13;
	min.s64 	%rd326, %rd343, %rd113;
$L__BB5_123:
	setp.lt.f64 	%p14, %fd215, %fd101;
	mov.f64 	%fd216, %fd215;
	mov.u64 	%rd327, %rd326;
	@%p14 bra 	$L__BB5_126;
	add.s64 	%rd215, %rd110, %rd200;
	add.s64 	%rd216, %rd215, %rd197;
	add.s64 	%rd327, %rd216, 256;
	setp.lt.f64 	%p15, %fd101, %fd215;
	mov.f64 	%fd216, %fd101;
	@%p15 bra 	$L__BB5_126;
	add.s64 	%rd219, %rd216, 256;
	setp.lt.s64 	%p16, %rd326, %rd219;
	selp.f64 	%fd216, %fd215, %fd101, %p16;
	min.s64 	%rd327, %rd326, %rd219;
$L__BB5_126:
	setp.lt.f64 	%p17, %fd216, %fd102;
	mov.f64 	%fd217, %fd216;
	mov.u64 	%rd328, %rd327;
	@%p17 bra 	$L__BB5_129;
	add.s64 	%rd220, %rd110, %rd200;
	add.s64 	%rd221, %rd220, %rd197;
	add.s64 	%rd328, %rd221, 512;
	setp.lt.f64 	%p18, %fd102, %fd216;
	mov.f64 	%fd217, %fd102;
	@%p18 bra 	$L__BB5_129;
	add.s64 	%rd224, %rd221, 512;
	setp.lt.s64 	%p19, %rd327, %rd224;
	selp.f64 	%fd217, %fd216, %fd102, %p19;
	min.s64 	%rd328, %rd327, %rd224;
$L__BB5_129:
	setp.lt.f64 	%p20, %fd217, %fd103;
	mov.f64 	%fd218, %fd217;
	mov.u64 	%rd329, %rd328;
	@%p20 bra 	$L__BB5_132;
	add.s64 	%rd225, %rd110, %rd200;
	add.s64 	%rd226, %rd225, %rd197;
	add.s64 	%rd329, %rd226, 768;
	setp.lt.f64 	%p21, %fd103, %fd217;
	mov.f64 	%fd218, %fd103;
	@%p21 bra 	$L__BB5_132;
	setp.lt.s64 	%p22, %rd328, %rd329;
	selp.f64 	%fd218, %fd217, %fd103, %p22;
	min.s64 	%rd329, %rd328, %rd329;
$L__BB5_132:
	setp.lt.f64 	%p23, %fd218, %fd104;
	mov.f64 	%fd229, %fd218;
	mov.u64 	%rd343, %rd329;
	@%p23 bra 	$L__BB5_135;
	add.s64 	%rd227, %rd110, %rd200;
	add.s64 	%rd228, %rd227, %rd197;
	add.s64 	%rd343, %rd228, 1024;
	setp.lt.f64 	%p24, %fd104, %fd218;
	mov.f64 	%fd229, %fd104;
	@%p24 bra 	$L__BB5_135;
	setp.lt.s64 	%p25, %rd329, %rd343;
	selp.f64 	%fd229, %fd218, %fd104, %p25;
	min.s64 	%rd343, %rd329, %rd343;
$L__BB5_135:
	add.s64 	%rd332, %rd110, 1280;
	add.s64 	%rd229, %rd110, 2560;
	setp.le.s64 	%p26, %rd229, %rd199;
	@%p26 bra 	$L__BB5_120;
$L__BB5_136:
	setp.le.s64 	%p27, %rd199, %rd332;
	@%p27 bra 	$L__BB5_159;
	cvt.u32.u64 	%r35, %rd332;
	cvt.u32.u64 	%r36, %rd199;
	sub.s32 	%r19, %r36, %r35;
	setp.ge.s32 	%p28, %r18, %r19;
	@%p28 bra 	$L__BB5_159;
	cvta.to.global.u64 	%rd133, %rd196;
	not.b32 	%r38, %r18;
	add.s32 	%r39, %r38, %r36;
	sub.s32 	%r20, %r39, %r35;
	and.b32  	%r41, %r20, 768;
	setp.eq.s32 	%p29, %r41, 768;
	mov.u32 	%r389, %r18;
	@%p29 bra 	$L__BB5_144;
	add.s64 	%rd232, %rd332, %rd200;
	add.s64 	%rd334, %rd232, %rd197;
	shl.b64 	%rd233, %rd232, 3;
	add.s64 	%rd333, %rd133, %rd233;
	shr.u32 	%r42, %r20, 8;
	add.s32 	%r43, %r42, 1;
	and.b32  	%r44, %r43, 3;
	neg.s32 	%r387, %r44;
	mov.u32 	%r389, %r18;
$L__BB5_140:
	.pragma "nounroll";
	mov.u64 	%rd138, %rd343;
	mov.f64 	%fd116, %fd229;
	ld.global.f64 	%fd117, [%rd333];
	setp.lt.f64 	%p30, %fd116, %fd117;
	@%p30 bra 	$L__BB5_143;
	setp.lt.f64 	%p31, %fd117, %fd116;
	mov.f64 	%fd229, %fd117;
	mov.u64 	%rd343, %rd334;
	@%p31 bra 	$L__BB5_143;
	setp.lt.s64 	%p32, %rd138, %rd334;
	selp.f64 	%fd229, %fd116, %fd117, %p32;
	min.s64 	%rd343, %rd138, %rd334;
$L__BB5_143:
	add.s32 	%r389, %r389, 256;
	add.s64 	%rd334, %rd334, 256;
	add.s64 	%rd333, %rd333, 2048;
	add.s32 	%r387, %r387, 1;
	setp.ne.s32 	%p33, %r387, 0;
	@%p33 bra 	$L__BB5_140;
$L__BB5_144:
	setp.lt.u32 	%p34, %r20, 768;
	@%p34 bra 	$L__BB5_159;
	add.s32 	%r390, %r389, 512;
$L__BB5_146:
	mov.u32 	%r28, %r390;
	add.s32 	%r45, %r28, -512;
	cvt.u64.u32 	%rd234, %r45;
	add.s64 	%rd235, %rd332, %rd234;
	shl.b64 	%rd236, %rd235, 3;
	add.s64 	%rd146, %rd133, %rd236;
	add.s64 	%rd147, %rd235, %rd197;
	ld.global.f64 	%fd123, [%rd146];
	setp.lt.f64 	%p35, %fd229, %fd123;
	mov.f64 	%fd226, %fd229;
	mov.u64 	%rd340, %rd343;
	@%p35 bra 	$L__BB5_149;
	setp.lt.f64 	%p36, %fd123, %fd229;
	mov.f64 	%fd226, %fd123;
	mov.u64 	%rd340, %rd147;
	@%p36 bra 	$L__BB5_149;
	setp.lt.s64 	%p37, %rd343, %rd147;
	selp.f64 	%fd226, %fd229, %fd123, %p37;
	min.s64 	%rd340, %rd343, %rd147;
$L__BB5_149:
	add.s32 	%r46, %r28, -256;
	cvt.u64.u32 	%rd237, %r46;
	add.s64 	%rd238, %rd332, %rd237;
	add.s64 	%rd150, %rd238, %rd197;
	ld.global.f64 	%fd126, [%rd146+2048];
	setp.lt.f64 	%p38, %fd226, %fd126;
	mov.f64 	%fd227, %fd226;
	mov.u64 	%rd341, %rd340;
	@%p38 bra 	$L__BB5_152;
	setp.lt.f64 	%p39, %fd126, %fd226;
	mov.f64 	%fd227, %fd126;
	mov.u64 	%rd341, %rd150;
	@%p39 bra 	$L__BB5_152;
	setp.lt.s64 	%p40, %rd340, %rd150;
	selp.f64 	%fd227, %fd226, %fd126, %p40;
	min.s64 	%rd341, %rd340, %rd150;
$L__BB5_152:
	cvt.u64.u32 	%rd239, %r28;
	add.s64 	%rd240, %rd332, %rd239;
	add.s64 	%rd153, %rd240, %rd197;
	ld.global.f64 	%fd129, [%rd146+4096];
	setp.lt.f64 	%p41, %fd227, %fd129;
	mov.f64 	%fd228, %fd227;
	mov.u64 	%rd342, %rd341;
	@%p41 bra 	$L__BB5_155;
	setp.lt.f64 	%p42, %fd129, %fd227;
	mov.f64 	%fd228, %fd129;
	mov.u64 	%rd342, %rd153;
	@%p42 bra 	$L__BB5_155;
	setp.lt.s64 	%p43, %rd341, %rd153;
	selp.f64 	%fd228, %fd227, %fd129, %p43;
	min.s64 	%rd342, %rd341, %rd153;
$L__BB5_155:
	add.s32 	%r47, %r28, 256;
	cvt.u64.u32 	%rd241, %r47;
	add.s64 	%rd242, %rd332, %rd241;
	add.s64 	%rd156, %rd242, %rd197;
	ld.global.f64 	%fd132, [%rd146+6144];
	setp.lt.f64 	%p44, %fd228, %fd132;
	mov.f64 	%fd229, %fd228;
	mov.u64 	%rd343, %rd342;
	@%p44 bra 	$L__BB5_158;
	setp.lt.f64 	%p45, %fd132, %fd228;
	mov.f64 	%fd229, %fd132;
	mov.u64 	%rd343, %rd156;
	@%p45 bra 	$L__BB5_158;
	setp.lt.s64 	%p46, %rd342, %rd156;
	selp.f64 	%fd229, %fd228, %fd132, %p46;
	min.s64 	%rd343, %rd342, %rd156;
$L__BB5_158:
	add.s32 	%r390, %r28, 1024;
	add.s32 	%r48, %r28, 512;
	setp.lt.s32 	%p47, %r48, %r19;
	@%p47 bra 	$L__BB5_146;
$L__BB5_159:
	// begin inline asm
	mov.u32 %r49, %laneid;
	// end inline asm
	mov.b64 	%rd243, %fd229;
	mov.b64 	{%r51, %r56}, %rd243;
	mov.b32 	%r67, 1;
	mov.b32 	%r68, 31;
	mov.b32 	%r69, -1;
	// begin inline asm
	shfl.sync.down.b32 %r50, %r51, %r67, %r68, %r69;
	// end inline asm
	// begin inline asm
	shfl.sync.down.b32 %r55, %r56, %r67, %r68, %r69;
	// end inline asm
	mov.b64 	%rd244, {%r50, %r55};
	mov.b64 	%fd136, %rd244;
	mov.b64 	{%r61, %r66}, %rd343;
	// begin inline asm
	shfl.sync.down.b32 %r60, %r61, %r67, %r68, %r69;
	// end inline asm
	// begin inline asm
	shfl.sync.down.b32 %r65, %r66, %r67, %r68, %r69;
	// end inline asm
	mov.b64 	%rd160, {%r60, %r65};
	setp.gt.s32 	%p48, %r49, 30;
	setp.lt.f64 	%p49, %fd229, %fd136;
	or.pred  	%p50, %p48, %p49;
	mov.f64 	%fd231, %fd229;
	mov.u64 	%rd345, %rd343;
	@%p50 bra 	$L__BB5_162;
	setp.gt.f64 	%p51, %fd229, %fd136;
	mov.f64 	%fd231, %fd136;
	mov.u64 	%rd345, %rd160;
	@%p51 bra 	$L__BB5_162;
	setp.lt.s64 	%p52, %rd343, %rd160;
	selp.f64 	%fd231, %fd229, %fd136, %p52;
	min.s64 	%rd345, %rd343, %rd160;
$L__BB5_162:
	mov.b64 	%rd245, %fd231;
	mov.b64 	{%r71, %r76}, %rd245;
	mov.b32 	%r87, 2;
	mov.b32 	%r88, 31;
	mov.b32 	%r89, -1;
	// begin inline asm
	shfl.sync.down.b32 %r70, %r71, %r87, %r88, %r89;
	// end inline asm
	// begin inline asm
	shfl.sync.down.b32 %r75, %r76, %r87, %r88, %r89;
	// end inline asm
	mov.b64 	%rd246, {%r70, %r75};
	mov.b64 	%fd139, %rd246;
	mov.b64 	{%r81, %r86}, %rd345;
	// begin inline asm
	shfl.sync.down.b32 %r80, %r81, %r87, %r88, %r89;
	// end inline asm
	// begin inline asm
	shfl.sync.down.b32 %r85, %r86, %r87, %r88, %r89;
	// end inline asm
	mov.b64 	%rd163, {%r80, %r85};
	setp.gt.s32 	%p53, %r49, 29;
	setp.lt.f64 	%p54, %fd231, %fd139;
	or.pred  	%p55, %p53, %p54;
	mov.f64 	%fd232, %fd231;
	mov.u64 	%rd346, %rd345;
	@%p55 bra 	$L__BB5_165;
	setp.gt.f64 	%p56, %fd231, %fd139;
	mov.f64 	%fd232, %fd139;
	mov.u64 	%rd346, %rd163;
	@%p56 bra 	$L__BB5_165;
	setp.lt.s64 	%p57, %rd345, %rd163;
	selp.f64 	%fd232, %fd231, %fd139, %p57;
	min.s64 	%rd346, %rd345, %rd163;
$L__BB5_165:
	mov.b64 	%rd247, %fd232;
	mov.b64 	{%r91, %r96}, %rd247;
	mov.b32 	%r107, 4;
	mov.b32 	%r108, 31;
	mov.b32 	%r109, -1;
	// begin inline asm
	shfl.sync.down.b32 %r90, %r91, %r107, %r108, %r109;
	// end inline asm
	// begin inline asm
	shfl.sync.down.b32 %r95, %r96, %r107, %r108, %r109;
	// end inline asm
	mov.b64 	%rd248, {%r90, %r95};
	mov.b64 	%fd142, %rd248;
	mov.b64 	{%r101, %r106}, %rd346;
	// begin inline asm
	shfl.sync.down.b32 %r100, %r101, %r107, %r108, %r109;
	// end inline asm
	// begin inline asm
	shfl.sync.down.b32 %r105, %r106, %r107, %r108, %r109;
	// end inline asm
	mov.b64 	%rd166, {%r100, %r105};
	setp.gt.s32 	%p58, %r49, 27;
	setp.lt.f64 	%p59, %fd232, %fd142;
	or.pred  	%p60, %p58, %p59;
	mov.f64 	%fd233, %fd232;
	mov.u64 	%rd347, %rd346;
	@%p60 bra 	$L__BB5_168;
	setp.gt.f64 	%p61, %fd232, %fd142;
	mov.f64 	%fd233, %fd142;
	mov.u64 	%rd347, %rd166;
	@%p61 bra 	$L__BB5_168;
	setp.lt.s64 	%p62, %rd346, %rd166;
	selp.f64 	%fd233, %fd232, %fd142, %p62;
	min.s64 	%rd347, %rd346, %rd166;
$L__BB5_168:
	mov.b64 	%rd249, %fd233;
	mov.b64 	{%r111, %r116}, %rd249;
	mov.b32 	%r127, 8;
	mov.b32 	%r128, 31;
	mov.b32 	%r129, -1;
	// begin inline asm
	shfl.sync.down.b32 %r110, %r111, %r127, %r128, %r129;
	// end inline asm
	// begin inline asm
	shfl.sync.down.b32 %r115, %r116, %r127, %r128, %r129;
	// end inline asm
	mov.b64 	%rd250, {%r110, %r115};
	mov.b64 	%fd145, %rd250;
	mov.b64 	{%r121, %r126}, %rd347;
	// begin inline asm
	shfl.sync.down.b32 %r120, %r121, %r127, %r128, %r129;
	// end inline asm
	// begin inline asm
	shfl.sync.down.b32 %r125, %r126, %r127, %r128, %r129;
	// end inline asm
	mov.b64 	%rd169, {%r120, %r125};
	setp.gt.s32 	%p63, %r49, 23;
	setp.lt.f64 	%p64, %fd233, %fd145;
	or.pred  	%p65, %p63, %p64;
	mov.f64 	%fd234, %fd233;
	mov.u64 	%rd348, %rd347;
	@%p65 bra 	$L__BB5_171;
	setp.gt.f64 	%p66, %fd233, %fd145;
	mov.f64 	%fd234, %fd145;
	mov.u64 	%rd348, %rd169;
	@%p66 bra 	$L__BB5_171;
	setp.lt.s64 	%p67, %rd347, %rd169;
	selp.f64 	%fd234, %fd233, %fd145, %p67;
	min.s64 	%rd348, %rd347, %rd169;
$L__BB5_171:
	mov.b64 	%rd251, %fd234;
	mov.b64 	{%r131, %r136}, %rd251;
	mov.b32 	%r147, 16;
	mov.b32 	%r148, 31;
	mov.b32 	%r149, -1;
	// begin inline asm
	shfl.sync.down.b32 %r130, %r131, %r147, %r148, %r149;
	// end inline asm
	// begin inline asm
	shfl.sync.down.b32 %r135, %r136, %r147, %r148, %r149;
	// end inline asm
	mov.b64 	%rd252, {%r130, %r135};
	mov.b64 	%fd148, %rd252;
	mov.b64 	{%r141, %r146}, %rd348;
	// begin inline asm
	shfl.sync.down.b32 %r140, %r141, %r147, %r148, %r149;
	// end inline asm
	// begin inline asm
	shfl.sync.down.b32 %r145, %r146, %r147, %r148, %r149;
	// end inline asm
	mov.b64 	%rd172, {%r140, %r145};
	setp.gt.s32 	%p68, %r49, 15;
	setp.lt.f64 	%p69, %fd234, %fd148;
	or.pred  	%p70, %p68, %p69;
	mov.f64 	%fd242, %fd234;
	mov.u64 	%rd356, %rd348;
	@%p70 bra 	$L__BB5_174;
	setp.gt.f64 	%p71, %fd234, %fd148;
	mov.f64 	%fd242, %fd148;
	mov.u64 	%rd356, %rd172;
	@%p71 bra 	$L__BB5_174;
	setp.lt.s64 	%p72, %rd348, %rd172;
	selp.f64 	%fd242, %fd234, %fd148, %p72;
	min.s64 	%rd356, %rd348, %rd172;
$L__BB5_174:
	setp.ne.s32 	%p73, %r49, 0;
	@%p73 bra 	$L__BB5_176;
	shr.u32 	%r150, %r18, 1;
	and.b32  	%r151, %r150, 496;
	mov.u32 	%r152, _ZN6thrust24THRUST_300001_SM_1000_NS8cuda_cub4core6detail5shmemE;
	add.s32 	%r153, %r152, %r151;
	st.shared.f64 	[%r153+8], %fd242;
	st.shared.u64 	[%r153+16], %rd356;
$L__BB5_176:
	bar.sync 	0;
	setp.ne.s32 	%p74, %r18, 0;
	@%p74 bra 	$L__BB5_198;
	ld.shared.f64 	%fd151, [_ZN6thrust24THRUST_300001_SM_1000_NS8cuda_cub4core6detail5shmemE+24];
	ld.shared.u64 	%rd175, [_ZN6thrust24THRUST_300001_SM_1000_NS8cuda_cub4core6detail5shmemE+32];
	setp.lt.f64 	%p75, %fd242, %fd151;
	mov.f64 	%fd236, %fd242;
	mov.u64 	%rd350, %rd356;
	@%p75 bra 	$L__BB5_180;
	setp.lt.f64 	%p76, %fd151, %fd242;
	mov.f64 	%fd236, %fd151;
	mov.u64 	%rd350, %rd175;
	@%p76 bra 	$L__BB5_180;
	setp.lt.s64 	%p77, %rd356, %rd175;
	selp.f64 	%fd236, %fd242, %fd151, %p77;
	min.s64 	%rd350, %rd356, %rd175;
$L__BB5_180:
	ld.shared.f64 	%fd154, [_ZN6thrust24THRUST_300001_SM_1000_NS8cuda_cub4core6detail5shmemE+40];
	ld.shared.u64 	%rd178, [_ZN6thrust24THRUST_300001_SM_1000_NS8cuda_cub4core6detail5shmemE+48];
	setp.lt.f64 	%p78, %fd236, %fd154;
	mov.f64 	%fd237, %fd236;
	mov.u64 	%rd351, %rd350;
	@%p78 bra 	$L__BB5_183;
	setp.lt.f64 	%p79, %fd154, %fd236;
	mov.f64 	%fd237, %fd154;
	mov.u64 	%rd351, %rd178;
	@%p79 bra 	$L__BB5_183;
	setp.lt.s64 	%p80, %rd350, %rd178;
	selp.f64 	%fd237, %fd236, %fd154, %p80;
	min.s64 	%rd351, %rd350, %rd178;
$L__BB5_183:
	ld.shared.f64 	%fd157, [_ZN6thrust24THRUST_300001_SM_1000_NS8cuda_cub4core6detail5shmemE+56];
	ld.shared.u64 	%rd181, [_ZN6thrust24THRUST_300001_SM_1000_NS8cuda_cub4core6detail5shmemE+64];
	setp.lt.f64 	%p81, %fd237, %fd157;
	mov.f64 	%fd238, %fd237;
	mov.u64 	%rd352, %rd351;
	@%p81 bra 	$L__BB5_186;
	setp.lt.f64 	%p82, %fd157, %fd237;
	mov.f64 	%fd238, %fd157;
	mov.u64 	%rd352, %rd181;
	@%p82 bra 	$L__BB5_186;
	setp.lt.s64 	%p83, %rd351, %rd181;
	selp.f64 	%fd238, %fd237, %fd157, %p83;
	min.s64 	%rd352, %rd351, %rd181;
$L__BB5_186:
	ld.shared.f64 	%fd160, [_ZN6thrust24THRUST_300001_SM_1000_NS8cuda_cub4core6detail5shmemE+72];
	ld.shared.u64 	%rd184, [_ZN6thrust24THRUST_300001_SM_1000_NS8cuda_cub4core6detail5shmemE+80];
	setp.lt.f64 	%p84, %fd238, %fd160;
	mov.f64 	%fd239, %fd238;
	mov.u64 	%rd353, %rd352;
	@%p84 bra 	$L__BB5_189;
	setp.lt.f64 	%p85, %fd160, %fd238;
	mov.f64 	%fd239, %fd160;
	mov.u64 	%rd353, %rd184;
	@%p85 bra 	$L__BB5_189;
	setp.lt.s64 	%p86, %rd352, %rd184;
	selp.f64 	%fd239, %fd238, %fd160, %p86;
	min.s64 	%rd353, %rd352, %rd184;
$L__BB5_189:
	ld.shared.f64 	%fd163, [_ZN6thrust24THRUST_300001_SM_1000_NS8cuda_cub4core6detail5shmemE+88];
	ld.shared.u64 	%rd187, [_ZN6thrust24THRUST_300001_SM_1000_NS8cuda_cub4core6detail5shmemE+96];
	setp.lt.f64 	%p87, %fd239, %fd163;
	mov.f64 	%fd240, %fd239;
	mov.u64 	%rd354, %rd353;
	@%p87 bra 	$L__BB5_192;
	setp.lt.f64 	%p88, %fd163, %fd239;
	mov.f64 	%fd240, %fd163;
	mov.u64 	%rd354, %rd187;
	@%p88 bra 	$L__BB5_192;
	setp.lt.s64 	%p89, %rd353, %rd187;
	selp.f64 	%fd240, %fd239, %fd163, %p89;
	min.s64 	%rd354, %rd353, %rd187;
$L__BB5_192:
	ld.shared.f64 	%fd166, [_ZN6thrust24THRUST_300001_SM_1000_NS8cuda_cub4core6detail5shmemE+104];
	ld.shared.u64 	%rd190, [_ZN6thrust24THRUST_300001_SM_1000_NS8cuda_cub4core6detail5shmemE+112];
	setp.lt.f64 	%p90, %fd240, %fd166;
	mov.f64 	%fd241, %fd240;
	mov.u64 	%rd355, %rd354;
	@%p90 bra 	$L__BB5_195;
	setp.lt.f64 	%p91, %fd166, %fd240;
	mov.f64 	%fd241, %fd166;
	mov.u64 	%rd355, %rd190;
	@%p91 bra 	$L__BB5_195;
	setp.lt.s64 	%p92, %rd354, %rd190;
	selp.f64 	%fd241, %fd240, %fd166, %p92;
	min.s64 	%rd355, %rd354, %rd190;
$L__BB5_195:
	ld.shared.f64 	%fd169, [_ZN6thrust24THRUST_300001_SM_1000_NS8cuda_cub4core6detail5shmemE+120];
	ld.shared.u64 	%rd193, [_ZN6thrust24THRUST_300001_SM_1000_NS8cuda_cub4core6detail5shmemE+128];
	setp.lt.f64 	%p93, %fd241, %fd169;
	mov.u64 	%rd356, %rd355;
	mov.f64 	%fd242, %fd241;
	@%p93 bra 	$L__BB5_198;
	setp.lt.f64 	%p94, %fd169, %fd241;
	mov.u64 	%rd356, %rd193;
	mov.f64 	%fd242, %fd169;
	@%p94 bra 	$L__BB5_198;
	setp.lt.s64 	%p95, %rd355, %rd193;
	selp.f64 	%fd242, %fd241, %fd169, %p95;
	min.s64 	%rd356, %rd355, %rd193;
$L__BB5_198:
	mov.u32 	%r381, %tid.x;
	setp.ne.s32 	%p222, %r381, 0;
	@%p222 bra 	$L__BB5_200;
	ld.param.u64 	%rd286, [_ZN6thrust24THRUST_300001_SM_1000_NS8cuda_cub4core6detail13_kernel_agentINS1_8__reduce11ReduceAgentINS0_12zip_iteratorIN4cuda3std3__45tupleIJNS0_6detail15normal_iteratorINS0_10device_ptrIdEEEENS0_17counting_iteratorIlNS0_11use_defaultESI_SI_EEEEEEEPNSB_IJdlEEESM_lNS1_9__extrema9arg_min_fIdlNSA_4lessIdEEEEEEJSL_SN_lSS_EEEvDpT0__param_1];
	cvta.to.global.u64 	%rd285, %rd286;
	st.global.f64 	[%rd285], %fd242;
	st.global.u64 	[%rd285+8], %rd356;
$L__BB5_200:
	ret;

}
	// .globl	_ZN6thrust24THRUST_300001_SM_1000_NS8cuda_cub4core6detail13_kernel_agentINS1_8__reduce11ReduceAgentINS0_12zip_iteratorIN4cuda3std3__45tupleIJNS0_6detail15normal_iteratorINS0_10device_ptrIdEEEENS0_17counting_iteratorIlNS0_11use_defaultESI_SI_EEEEEEEPNSB_IJdlEEESM_lNS1_9__extrema9arg_min_fIdlNSA_4lessIdEEEEEEJSL_SN_lN3cub18CUB_300001_SM_100013GridEvenShareIlEENSV_9GridQueueIyEESS_EEEvDpT0_
.visible .entry _ZN6thrust24THRUST_300001_SM_1000_NS8cuda_cub4core6detail13_kernel_agentINS1_8__reduce11ReduceAgentINS0_12zip_iteratorIN4cuda3std3__45tupleIJNS0_6detail15normal_iteratorINS0_10device_ptrIdEEEENS0_17counting_iteratorIlNS0_11use_defaultESI_SI_EEEEEEEPNSB_IJdlEEESM_lNS1_9__extrema9arg_min_fIdlNSA_4lessIdEEEEEEJSL_SN_lN3cub18CUB_300001_SM_100013GridEvenShareIlEENSV_9GridQueueIyEESS_EEEvDpT0_(
	.param .align 8 .b8 _ZN6thrust24THRUST_300001_SM_1000_NS8cuda_cub4core6detail13_kernel_agentINS1_8__reduce11ReduceAgentINS0_12zip_iteratorIN4cuda3std3__45tupleIJNS0_6detail15normal_iteratorINS0_10device_ptrIdEEEENS0_17counting_iteratorIlNS0_11use_defaultESI_SI_EEEEEEEPNSB_IJdlEEESM_lNS1_9__extrema9arg_min_fIdlNSA_4lessIdEEEEEEJSL_SN_lN3cub18CUB_300001_SM_100013GridEvenShareIlEENSV_9GridQueueIyEESS_EEEvDpT0__param_0[16],
	.param .u64 .ptr .align 1 _ZN6thrust24THRUST_300001_SM_1000_NS8cuda_cub4core6detail13_kernel_agentINS1_8__reduce11ReduceAgentINS0_12zip_iteratorIN4cuda3std3__45tupleIJNS0_6detail15normal_iteratorINS0_10device_ptrIdEEEENS0_17counting_iteratorIlNS0_11use_defaultESI_SI_EEEEEEEPNSB_IJdlEEESM_lNS1_9__extrema9arg_min_fIdlNSA_4lessIdEEEEEEJSL_SN_lN3cub18CUB_300001_SM_100013GridEvenShareIlEENSV_9GridQueueIyEESS_EEEvDpT0__param_1,
	.param .u64 _ZN6thrust24THRUST_300001_SM_1000_NS8cuda_cub4core6detail13_kernel_agentINS1_8__reduce11ReduceAgentINS0_12zip_iteratorIN4cuda3std3__45tupleIJNS0_6detail15normal_iteratorINS0_10device_ptrIdEEEENS0_17counting_iteratorIlNS0_11use_defaultESI_SI_EEEEEEEPNSB_IJdlEEESM_lNS1_9__extrema9arg_min_fIdlNSA_4lessIdEEEEEEJSL_SN_lN3cub18CUB_300001_SM_100013GridEvenShareIlEENSV_9GridQueueIyEESS_EEEvDpT0__param_2,
	.param .align 8 .b8 _ZN6thrust24THRUST_300001_SM_1000_NS8cuda_cub4core6detail13_kernel_agentINS1_8__reduce11ReduceAgentINS0_12zip_iteratorIN4cuda3std3__45tupleIJNS0_6detail15normal_iteratorINS0_10device_ptrIdEEEENS0_17counting_iteratorIlNS0_11use_defaultESI_SI_EEEEEEEPNSB_IJdlEEESM_lNS1_9__extrema9arg_min_fIdlNSA_4lessIdEEEEEEJSL_SN_lN3cub18CUB_300001_SM_100013GridEvenShareIlEENSV_9GridQueueIyEESS_EEEvDpT0__param_3[72],
	.param .align 8 .b8 _ZN6thrust24THRUST_300001_SM_1000_NS8cuda_cub4core6detail13_kernel_agentINS1_8__reduce11ReduceAgentINS0_12zip_iteratorIN4cuda3std3__45tupleIJNS0_6detail15normal_iteratorINS0_10device_ptrIdEEEENS0_17counting_iteratorIlNS0_11use_defaultESI_SI_EEEEEEEPNSB_IJdlEEESM_lNS1_9__extrema9arg_min_fIdlNSA_4lessIdEEEEEEJSL_SN_lN3cub18CUB_300001_SM_100013GridEvenShareIlEENSV_9GridQueueIyEESS_EEEvDpT0__param_4[8],
	.param .align 1 .b8 _ZN6thrust24THRUST_300001_SM_1000_NS8cuda_cub4core6detail13_kernel_agentINS1_8__reduce11ReduceAgentINS0_12zip_iteratorIN4cuda3std3__45tupleIJNS0_6detail15normal_iteratorINS0_10device_ptrIdEEEENS0_17counting_iteratorIlNS0_11use_defaultESI_SI_EEEEEEEPNSB_IJdlEEESM_lNS1_9__extrema9arg_min_fIdlNSA_4lessIdEEEEEEJSL_SN_lN3cub18CUB_300001_SM_100013GridEvenShareIlEENSV_9GridQueueIyEESS_EEEvDpT0__param_5[1]
)
.maxntid 256
{
	.reg .pred 	%p<225>;
	.reg .b32 	%r<399>;
	.reg .b64 	%rd<351>;
	.reg .b64 	%fd<243>;

	ld.param.u64 	%rd3, [_ZN6thrust24THRUST_300001_SM_1000_NS8cuda_cub4core6detail13_kernel_agentINS1_8__reduce11ReduceAgentINS0_12zip_iteratorIN4cuda3std3__45tupleIJNS0_6detail15normal_iteratorINS0_10device_ptrIdEEEENS0_17counting_iteratorIlNS0_11use_defaultESI_SI_EEEEEEEPNSB_IJdlEEESM_lNS1_9__extrema9arg_min_fIdlNSA_4lessIdEEEEEEJSL_SN_lN3cub18CUB_300001_SM_100013GridEvenShareIlEENSV_9GridQueueIyEESS_EEEvDpT0__param_0+8];
	ld.param.u64 	%rd199, [_ZN6thrust24THRUST_300001_SM_1000_NS8cuda_cub4core6detail13_kernel_agentINS1_8__reduce11ReduceAgentINS0_12zip_iteratorIN4cuda3std3__45tupleIJNS0_6detail15normal_iteratorINS0_10device_ptrIdEEEENS0_17counting_iteratorIlNS0_11use_defaultESI_SI_EEEEEEEPNSB_IJdlEEESM_lNS1_9__extrema9arg_min_fIdlNSA_4lessIdEEEEEEJSL_SN_lN3cub18CUB_300001_SM_100013GridEvenShareIlEENSV_9GridQueueIyEESS_EEEvDpT0__param_0];
	ld.param.u64 	%rd200, [_ZN6thrust24THRUST_300001_SM_1000_NS8cuda_cub4core6detail13_kernel_agentINS1_8__reduce11ReduceAgentINS0_12zip_iteratorIN4cuda3std3__45tupleIJNS0_6detail15normal_iteratorINS0_10device_ptrIdEEEENS0_17counting_iteratorIlNS0_11use_defaultESI_SI_EEEEEEEPNSB_IJdlEEESM_lNS1_9__extrema9arg_min_fIdlNSA_4lessIdEEEEEEJSL_SN_lN3cub18CUB_300001_SM_100013GridEvenShareIlEENSV_9GridQueueIyEESS_EEEvDpT0__param_4];
	ld.param.u64 	%rd198, [_ZN6thrust24THRUST_300001_SM_1000_NS8cuda_cub4core6detail13_kernel_agentINS1_8__reduce11ReduceAgentINS0_12zip_iteratorIN4cuda3std3__45tupleIJNS0_6detail15normal_iteratorINS0_10device_ptrIdEEEENS0_17counting_iteratorIlNS0_11use_defaultESI_SI_EEEEEEEPNSB_IJdlEEESM_lNS1_9__extrema9arg_min_fIdlNSA_4lessIdEEEEEEJSL_SN_lN3cub18CUB_300001_SM_100013GridEvenShareIlEENSV_9GridQueueIyEESS_EEEvDpT0__param_2];
	cvta.to.global.u64 	%rd1, %rd200;
	cvta.to.global.u64 	%rd2, %rd199;
	mov.u32 	%r1, %ctaid.x;
	mul.lo.s32 	%r33, %r1, 1280;
	cvt.u64.u32 	%rd4, %r33;
	mov.u32 	%r34, %nctaid.x;
	mul.lo.s32 	%r35, %r34, 1280;
	cvt.u64.u32 	%rd5, %r35;
	add.s64 	%rd201, %rd4, 1280;
	setp.le.s64 	%p1, %rd201, %rd198;
	@%p1 bra 	$L__BB6_111;
	cvt.u32.u64 	%r159, %rd4;
	cvt.u32.u64 	%r2, %rd198;
	sub.s32 	%r3, %r2, %r159;
	mov.u32 	%r4, %tid.x;
	setp.ge.s32 	%p98, %r4, %r3;
	mov.f64 	%fd188, 0d0000000000000000;
	mov.b64 	%rd292, 0;
	mov.u32 	%r393, %r4;
	@%p98 bra 	$L__BB6_3;
	cvt.u64.u32 	%rd240, %r4;
	add.s64 	%rd241, %rd4, %rd240;
	shl.b64 	%rd242, %rd241, 3;
	add.s64 	%rd243, %rd2, %rd242;
	add.s64 	%rd292, %rd3, %rd241;
	ld.global.f64 	%fd188, [%rd243];
	add.s32 	%r393, %r4, 256;
$L__BB6_3:
	setp.ge.s32 	%p99, %r393, %r3;
	@%p99 bra 	$L__BB6_25;
	not.b32 	%r161, %r393;
	add.s32 	%r162, %r161, %r2;
	sub.s32 	%r7, %r162, %r159;
	and.b32  	%r163, %r7, 768;
	setp.eq.s32 	%p100, %r163, 768;
	@%p100 bra 	$L__BB6_10;
	cvt.u64.u32 	%rd245, %r393;
	add.s64 	%rd246, %rd245, %rd4;
	add.s64 	%rd283, %rd246, %rd3;
	shl.b64 	%rd247, %rd246, 3;
	add.s64 	%rd282, %rd2, %rd247;
	shr.u32 	%r164, %r7, 8;
	add.s32 	%r165, %r164, 1;
	and.b32  	%r166, %r165, 3;
	neg.s32 	%r391, %r166;
$L__BB6_6:
	.pragma "nounroll";
	mov.u64 	%rd12, %rd292;
	mov.f64 	%fd3, %fd188;
	ld.global.f64 	%fd4, [%rd282];
	setp.lt.f64 	%p101, %fd3, %fd4;
	@%p101 bra 	$L__BB6_9;
	setp.lt.f64 	%p102, %fd4, %fd3;
	mov.u64 	%rd292, %rd283;
	mov.f64 	%fd188, %fd4;
	@%p102 bra 	$L__BB6_9;
	setp.lt.s64 	%p103, %rd12, %rd283;
	min.s64 	%rd292, %rd12, %rd283;
	selp.f64 	%fd188, %fd3, %fd4, %p103;
$L__BB6_9:
	add.s32 	%r393, %r393, 256;
	add.s64 	%rd283, %rd283, 256;
	add.s64 	%rd282, %rd282, 2048;
	add.s32 	%r391, %r391, 1;
	setp.ne.s32 	%p104, %r391, 0;
	@%p104 bra 	$L__BB6_6;
$L__BB6_10:
	setp.lt.u32 	%p105, %r7, 768;
	@%p105 bra 	$L__BB6_25;
	add.s32 	%r394, %r393, 512;
$L__BB6_12:
	mov.u32 	%r15, %r394;
	add.s32 	%r167, %r15, -512;
	cvt.s64.s32 	%rd248, %r167;
	add.s64 	%rd249, %rd248, %rd4;
	shl.b64 	%rd250, %rd249, 3;
	add.s64 	%rd20, %rd2, %rd250;
	add.s64 	%rd21, %rd249, %rd3;
	ld.global.f64 	%fd10, [%rd20];
	setp.lt.f64 	%p106, %fd188, %fd10;
	mov.u64 	%rd289, %rd292;
	mov.f64 	%fd185, %fd188;
	@%p106 bra 	$L__BB6_15;
	setp.lt.f64 	%p107, %fd10, %fd188;
	mov.u64 	%rd289, %rd21;
	mov.f64 	%fd185, %fd10;
	@%p107 bra 	$L__BB6_15;
	setp.lt.s64 	%p108, %rd292, %rd21;
	min.s64 	%rd289, %rd292, %rd21;
	selp.f64 	%fd185, %fd188, %fd10, %p108;
$L__BB6_15:
	add.s32 	%r168, %r15, -256;
	cvt.s64.s32 	%rd251, %r168;
	add.s64 	%rd252, %rd251, %rd4;
	add.s64 	%rd24, %rd252, %rd3;
	ld.global.f64 	%fd13, [%rd20+2048];
	setp.lt.f64 	%p109, %fd185, %fd13;
	mov.u64 	%rd290, %rd289;
	mov.f64 	%fd186, %fd185;
	@%p109 bra 	$L__BB6_18;
	setp.lt.f64 	%p110, %fd13, %fd185;
	mov.u64 	%rd290, %rd24;
	mov.f64 	%fd186, %fd13;
	@%p110 bra 	$L__BB6_18;
	setp.lt.s64 	%p111, %rd289, %rd24;
	min.s64 	%rd290, %rd289, %rd24;
	selp.f64 	%fd186, %fd185, %fd13, %p111;
$L__BB6_18:
	cvt.s64.s32 	%rd253, %r15;
	add.s64 	%rd254, %rd253, %rd4;
	add.s64 	%rd27, %rd254, %rd3;
	ld.global.f64 	%fd16, [%rd20+4096];
	setp.lt.f64 	%p112, %fd186, %fd16;
	mov.u64 	%rd291, %rd290;
	mov.f64 	%fd187, %fd186;
	@%p112 bra 	$L__BB6_21;
	setp.lt.f64 	%p113, %fd16, %fd186;
	mov.u64 	%rd291, %rd27;
	mov.f64 	%fd187, %fd16;
	@%p113 bra 	$L__BB6_21;
	setp.lt.s64 	%p114, %rd290, %rd27;
	min.s64 	%rd291, %rd290, %rd27;
	selp.f64 	%fd187, %fd186, %fd16, %p114;
$L__BB6_21:
	add.s32 	%r169, %r15, 256;
	cvt.s64.s32 	%rd255, %r169;
	add.s64 	%rd256, %rd255, %rd4;
	add.s64 	%rd30, %rd256, %rd3;
	ld.global.f64 	%fd19, [%rd20+6144];
	setp.lt.f64 	%p115, %fd187, %fd19;
	mov.u64 	%rd292, %rd291;
	mov.f64 	%fd188, %fd187;
	@%p115 bra 	$L__BB6_24;
	setp.lt.f64 	%p116, %fd19, %fd187;
	mov.u64 	%rd292, %rd30;
	mov.f64 	%fd188, %fd19;
	@%p116 bra 	$L__BB6_24;
	setp.lt.s64 	%p117, %rd291, %rd30;
	min.s64 	%rd292, %rd291, %rd30;
	selp.f64 	%fd188, %fd187, %fd19, %p117;
$L__BB6_24:
	add.s32 	%r394, %r15, 1024;
	add.s32 	%r170, %r15, 512;
	setp.lt.s32 	%p118, %r170, %r3;
	@%p118 bra 	$L__BB6_12;
$L__BB6_25:
	setp.lt.s32 	%p119, %r3, 256;
	@%p119 bra 	$L__BB6_65;
	// begin inline asm
	mov.u32 %r284, %laneid;
	// end inline asm
	mov.b64 	%rd267, %fd188;
	mov.b64 	{%r286, %r291}, %rd267;
	mov.b32 	%r302, 1;
	mov.b32 	%r303, 31;
	mov.b32 	%r304, -1;
	// begin inline asm
	shfl.sync.down.b32 %r285, %r286, %r302, %r303, %r304;
	// end inline asm
	// begin inline asm
	shfl.sync.down.b32 %r290, %r291, %r302, %r303, %r304;
	// end inline asm
	mov.b64 	%rd268, {%r285, %r290};
	mov.b64 	%fd23, %rd268;
	mov.b64 	{%r296, %r301}, %rd292;
	// begin inline asm
	shfl.sync.down.b32 %r295, %r296, %r302, %r303, %r304;
	// end inline asm
	// begin inline asm
	shfl.sync.down.b32 %r300, %r301, %r302, %r303, %r304;
	// end inline asm
	mov.b64 	%rd34, {%r295, %r300};
	setp.gt.s32 	%p176, %r284, 30;
	setp.lt.f64 	%p177, %fd188, %fd23;
	or.pred  	%p178, %p176, %p177;
	mov.u64 	%rd294, %rd292;
	mov.f64 	%fd190, %fd188;
	@%p178 bra 	$L__BB6_29;
	setp.gt.f64 	%p179, %fd188, %fd23;
	mov.u64 	%rd294, %rd34;
	mov.f64 	%fd190, %fd23;
	@%p179 bra 	$L__BB6_29;
	setp.lt.s64 	%p180, %rd292, %rd34;
	min.s64 	%rd294, %rd292, %rd34;
	selp.f64 	%fd190, %fd188, %fd23, %p180;
$L__BB6_29:
	mov.b64 	%rd269, %fd190;
	mov.b64 	{%r306, %r311}, %rd269;
	mov.b32 	%r322, 2;
	mov.b32 	%r323, 31;
	mov.b32 	%r324, -1;
	// begin inline asm
	shfl.sync.down.b32 %r305, %r306, %r322, %r323, %r324;
	// end inline asm
	// begin inline asm
	shfl.sync.down.b32 %r310, %r311, %r322, %r323, %r324;
	// end inline asm
	mov.b64 	%rd270, {%r305, %r310};
	mov.b64 	%fd26, %rd270;
	mov.b64 	{%r316, %r321}, %rd294;
	// begin inline asm
	shfl.sync.down.b32 %r315, %r316, %r322, %r323, %r324;
	// end inline asm
	// begin inline asm
	shfl.sync.down.b32 %r320, %r321, %r322, %r323, %r324;
	// end inline asm
	mov.b64 	%rd37, {%r315, %r320};
	setp.gt.s32 	%p181, %r284, 29;
	setp.lt.f64 	%p182, %fd190, %fd26;
	or.pred  	%p183, %p181, %p182;
	mov.u64 	%rd295, %rd294;
	mov.f64 	%fd191, %fd190;
	@%p183 bra 	$L__BB6_32;
	setp.gt.f64 	%p184, %fd190, %fd26;
	mov.u64 	%rd295, %rd37;
	mov.f64 	%fd191, %fd26;
	@%p184 bra 	$L__BB6_32;
	setp.lt.s64 	%p185, %rd294, %rd37;
	min.s64 	%rd295, %rd294, %rd37;
	selp.f64 	%fd191, %fd190, %fd26, %p185;
$L__BB6_32:
	mov.b64 	%rd271, %fd191;
	mov.b64 	{%r326, %r331}, %rd271;
	mov.b32 	%r342, 4;
	mov.b32 	%r343, 31;
	mov.b32 	%r344, -1;
	// begin inline asm
	shfl.sync.down.b32 %r325, %r326, %r342, %r343, %r344;
	// end inline asm
	// begin inline asm
	shfl.sync.down.b32 %r330, %r331, %r342, %r343, %r344;
	// end inline asm
	mov.b64 	%rd272, {%r325, %r330};
	mov.b64 	%fd29, %rd272;
	mov.b64 	{%r336, %r341}, %rd295;
	// begin inline asm
	shfl.sync.down.b32 %r335, %r336, %r342, %r343, %r344;
	// end inline asm
	// begin inline asm
	shfl.sync.down.b32 %r340, %r341, %r342, %r343, %r344;
	// end inline asm
	mov.b64 	%rd40, {%r335, %r340};
	setp.gt.s32 	%p186, %r284, 27;
	setp.lt.f64 	%p187, %fd191, %fd29;
	or.pred  	%p188, %p186, %p187;
	mov.u64 	%rd296, %rd295;
	mov.f64 	%fd192, %fd191;
	@%p188 bra 	$L__BB6_35;
	setp.gt.f64 	%p189, %fd191, %fd29;
	mov.u64 	%rd296, %rd40;
	mov.f64 	%fd192, %fd29;
	@%p189 bra 	$L__BB6_35;
	setp.lt.s64 	%p190, %rd295, %rd40;
	min.s64 	%rd296, %rd295, %rd40;
	selp.f64 	%fd192, %fd191, %fd29, %p190;
$L__BB6_35:
	mov.b64 	%rd273, %fd192;
	mov.b64 	{%r346, %r351}, %rd273;
	mov.b32 	%r362, 8;
	mov.b32 	%r363, 31;
	mov.b32 	%r364, -1;
	// begin inline asm
	shfl.sync.down.b32 %r345, %r346, %r362, %r363, %r364;
	// end inline asm
	// begin inline asm
	shfl.sync.down.b32 %r350, %r351, %r362, %r363, %r364;
	// end inline asm
	mov.b64 	%rd274, {%r345, %r350};
	mov.b64 	%fd32, %rd274;
	mov.b64 	{%r356, %r361}, %rd296;
	// begin inline asm
	shfl.sync.down.b32 %r355, %r356, %r362, %r363, %r364;
	// end inline asm
	// begin inline asm
	shfl.sync.down.b32 %r360, %r361, %r362, %r363, %r364;
	// end inline asm
	mov.b64 	%rd43, {%r355, %r360};
	setp.gt.s32 	%p191, %r284, 23;
	setp.lt.f64 	%p192, %fd192, %fd32;
	or.pred  	%p193, %p191, %p192;
	mov.u64 	%rd297, %rd296;
	mov.f64 	%fd193, %fd192;
	@%p193 bra 	$L__BB6_38;
	setp.gt.f64 	%p194, %fd192, %fd32;
	mov.u64 	%rd297, %rd43;
	mov.f64 	%fd193, %fd32;
	@%p194 bra 	$L__BB6_38;
	setp.lt.s64 	%p195, %rd296, %rd43;
	min.s64 	%rd297, %rd296, %rd43;
	selp.f64 	%fd193, %fd192, %fd32, %p195;
$L__BB6_38:
	mov.b64 	%rd275, %fd193;
	mov.b64 	{%r366, %r371}, %rd275;
	mov.b32 	%r382, 16;
	mov.b32 	%r383, 31;
	mov.b32 	%r384, -1;
	// begin inline asm
	shfl.sync.down.b32 %r365, %r366, %r382, %r383, %r384;
	// end inline asm
	// begin inline asm
	shfl.sync.down.b32 %r370, %r371, %r382, %r383, %r384;
	// end inline asm
	mov.b64 	%rd276, {%r365, %r370};
	mov.b64 	%fd35, %rd276;
	mov.b64 	{%r376, %r381}, %rd297;
	// begin inline asm
	shfl.sync.down.b32 %r375, %r376, %r382, %r383, %r384;
	// end inline asm
	// begin inline asm
	shfl.sync.down.b32 %r380, %r381, %r382, %r383, %r384;
	// end inline asm
	mov.b64 	%rd46, {%r375, %r380};
	setp.gt.s32 	%p196, %r284, 15;
	setp.lt.f64 	%p197, %fd193, %fd35;
	or.pred  	%p198, %p196, %p197;
	mov.u64 	%rd350, %rd297;
	mov.f64 	%fd242, %fd193;
	@%p198 bra 	$L__BB6_41;
	setp.gt.f64 	%p199, %fd193, %fd35;
	mov.u64 	%rd350, %rd46;
	mov.f64 	%fd242, %fd35;
	@%p199 bra 	$L__BB6_41;
	setp.lt.s64 	%p200, %rd297, %rd46;
	min.s64 	%rd350, %rd297, %rd46;
	selp.f64 	%fd242, %fd193, %fd35, %p200;
$L__BB6_41:
	setp.ne.s32 	%p201, %r284, 0;
	@%p201 bra 	$L__BB6_43;
	shr.u32 	%r385, %r4, 1;
	and.b32  	%r386, %r385, 496;
	mov.u32 	%r387, _ZN6thrust24THRUST_300001_SM_1000_NS8cuda_cub4core6detail5shmemE;
	add.s32 	%r388, %r387, %r386;
	st.shared.f64 	[%r388+8], %fd242;
	st.shared.u64 	[%r388+16], %rd350;
$L__BB6_43:
	bar.sync 	0;
	setp.ne.s32 	%p202, %r4, 0;
	@%p202 bra 	$L__BB6_201;
	ld.shared.f64 	%fd38, [_ZN6thrust24THRUST_300001_SM_1000_NS8cuda_cub4core6detail5shmemE+24];
	ld.shared.u64 	%rd49, [_ZN6thrust24THRUST_300001_SM_1000_NS8cuda_cub4core6detail5shmemE+32];
	setp.lt.f64 	%p203, %fd242, %fd38;
	mov.u64 	%rd299, %rd350;
	mov.f64 	%fd195, %fd242;
	@%p203 bra 	$L__BB6_47;
	setp.lt.f64 	%p204, %fd38, %fd242;
	mov.u64 	%rd299, %rd49;
	mov.f64 	%fd195, %fd38;
	@%p204 bra 	$L__BB6_47;
	setp.lt.s64 	%p205, %rd350, %rd49;
	min.s64 	%rd299, %rd350, %rd49;
	selp.f64 	%fd195, %fd242, %fd38, %p205;
$L__BB6_47:
	ld.shared.f64 	%fd41, [_ZN6thrust24THRUST_300001_SM_1000_NS8cuda_cub4core6detail5shmemE+40];
	ld.shared.u64 	%rd52, [_ZN6thrust24THRUST_300001_SM_1000_NS8cuda_cub4core6detail5shmemE+48];
	setp.lt.f64 	%p206, %fd195, %fd41;
	mov.u64 	%rd300, %rd299;
	mov.f64 	%fd196, %fd195;
	@%p206 bra 	$L__BB6_50;
	setp.lt.f64 	%p207, %fd41, %fd195;
	mov.u64 	%rd300, %rd52;
	mov.f64 	%fd196, %fd41;
	@%p207 bra 	$L__BB6_50;
	setp.lt.s64 	%p208, %rd299, %rd52;
	min.s64 	%rd300, %rd299, %rd52;
	selp.f64 	%fd196, %fd195, %fd41, %p208;
$L__BB6_50:
	ld.shared.f64 	%fd44, [_ZN6thrust24THRUST_300001_SM_1000_NS8cuda_cub4core6detail5shmemE+56];
	ld.shared.u64 	%rd55, [_ZN6thrust24THRUST_300001_SM_1000_NS8cuda_cub4core6detail5shmemE+64];
	setp.lt.f64 	%p209, %fd196, %fd44;
	mov.u64 	%rd301, %rd300;
	mov.f64 	%fd197, %fd196;
	@%p209 bra 	$L__BB6_53;
	setp.lt.f64 	%p210, %fd44, %fd196;
	mov.u64 	%rd301, %rd55;
	mov.f64 	%fd197, %fd44;
	@%p210 bra 	$L__BB6_53;
	setp.lt.s64 	%p211, %rd300, %rd55;
	min.s64 	%rd301, %rd300, %rd55;
	selp.f64 	%fd197, %fd196, %fd44, %p211;
$L__BB6_53:
	ld.shared.f64 	%fd47, [_ZN6thrust24THRUST_300001_SM_1000_NS8cuda_cub4core6detail5shmemE+72];
	ld.shared.u64 	%rd58, [_ZN6thrust24THRUST_300001_SM_1000_NS8cuda_cub4core6detail5shmemE+80];
	setp.lt.f64 	%p212, %fd197, %fd47;
	mov.u64 	%rd302, %rd301;
	mov.f64 	%fd198, %fd197;
	@%p212 bra 	$L__BB6_56;
	setp.lt.f64 	%p213, %fd47, %fd197;
	mov.u64 	%rd302, %rd58;
	mov.f64 	%fd198, %fd47;
	@%p213 bra 	$L__BB6_56;
	setp.lt.s64 	%p214, %rd301, %rd58;
	min.s64 	%rd302, %rd301, %rd58;
	selp.f64 	%fd198, %fd197, %fd47, %p214;
$L__BB6_56:
	ld.shared.f64 	%fd50, [_ZN6thrust24THRUST_300001_SM_1000_NS8cuda_cub4core6detail5shmemE+88];
	ld.shared.u64 	%rd61, [_ZN6thrust24THRUST_300001_SM_1000_NS8cuda_cub4core6detail5shmemE+96];
	setp.lt.f64 	%p215, %fd198, %fd50;
	mov.u64 	%rd303, %rd302;
	mov.f64 	%fd199, %fd198;
	@%p215 bra 	$L__BB6_59;
	setp.lt.f64 	%p216, %fd50, %fd198;
	mov.u64 	%rd303, %rd61;
	mov.f64 	%fd199, %fd50;
	@%p216 bra 	$L__BB6_59;
	setp.lt.s64 	%p217, %rd302, %rd61;
	min.s64 	%rd303, %rd302, %rd61;
	selp.f64 	%fd199, %fd198, %fd50, %p217;
$L__BB6_59:
	ld.shared.f64 	%fd53, [_ZN6thrust24THRUST_300001_SM_1000_NS8cuda_cub4core6detail5shmemE+104];
	ld.shared.u64 	%rd64, [_ZN6thrust24THRUST_300001_SM_1000_NS8cuda_cub4core6detail5shmemE+112];
	setp.lt.f64 	%p218, %fd199, %fd53;
	mov.u64 	%rd304, %rd303;
	mov.f64 	%fd200, %fd199;
	@%p218 bra 	$L__BB6_62;
	setp.lt.f64 	%p219, %fd53, %fd199;
	mov.u64 	%rd304, %rd64;
	mov.f64 	%fd200, %fd53;
	@%p219 bra 	$L__BB6_62;
	setp.lt.s64 	%p220, %rd303, %rd64;
	min.s64 	%rd304, %rd303, %rd64;
	selp.f64 	%fd200, %fd199, %fd53, %p220;
$L__BB6_62:
	ld.shared.f64 	%fd56, [_ZN6thrust24THRUST_300001_SM_1000_NS8cuda_cub4core6detail5shmemE+120];
	ld.shared.u64 	%rd67, [_ZN6thrust24THRUST_300001_SM_1000_NS8cuda_cub4core6detail5shmemE+128];
	setp.lt.f64 	%p221, %fd200, %fd56;
	mov.u64 	%rd350, %rd304;
	mov.f64 	%fd242, %fd200;
	@%p221 bra 	$L__BB6_201;
	setp.lt.f64 	%p222, %fd56, %fd200;
	mov.u64 	%rd350, %rd67;
	mov.f64 	%fd242, %fd56;
	@%p222 bra 	$L__BB6_201;
	setp.lt.s64 	%p223, %rd304, %rd67;
	min.s64 	%rd350, %rd304, %rd67;
	selp.f64 	%fd242, %fd200, %fd56, %p223;
	bra.uni 	$L__BB6_201;
$L__BB6_65:
	// begin inline asm
	mov.u32 %r171, %laneid;
	// end inline asm
	and.b32  	%r192, %r4, 992;
	add.s32 	%r193, %r192, 32;
	setp.gt.s32 	%p120, %r193, %r3;
	not.b32 	%r194, %r192;
	add.s32 	%r195, %r3, %r194;
	selp.b32 	%r190, %r195, 31, %p120;
	mov.b64 	%rd257, %fd188;
	mov.b64 	{%r173, %r178}, %rd257;
	mov.b32 	%r189, 1;
	mov.b32 	%r191, -1;
	// begin inline asm
	shfl.sync.down.b32 %r172, %r173, %r189, %r190, %r191;
	// end inline asm
	// begin inline asm
	shfl.sync.down.b32 %r177, %r178, %r189, %r190, %r191;
	// end inline asm
	mov.b64 	%rd258, {%r172, %r177};
	mov.b64 	%fd58, %rd258;
	mov.b64 	{%r183, %r188}, %rd292;
	// begin inline asm
	shfl.sync.down.b32 %r182, %r183, %r189, %r190, %r191;
	// end inline asm
	// begin inline asm
	shfl.sync.down.b32 %r187, %r188, %r189, %r190, %r191;
	// end inline asm
	mov.b64 	%rd69, {%r182, %r187};
	setp.ge.s32 	%p121, %r171, %r190;
	setp.lt.f64 	%p122, %fd188, %fd58;
	or.pred  	%p123, %p121, %p122;
	mov.f64 	%fd201, %fd188;
	mov.u64 	%rd305, %rd292;
	@%p123 bra 	$L__BB6_68;
	setp.gt.f64 	%p124, %fd188, %fd58;
	mov.f64 	%fd201, %fd58;
	mov.u64 	%rd305, %rd69;
	@%p124 bra 	$L__BB6_68;
	setp.lt.s64 	%p125, %rd292, %rd69;
	selp.f64 	%fd201, %fd188, %fd58, %p125;
	min.s64 	%rd305, %rd292, %rd69;
$L__BB6_68:
	mov.b64 	%rd259, %fd201;
	mov.b64 	{%r197, %r202}, %rd259;
	mov.b32 	%r213, 2;
	mov.b32 	%r215, -1;
	// begin inline asm
	shfl.sync.down.b32 %r196, %r197, %r213, %r190, %r215;
	// end inline asm
	// begin inline asm
	shfl.sync.down.b32 %r201, %r202, %r213, %r190, %r215;
	// end inline asm
	mov.b64 	%rd260, {%r196, %r201};
	mov.b64 	%fd61, %rd260;
	mov.b64 	{%r207, %r212}, %rd305;
	// begin inline asm
	shfl.sync.down.b32 %r206, %r207, %r213, %r190, %r215;
	// end inline asm
	// begin inline asm
	shfl.sync.down.b32 %r211, %r212, %r213, %r190, %r215;
	// end inline asm
	mov.b64 	%rd72, {%r206, %r211};
	add.s32 	%r216, %r171, 2;
	setp.gt.s32 	%p126, %r216, %r190;
	setp.lt.f64 	%p127, %fd201, %fd61;
	or.pred  	%p128, %p126, %p127;
	mov.f64 	%fd202, %fd201;
	mov.u64 	%rd306, %rd305;
	@%p128 bra 	$L__BB6_71;
	setp.gt.f64 	%p129, %fd201, %fd61;
	mov.f64 	%fd202, %fd61;
	mov.u64 	%rd306, %rd72;
	@%p129 bra 	$L__BB6_71;
	setp.lt.s64 	%p130, %rd305, %rd72;
	selp.f64 	%fd202, %fd201, %fd61, %p130;
	min.s64 	%rd306, %rd305, %rd72;
$L__BB6_71:
	mov.b64 	%rd261, %fd202;
	mov.b64 	{%r218, %r223}, %rd261;
	mov.b32 	%r234, 4;
	mov.b32 	%r236, -1;
	// begin inline asm
	shfl.sync.down.b32 %r217, %r218, %r234, %r190, %r236;
	// end inline asm
	// begin inline asm
	shfl.sync.down.b32 %r222, %r223, %r234, %r190, %r236;
	// end inline asm
	mov.b64 	%rd262, {%r217, %r222};
	mov.b64 	%fd64, %rd262;
	mov.b64 	{%r228, %r233}, %rd306;
	// begin inline asm
	shfl.sync.down.b32 %r227, %r228, %r234, %r190, %r236;
	// end inline asm
	// begin inline asm
	shfl.sync.down.b32 %r232, %r233, %r234, %r190, %r236;
	// end inline asm
	mov.b64 	%rd75, {%r227, %r232};
	add.s32 	%r237, %r171, 4;
	setp.gt.s32 	%p131, %r237, %r190;
	setp.lt.f64 	%p132, %fd202, %fd64;
	or.pred  	%p133, %p131, %p132;
	mov.f64 	%fd203, %fd202;
	mov.u64 	%rd307, %rd306;
	@%p133 bra 	$L__BB6_74;
	setp.gt.f64 	%p134, %fd202, %fd64;
	mov.f64 	%fd203, %fd64;
	mov.u64 	%rd307, %rd75;
	@%p134 bra 	$L__BB6_74;
	setp.lt.s64 	%p135, %rd306, %rd75;
	selp.f64 	%fd203, %fd202, %fd64, %p135;
	min.s64 	%rd307, %rd306, %rd75;
$L__BB6_74:
	mov.b64 	%rd263, %fd203;
	mov.b64 	{%r239, %r244}, %rd263;
	mov.b32 	%r255, 8;
	mov.b32 	%r257, -1;
	// begin inline asm
	shfl.sync.down.b32 %r238, %r239, %r255, %r190, %r257;
	// end inline asm
	// begin inline asm
	shfl.sync.down.b32 %r243, %r244, %r255, %r190, %r257;
	// end inline asm
	mov.b64 	%rd264, {%r238, %r243};
	mov.b64 	%fd67, %rd264;
	mov.b64 	{%r249, %r254}, %rd307;
	// begin inline asm
	shfl.sync.down.b32 %r248, %r249, %r255, %r190, %r257;
	// end inline asm
	// begin inline asm
	shfl.sync.down.b32 %r253, %r254, %r255, %r190, %r257;
	// end inline asm
	mov.b64 	%rd78, {%r248, %r253};
	add.s32 	%r258, %r171, 8;
	setp.gt.s32 	%p136, %r258, %r190;
	setp.lt.f64 	%p137, %fd203, %fd67;
	or.pred  	%p138, %p136, %p137;
	mov.f64 	%fd204, %fd203;
	mov.u64 	%rd308, %rd307;
	@%p138 bra 	$L__BB6_77;
	setp.gt.f64 	%p139, %fd203, %fd67;
	mov.f64 	%fd204, %fd67;
	mov.u64 	%rd308, %rd78;
	@%p139 bra 	$L__BB6_77;
	setp.lt.s64 	%p140, %rd307, %rd78;
	selp.f64 	%fd204, %fd203, %fd67, %p140;
	min.s64 	%rd308, %rd307, %rd78;
$L__BB6_77:
	mov.b64 	%rd265, %fd204;
	mov.b64 	{%r260, %r265}, %rd265;
	mov.b32 	%r276, 16;
	mov.b32 	%r278, -1;
	// begin inline asm
	shfl.sync.down.b32 %r259, %r260, %r276, %r190, %r278;
	// end inline asm
	// begin inline asm
	shfl.sync.down.b32 %r264, %r265, %r276, %r190, %r278;
	// end inline asm
	mov.b64 	%rd266, {%r259, %r264};
	mov.b64 	%fd70, %rd266;
	mov.b64 	{%r270, %r275}, %rd308;
	// begin inline asm
	shfl.sync.down.b32 %r269, %r270, %r276, %r190, %r278;
	// end inline asm
	// begin inline asm
	shfl.sync.down.b32 %r274, %r275, %r276, %r190, %r278;
	// end inline asm
	mov.b64 	%rd81, {%r269, %r274};
	add.s32 	%r279, %r171, 16;
	setp.gt.s32 	%p141, %r279, %r190;
	setp.lt.f64 	%p142, %fd204, %fd70;
	or.pred  	%p143, %p141, %p142;
	mov.f64 	%fd242, %fd204;
	mov.u64 	%rd350, %rd308;
	@%p143 bra 	$L__BB6_80;
	setp.gt.f64 	%p144, %fd204, %fd70;
	mov.f64 	%fd242, %fd70;
	mov.u64 	%rd350, %rd81;
	@%p144 bra 	$L__BB6_80;
	setp.lt.s64 	%p145, %rd308, %rd81;
	selp.f64 	%fd242, %fd204, %fd70, %p145;
	min.s64 	%rd350, %rd308, %rd81;
$L__BB6_80:
	setp.ne.s32 	%p146, %r171, 0;
	@%p146 bra 	$L__BB6_82;
	shr.u32 	%r280, %r4, 1;
	and.b32  	%r281, %r280, 496;
	mov.u32 	%r282, _ZN6thrust24THRUST_300001_SM_1000_NS8cuda_cub4core6detail5shmemE;
	add.s32 	%r283, %r282, %r281;
	st.shared.f64 	[%r283+8], %fd242;
	st.shared.u64 	[%r283+16], %rd350;
$L__BB6_82:
	bar.sync 	0;
	setp.ne.s32 	%p147, %r4, 0;
	@%p147 bra 	$L__BB6_201;
	setp.lt.s32 	%p148, %r3, 33;
	mov.f64 	%fd206, %fd242;
	mov.u64 	%rd310, %rd350;
	@%p148 bra 	$L__BB6_87;
	ld.shared.f64 	%fd73, [_ZN6thrust24THRUST_300001_SM_1000_NS8cuda_cub4core6detail5shmemE+24];
	ld.shared.u64 	%rd84, [_ZN6thrust24THRUST_300001_SM_1000_NS8cuda_cub4core6detail5shmemE+32];
	setp.lt.f64 	%p149, %fd242, %fd73;
	mov.f64 	%fd206, %fd242;
	mov.u64 	%rd310, %rd350;
	@%p149 bra 	$L__BB6_87;
	setp.lt.f64 	%p150, %fd73, %fd242;
	mov.f64 	%fd206, %fd73;
	mov.u64 	%rd310, %rd84;
	@%p150 bra 	$L__BB6_87;
	setp.lt.s64 	%p151, %rd350, %rd84;
	selp.f64 	%fd206, %fd242, %fd73, %p151;
	min.s64 	%rd310, %rd350, %rd84;
$L__BB6_87:
	setp.lt.s32 	%p152, %r3, 65;
	mov.f64 	%fd207, %fd206;
	mov.u64 	%rd311, %rd310;
	@%p152 bra 	$L__BB6_91;
	ld.shared.f64 	%fd76, [_ZN6thrust24THRUST_300001_SM_1000_NS8cuda_cub4core6detail5shmemE+40];
	ld.shared.u64 	%rd87, [_ZN6thrust24THRUST_300001_SM_1000_NS8cuda_cub4core6detail5shmemE+48];
	setp.lt.f64 	%p153, %fd206, %fd76;
	mov.f64 	%fd207, %fd206;
	mov.u64 	%rd311, %rd310;
	@%p153 bra 	$L__BB6_91;
	setp.lt.f64 	%p154, %fd76, %fd206;
	mov.f64 	%fd207, %fd76;
	mov.u64 	%rd311, %rd87;
	@%p154 bra 	$L__BB6_91;
	setp.lt.s64 	%p155, %rd310, %rd87;
	selp.f64 	%fd207, %fd206, %fd76, %p155;
	min.s64 	%rd311, %rd310, %rd87;
$L__BB6_91:
	setp.lt.s32 	%p156, %r3, 97;
	mov.f64 	%fd208, %fd207;
	mov.u64 	%rd312, %rd311;
	@%p156 bra 	$L__BB6_95;
	ld.shared.f64 	%fd79, [_ZN6thrust24THRUST_300001_SM_1000_NS8cuda_cub4core6detail5shmemE+56];
	ld.shared.u64 	%rd90, [_ZN6thrust24THRUST_300001_SM_1000_NS8cuda_cub4core6detail5shmemE+64];
	setp.lt.f64 	%p157, %fd207, %fd79;
	mov.f64 	%fd208, %fd207;
	mov.u64 	%rd312, %rd311;
	@%p157 bra 	$L__BB6_95;
	setp.lt.f64 	%p158, %fd79, %fd207;
	mov.f64 	%fd208, %fd79;
	mov.u64 	%rd312, %rd90;
	@%p158 bra 	$L__BB6_95;
	setp.lt.s64 	%p159, %rd311, %rd90;
	selp.f64 	%fd208, %fd207, %fd79, %p159;
	min.s64 	%rd312, %rd311, %rd90;
$L__BB6_95:
	setp.lt.s32 	%p160, %r3, 129;
	mov.f64 	%fd209, %fd208;
	mov.u64 	%rd313, %rd312;
	@%p160 bra 	$L__BB6_99;
	ld.shared.f64 	%fd82, [_ZN6thrust24THRUST_300001_SM_1000_NS8cuda_cub4core6detail5shmemE+72];
	ld.shared.u64 	%rd93, [_ZN6thrust24THRUST_300001_SM_1000_NS8cuda_cub4core6detail5shmemE+80];
	setp.lt.f64 	%p161, %fd208, %fd82;
	mov.f64 	%fd209, %fd208;
	mov.u64 	%rd313, %rd312;
	@%p161 bra 	$L__BB6_99;
	setp.lt.f64 	%p162, %fd82, %fd208;
	mov.f64 	%fd209, %fd82;
	mov.u64 	%rd313, %rd93;
	@%p162 bra 	$L__BB6_99;
	setp.lt.s64 	%p163, %rd312, %rd93;
	selp.f64 	%fd209, %fd208, %fd82, %p163;
	min.s64 	%rd313, %rd312, %rd93;
$L__BB6_99:
	setp.lt.s32 	%p164, %r3, 161;
	mov.f64 	%fd210, %fd209;
	mov.u64 	%rd314, %rd313;
	@%p164 bra 	$L__BB6_103;
	ld.shared.f64 	%fd85, [_ZN6thrust24THRUST_300001_SM_1000_NS8cuda_cub4core6detail5shmemE+88];
	ld.shared.u64 	%rd96, [_ZN6thrust24THRUST_300001_SM_1000_NS8cuda_cub4core6detail5shmemE+96];
	setp.lt.f64 	%p165, %fd209, %fd85;
	mov.f64 	%fd210, %fd209;
	mov.u64 	%rd314, %rd313;
	@%p165 bra 	$L__BB6_103;
	setp.lt.f64 	%p166, %fd85, %fd209;
	mov.f64 	%fd210, %fd85;
	mov.u64 	%rd314, %rd96;
	@%p166 bra 	$L__BB6_103;
	setp.lt.s64 	%p167, %rd313, %rd96;
	selp.f64 	%fd210, %fd209, %fd85, %p167;
	min.s64 	%rd314, %rd313, %rd96;
$L__BB6_103:
	setp.lt.s32 	%p168, %r3, 193;
	mov.f64 	%fd211, %fd210;
	mov.u64 	%rd315, %rd314;
	@%p168 bra 	$L__BB6_107;
	ld.shared.f64 	%fd88, [_ZN6thrust24THRUST_300001_SM_1000_NS8cuda_cub4core6detail5shmemE+104];
	ld.shared.u64 	%rd99, [_ZN6thrust24THRUST_300001_SM_1000_NS8cuda_cub4core6detail5shmemE+112];
	setp.lt.f64 	%p169, %fd210, %fd88;
	mov.f64 	%fd211, %fd210;
	mov.u64 	%rd315, %rd314;
	@%p169 bra 	$L__BB6_107;
	setp.lt.f64 	%p170, %fd88, %fd210;
	mov.f64 	%fd211, %fd88;
	mov.u64 	%rd315, %rd99;
	@%p170 bra 	$L__BB6_107;
	setp.lt.s64 	%p171, %rd314, %rd99;
	selp.f64 	%fd211, %fd210, %fd88, %p171;
	min.s64 	%rd315, %rd314, %rd99;
$L__BB6_107:
	setp.lt.s32 	%p172, %r3, 225;
	mov.u64 	%rd350, %rd315;
	mov.f64 	%fd242, %fd211;
	@%p172 bra 	$L__BB6_201;
	ld.shared.f64 	%fd91, [_ZN6thrust24THRUST_300001_SM_1000_NS8cuda_cub4core6detail5shmemE+120];
	ld.shared.u64 	%rd102, [_ZN6thrust24THRUST_300001_SM_1000_NS8cuda_cub4core6detail5shmemE+128];
	setp.lt.f64 	%p173, %fd211, %fd91;
	mov.u64 	%rd350, %rd315;
	mov.f64 	%fd242, %fd211;
	@%p173 bra 	$L__BB6_201;
	setp.lt.f64 	%p174, %fd91, %fd211;
	mov.u64 	%rd350, %rd102;
	mov.f64 	%fd242, %fd91;
	@%p174 bra 	$L__BB6_201;
	setp.lt.s64 	%p175, %rd315, %rd102;
	selp.f64 	%fd242, %fd211, %fd91, %p175;
	min.s64 	%rd350, %rd315, %rd102;
	bra.uni 	$L__BB6_201;
$L__BB6_111:
	mov.u32 	%r20, %tid.x;
	add.s64 	%rd104, %rd3, %rd4;
	cvt.u64.u32 	%rd105, %r20;
	add.s64 	%rd202, %rd105, %rd4;
	shl.b64 	%rd203, %rd202, 3;
	add.s64 	%rd204, %rd2, %rd203;
	ld.global.f64 	%fd172, [%rd204];
	add.s32 	%r36, %r20, 256;
	cvt.u64.u32 	%rd205, %r36;
	ld.global.f64 	%fd173, [%rd204+2048];
	add.s32 	%r37, %r20, 512;
	cvt.u64.u32 	%rd206, %r37;
	ld.global.f64 	%fd174, [%rd204+4096];
	ld.global.f64 	%fd93, [%rd204+6144];
	or.b32  	%r38, %r20, 1024;
	cvt.u64.u32 	%rd106, %r38;
	add.s64 	%rd107, %rd104, %rd106;
	ld.global.f64 	%fd94, [%rd204+8192];
	setp.lt.f64 	%p2, %fd173, %fd172;
	selp.f64 	%fd175, %fd173, %fd172, %p2;
	selp.b64 	%rd207, %rd205, %rd105, %p2;
	setp.lt.f64 	%p3, %fd174, %fd175;
	selp.f64 	%fd95, %fd174, %fd175, %p3;
	selp.b64 	%rd108, %rd206, %rd207, %p3;
	setp.lt.f64 	%p4, %fd95, %fd93;
	mov.f64 	%fd212, %fd95;
	mov.u64 	%rd316, %rd108;
	@%p4 bra 	$L__BB6_114;
	add.s32 	%r39, %r20, 768;
	cvt.u64.u32 	%rd316, %r39;
	setp.lt.f64 	%p5, %fd93, %fd95;
	mov.f64 	%fd212, %fd93;
	@%p5 bra 	$L__BB6_114;
	mov.f64 	%fd212, %fd95;
	mov.u64 	%rd316, %rd108;
$L__BB6_114:
	add.s64 	%rd111, %rd104, %rd316;
	setp.lt.f64 	%p6, %fd212, %fd94;
	mov.f64 	%fd230, %fd212;
	mov.u64 	%rd338, %rd111;
	@%p6 bra 	$L__BB6_117;
	setp.lt.f64 	%p7, %fd94, %fd212;
	mov.f64 	%fd230, %fd94;
	mov.u64 	%rd338, %rd107;
	@%p7 bra 	$L__BB6_117;
	setp.lt.s64 	%p8, %rd316, %rd106;
	selp.f64 	%fd230, %fd212, %fd94, %p8;
	selp.b64 	%rd338, %rd111, %rd107, %p8;
$L__BB6_117:
	setp.le.u64 	%p9, %rd198, %rd5;
	@%p9 bra 	$L__BB6_162;
	setp.ne.s32 	%p10, %r20, 0;
	@%p10 bra 	$L__BB6_120;
	atom.global.add.u64 	%rd208, [%rd1+8], 1280;
	add.s64 	%rd209, %rd208, %rd5;
	st.shared.u64 	[_ZN6thrust24THRUST_300001_SM_1000_NS8cuda_cub4core6detail5shmemE+152], %rd209;
$L__BB6_120:
	bar.sync 	0;
	ld.shared.u64 	%rd326, [_ZN6thrust24THRUST_300001_SM_1000_NS8cuda_cub4core6detail5shmemE+152];
	add.s64 	%rd210, %rd326, 1280;
	setp.gt.s64 	%p11, %rd210, %rd198;
	@%p11 bra 	$L__BB6_139;
$L__BB6_121:
	add.s64 	%rd211, %rd326, %rd105;
	shl.b64 	%rd212, %rd211, 3;
	add.s64 	%rd213, %rd2, %rd212;
	add.s64 	%rd117, %rd211, %rd3;
	ld.global.f64 	%fd100, [%rd213];
	add.s64 	%rd118, %rd117, 256;
	ld.global.f64 	%fd101, [%rd213+2048];
	add.s64 	%rd119, %rd117, 512;
	ld.global.f64 	%fd102, [%rd213+4096];
	add.s64 	%rd120, %rd117, 768;
	ld.global.f64 	%fd103, [%rd213+6144];
	add.s64 	%rd121, %rd117, 1024;
	ld.global.f64 	%fd104, [%rd213+8192];
	setp.lt.f64 	%p12, %fd230, %fd100;
	mov.f64 	%fd215, %fd230;
	mov.u64 	%rd320, %rd338;
	@%p12 bra 	$L__BB6_124;
	setp.lt.f64 	%p13, %fd100, %fd230;
	mov.f64 	%fd215, %fd100;
	mov.u64 	%rd320, %rd117;
	@%p13 bra 	$L__BB6_124;
	setp.lt.s64 	%p14, %rd338, %rd117;
	selp.f64 	%fd215, %fd230, %fd100, %p14;
	min.s64 	%rd320, %rd338, %rd117;
$L__BB6_124:
	setp.lt.f64 	%p15, %fd215, %fd101;
	mov.f64 	%fd216, %fd215;
	mov.u64 	%rd321, %rd320;
	@%p15 bra 	$L__BB6_127;
	setp.lt.f64 	%p16, %fd101, %fd215;
	mov.f64 	%fd216, %fd101;
	mov.u64 	%rd321, %rd118;
	@%p16 bra 	$L__BB6_127;
	setp.lt.s64 	%p17, %rd320, %rd118;
	selp.f64 	%fd216, %fd215, %fd101, %p17;
	min.s64 	%rd321, %rd320, %rd118;
$L__BB6_127:
	setp.lt.f64 	%p18, %fd216, %fd102;
	mov.f64 	%fd217, %fd216;
	mov.u64 	%rd322, %rd321;
	@%p18 bra 	$L__BB6_130;
	setp.lt.f64 	%p19, %fd102, %fd216;
	mov.f64 	%fd217, %fd102;
	mov.u64 	%rd322, %rd119;
	@%p19 bra 	$L__BB6_130;
	setp.lt.s64 	%p20, %rd321, %rd119;
	selp.f64 	%fd217, %fd216, %fd102, %p20;
	min.s64 	%rd322, %rd321, %rd119;
$L__BB6_130:
	setp.lt.f64 	%p21, %fd217, %fd103;
	mov.f64 	%fd218, %fd217;
	mov.u64 	%rd323, %rd322;
	@%p21 bra 	$L__BB6_133;
	setp.lt.f64 	%p22, %fd103, %fd217;
	mov.f64 	%fd218, %fd103;
	mov.u64 	%rd323, %rd120;
	@%p22 bra 	$L__BB6_133;
	setp.lt.s64 	%p23, %rd322, %rd120;
	selp.f64 	%fd218, %fd217, %fd103, %p23;
	min.s64 	%rd323, %rd322, %rd120;
$L__BB6_133:
	setp.lt.f64 	%p24, %fd218, %fd104;
	mov.f64 	%fd230, %fd218;
	mov.u64 	%rd338, %rd323;
	@%p24 bra 	$L__BB6_136;
	setp.lt.f64 	%p25, %fd104, %fd218;
	mov.f64 	%fd230, %fd104;
	mov.u64 	%rd338, %rd121;
	@%p25 bra 	$L__BB6_136;
	setp.lt.s64 	%p26, %rd323, %rd121;
	selp.f64 	%fd230, %fd218, %fd104, %p26;
	min.s64 	%rd338, %rd323, %rd121;
$L__BB6_136:
	setp.ne.s32 	%p27, %r20, 0;
	bar.sync 	0;
	@%p27 bra 	$L__BB6_138;
	atom.global.add.u64 	%rd214, [%rd1+8], 1280;
	add.s64 	%rd215, %rd214, %rd5;
	st.shared.u64 	[_ZN6thrust24THRUST_300001_SM_1000_NS8cuda_cub4core6detail5shmemE+152], %rd215;
$L__BB6_138:
	bar.sync 	0;
	ld.shared.u64 	%rd326, [_ZN6thrust24THRUST_300001_SM_1000_NS8cuda_cub4core6detail5shmemE+152];
	add.s64 	%rd216, %rd326, 1280;
	setp.le.s64 	%p28, %rd216, %rd198;
	@%p28 bra 	$L__BB6_121;
$L__BB6_139:
	setp.le.s64 	%p29, %rd198, %rd326;
	@%p29 bra 	$L__BB6_162;
	cvt.u32.u64 	%r40, %rd326;
	cvt.u32.u64 	%r41, %rd198;
	sub.s32 	%r21, %r41, %r40;
	setp.ge.s32 	%p30, %r20, %r21;
	@%p30 bra 	$L__BB6_162;
	not.b32 	%r43, %r20;
	add.s32 	%r44, %r43, %r41;
	sub.s32 	%r22, %r44, %r40;
	and.b32  	%r46, %r22, 768;
	setp.eq.s32 	%p31, %r46, 768;
	mov.u32 	%r397, %r20;
	@%p31 bra 	$L__BB6_147;
	add.s64 	%rd218, %rd326, %rd105;
	add.s64 	%rd328, %rd218, %rd3;
	shl.b64 	%rd219, %rd218, 3;
	add.s64 	%rd327, %rd2, %rd219;
	shr.u32 	%r47, %r22, 8;
	add.s32 	%r48, %r47, 1;
	and.b32  	%r49, %r48, 3;
	neg.s32 	%r395, %r49;
	mov.u32 	%r397, %r20;
$L__BB6_143:
	.pragma "nounroll";
	mov.u64 	%rd139, %rd338;
	mov.f64 	%fd116, %fd230;
	ld.global.f64 	%fd117, [%rd327];
	setp.lt.f64 	%p32, %fd116, %fd117;
	@%p32 bra 	$L__BB6_146;
	setp.lt.f64 	%p33, %fd117, %fd116;
	mov.f64 	%fd230, %fd117;
	mov.u64 	%rd338, %rd328;
	@%p33 bra 	$L__BB6_146;
	setp.lt.s64 	%p34, %rd139, %rd328;
	selp.f64 	%fd230, %fd116, %fd117, %p34;
	min.s64 	%rd338, %rd139, %rd328;
$L__BB6_146:
	add.s32 	%r397, %r397, 256;
	add.s64 	%rd328, %rd328, 256;
	add.s64 	%rd327, %rd327, 2048;
	add.s32 	%r395, %r395, 1;
	setp.ne.s32 	%p35, %r395, 0;
	@%p35 bra 	$L__BB6_143;
$L__BB6_147:
	setp.lt.u32 	%p36, %r22, 768;
	@%p36 bra 	$L__BB6_162;
	add.s32 	%r398, %r397, 512;
$L__BB6_149:
	mov.u32 	%r30, %r398;
	add.s32 	%r50, %r30, -512;
	cvt.u64.u32 	%rd220, %r50;
	add.s64 	%rd221, %rd326, %rd220;
	shl.b64 	%rd222, %rd221, 3;
	add.s64 	%rd147, %rd2, %rd222;
	add.s64 	%rd148, %rd221, %rd3;
	ld.global.f64 	%fd123, [%rd147];
	setp.lt.f64 	%p37, %fd230, %fd123;
	mov.f64 	%fd226, %fd230;
	mov.u64 	%rd334, %rd338;
	@%p37 bra 	$L__BB6_152;
	setp.lt.f64 	%p38, %fd123, %fd230;
	mov.f64 	%fd226, %fd123;
	mov.u64 	%rd334, %rd148;
	@%p38 bra 	$L__BB6_152;
	setp.lt.s64 	%p39, %rd338, %rd148;
	selp.f64 	%fd226, %fd230, %fd123, %p39;
	min.s64 	%rd334, %rd338, %rd148;
$L__BB6_152:
	add.s32 	%r51, %r30, -256;
	cvt.u64.u32 	%rd223, %r51;
	add.s64 	%rd224, %rd326, %rd223;
	add.s64 	%rd151, %rd224, %rd3;
	ld.global.f64 	%fd126, [%rd147+2048];
	setp.lt.f64 	%p40, %fd226, %fd126;
	mov.f64 	%fd227, %fd226;
	mov.u64 	%rd335, %rd334;
	@%p40 bra 	$L__BB6_155;
	setp.lt.f64 	%p41, %fd126, %fd226;
	mov.f64 	%fd227, %fd126;
	mov.u64 	%rd335, %rd151;
	@%p41 bra 	$L__BB6_155;
	setp.lt.s64 	%p42, %rd334, %rd151;
	selp.f64 	%fd227, %fd226, %fd126, %p42;
	min.s64 	%rd335, %rd334, %rd151;
$L__BB6_155:
	cvt.u64.u32 	%rd225, %r30;
	add.s64 	%rd226, %rd326, %rd225;
	add.s64 	%rd154, %rd226, %rd3;
	ld.global.f64 	%fd129, [%rd147+4096];
	setp.lt.f64 	%p43, %fd227, %fd129;
	mov.f64 	%fd228, %fd227;
	mov.u64 	%rd336, %rd335;
	@%p43 bra 	$L__BB6_158;
	setp.lt.f64 	%p44, %fd129, %fd227;
	mov.f64 	%fd228, %fd129;
	mov.u64 	%rd336, %rd154;
	@%p44 bra 	$L__BB6_158;
	setp.lt.s64 	%p45, %rd335, %rd154;
	selp.f64 	%fd228, %fd227, %fd129, %p45;
	min.s64 	%rd336, %rd335, %rd154;
$L__BB6_158:
	add.s32 	%r52, %r30, 256;
	cvt.u64.u32 	%rd227, %r52;
	add.s64 	%rd228, %rd326, %rd227;
	add.s64 	%rd157, %rd228, %rd3;
	ld.global.f64 	%fd132, [%rd147+6144];
	setp.lt.f64 	%p46, %fd228, %fd132;
	mov.f64 	%fd230, %fd228;
	mov.u64 	%rd338, %rd336;
	@%p46 bra 	$L__BB6_161;
	setp.lt.f64 	%p47, %fd132, %fd228;
	mov.f64 	%fd230, %fd132;
	mov.u64 	%rd338, %rd157;
	@%p47 bra 	$L__BB6_161;
	setp.lt.s64 	%p48, %rd336, %rd157;
	selp.f64 	%fd230, %fd228, %fd132, %p48;
	min.s64 	%rd338, %rd336, %rd157;
$L__BB6_161:
	add.s32 	%r398, %r30, 1024;
	add.s32 	%r53, %r30, 512;
	setp.lt.s32 	%p49, %r53, %r21;
	@%p49 bra 	$L__BB6_149;
$L__BB6_162:
	// begin inline asm
	mov.u32 %r54, %laneid;
	// end inline asm
	mov.b64 	%rd229, %fd230;
	mov.b64 	{%r56, %r61}, %rd229;
	mov.b32 	%r72, 1;
	mov.b32 	%r73, 31;
	mov.b32 	%r74, -1;
	// begin inline asm
	shfl.sync.down.b32 %r55, %r56, %r72, %r73, %r74;
	// end inline asm
	// begin inline asm
	shfl.sync.down.b32 %r60, %r61, %r72, %r73, %r74;
	// end inline asm
	mov.b64 	%rd230, {%r55, %r60};
	mov.b64 	%fd136, %rd230;
	mov.b64 	{%r66, %r71}, %rd338;
	// begin inline asm
	shfl.sync.down.b32 %r65, %r66, %r72, %r73, %r74;
	// end inline asm
	// begin inline asm
	shfl.sync.down.b32 %r70, %r71, %r72, %r73, %r74;
	// end inline asm
	mov.b64 	%rd161, {%r65, %r70};
	setp.gt.s32 	%p50, %r54, 30;
	setp.lt.f64 	%p51, %fd230, %fd136;
	or.pred  	%p52, %p50, %p51;
	mov.f64 	%fd231, %fd230;
	mov.u64 	%rd339, %rd338;
	@%p52 bra 	$L__BB6_165;
	setp.gt.f64 	%p53, %fd230, %fd136;
	mov.f64 	%fd231, %fd136;
	mov.u64 	%rd339, %rd161;
	@%p53 bra 	$L__BB6_165;
	setp.lt.s64 	%p54, %rd338, %rd161;
	selp.f64 	%fd231, %fd230, %fd136, %p54;
	min.s64 	%rd339, %rd338, %rd161;
$L__BB6_165:
	mov.b64 	%rd231, %fd231;
	mov.b64 	{%r76, %r81}, %rd231;
	mov.b32 	%r92, 2;
	mov.b32 	%r93, 31;
	mov.b32 	%r94, -1;
	// begin inline asm
	shfl.sync.down.b32 %r75, %r76, %r92, %r93, %r94;
	// end inline asm
	// begin inline asm
	shfl.sync.down.b32 %r80, %r81, %r92, %r93, %r94;
	// end inline asm
	mov.b64 	%rd232, {%r75, %r80};
	mov.b64 	%fd139, %rd232;
	mov.b64 	{%r86, %r91}, %rd339;
	// begin inline asm
	shfl.sync.down.b32 %r85, %r86, %r92, %r93, %r94;
	// end inline asm
	// begin inline asm
	shfl.sync.down.b32 %r90, %r91, %r92, %r93, %r94;
	// end inline asm
	mov.b64 	%rd164, {%r85, %r90};
	setp.gt.s32 	%p55, %r54, 29;
	setp.lt.f64 	%p56, %fd231, %fd139;
	or.pred  	%p57, %p55, %p56;
	mov.f64 	%fd232, %fd231;
	mov.u64 	%rd340, %rd339;
	@%p57 bra 	$L__BB6_168;
	setp.gt.f64 	%p58, %fd231, %fd139;
	mov.f64 	%fd232, %fd139;
	mov.u64 	%rd340, %rd164;
	@%p58 bra 	$L__BB6_168;
	setp.lt.s64 	%p59, %rd339, %rd164;
	selp.f64 	%fd232, %fd231, %fd139, %p59;
	min.s64 	%rd340, %rd339, %rd164;
$L__BB6_168:
	mov.b64 	%rd233, %fd232;
	mov.b64 	{%r96, %r101}, %rd233;
	mov.b32 	%r112, 4;
	mov.b32 	%r113, 31;
	mov.b32 	%r114, -1;
	// begin inline asm
	shfl.sync.down.b32 %r95, %r96, %r112, %r113, %r114;
	// end inline asm
	// begin inline asm
	shfl.sync.down.b32 %r100, %r101, %r112, %r113, %r114;
	// end inline asm
	mov.b64 	%rd234, {%r95, %r100};
	mov.b64 	%fd142, %rd234;
	mov.b64 	{%r106, %r111}, %rd340;
	// begin inline asm
	shfl.sync.down.b32 %r105, %r106, %r112, %r113, %r114;
	// end inline asm
	// begin inline asm
	shfl.sync.down.b32 %r110, %r111, %r112, %r113, %r114;
	// end inline asm
	mov.b64 	%rd167, {%r105, %r110};
	setp.gt.s32 	%p60, %r54, 27;
	setp.lt.f64 	%p61, %fd232, %fd142;
	or.pred  	%p62, %p60, %p61;
	mov.f64 	%fd233, %fd232;
	mov.u64 	%rd341, %rd340;
	@%p62 bra 	$L__BB6_171;
	setp.gt.f64 	%p63, %fd232, %fd142;
	mov.f64 	%fd233, %fd142;
	mov.u64 	%rd341, %rd167;
	@%p63 bra 	$L__BB6_171;
	setp.lt.s64 	%p64, %rd340, %rd167;
	selp.f64 	%fd233, %fd232, %fd142, %p64;
	min.s64 	%rd341, %rd340, %rd167;
$L__BB6_171:
	mov.b64 	%rd235, %fd233;
	mov.b64 	{%r116, %r121}, %rd235;
	mov.b32 	%r132, 8;
	mov.b32 	%r133, 31;
	mov.b32 	%r134, -1;
	// begin inline asm
	shfl.sync.down.b32 %r115, %r116, %r132, %r133, %r134;
	// end inline asm
	// begin inline asm
	shfl.sync.down.b32 %r120, %r121, %r132, %r133, %r134;
	// end inline asm
	mov.b64 	%rd236, {%r115, %r120};
	mov.b64 	%fd145, %rd236;
	mov.b64 	{%r126, %r131}, %rd341;
	// begin inline asm
	shfl.sync.down.b32 %r125, %r126, %r132, %r133, %r134;
	// end inline asm
	// begin inline asm
	shfl.sync.down.b32 %r130, %r131, %r132, %r133, %r134;
	// end inline asm
	mov.b64 	%rd170, {%r125, %r130};
	setp.gt.s32 	%p65, %r54, 23;
	setp.lt.f64 	%p66, %fd233, %fd145;
	or.pred  	%p67, %p65, %p66;
	mov.f64 	%fd234, %fd233;
	mov.u64 	%rd342, %rd341;
	@%p67 bra 	$L__BB6_174;
	setp.gt.f64 	%p68, %fd233, %fd145;
	mov.f64 	%fd234, %fd145;
	mov.u64 	%rd342, %rd170;
	@%p68 bra 	$L__BB6_174;
	setp.lt.s64 	%p69, %rd341, %rd170;
	selp.f64 	%fd234, %fd233, %fd145, %p69;
	min.s64 	%rd342, %rd341, %rd170;
$L__BB6_174:
	mov.b64 	%rd237, %fd234;
	mov.b64 	{%r136, %r141}, %rd237;
	mov.b32 	%r152, 16;
	mov.b32 	%r153, 31;
	mov.b32 	%r154, -1;
	// begin inline asm
	shfl.sync.down.b32 %r135, %r136, %r152, %r153, %r154;
	// end inline asm
	// begin inline asm
	shfl.sync.down.b32 %r140, %r141, %r152, %r153, %r154;
	// end inline asm
	mov.b64 	%rd238, {%r135, %r140};
	mov.b64 	%fd148, %rd238;
	mov.b64 	{%r146, %r151}, %rd342;
	// begin inline asm
	shfl.sync.down.b32 %r145, %r146, %r152, %r153, %r154;
	// end inline asm
	// begin inline asm
	shfl.sync.down.b32 %r150, %r151, %r152, %r153, %r154;
	// end inline asm
	mov.b64 	%rd173, {%r145, %r150};
	setp.gt.s32 	%p70, %r54, 15;
	setp.lt.f64 	%p71, %fd234, %fd148;
	or.pred  	%p72, %p70, %p71;
	mov.f64 	%fd242, %fd234;
	mov.u64 	%rd350, %rd342;
	@%p72 bra 	$L__BB6_177;
	setp.gt.f64 	%p73, %fd234, %fd148;
	mov.f64 	%fd242, %fd148;
	mov.u64 	%rd350, %rd173;
	@%p73 bra 	$L__BB6_177;
	setp.lt.s64 	%p74, %rd342, %rd173;
	selp.f64 	%fd242, %fd234, %fd148, %p74;
	min.s64 	%rd350, %rd342, %rd173;
$L__BB6_177:
	setp.ne.s32 	%p75, %r54, 0;
	@%p75 bra 	$L__BB6_179;
	shr.u32 	%r155, %r20, 1;
	and.b32  	%r156, %r155, 496;
	mov.u32 	%r157, _ZN6thrust24THRUST_300001_SM_1000_NS8cuda_cub4core6detail5shmemE;
	add.s32 	%r158, %r157, %r156;
	st.shared.f64 	[%r158+8], %fd242;
	st.shared.u64 	[%r158+16], %rd350;
$L__BB6_179:
	bar.sync 	0;
	setp.ne.s32 	%p76, %r20, 0;
	@%p76 bra 	$L__BB6_201;
	ld.shared.f64 	%fd151, [_ZN6thrust24THRUST_300001_SM_1000_NS8cuda_cub4core6detail5shmemE+24];
	ld.shared.u64 	%rd176, [_ZN6thrust24THRUST_300001_SM_1000_NS8cuda_cub4core6detail5shmemE+32];
	setp.lt.f64 	%p77, %fd242, %fd151;
	mov.f64 	%fd236, %fd242;
	mov.u64 	%rd344, %rd350;
	@%p77 bra 	$L__BB6_183;
	setp.lt.f64 	%p78, %fd151, %fd242;
	mov.f64 	%fd236, %fd151;
	mov.u64 	%rd344, %rd176;
	@%p78 bra 	$L__BB6_183;
	setp.lt.s64 	%p79, %rd350, %rd176;
	selp.f64 	%fd236, %fd242, %fd151, %p79;
	min.s64 	%rd344, %rd350, %rd176;
$L__BB6_183:
	ld.shared.f64 	%fd154, [_ZN6thrust24THRUST_300001_SM_1000_NS8cuda_cub4core6detail5shmemE+40];
	ld.shared.u64 	%rd179, [_ZN6thrust24THRUST_300001_SM_1000_NS8cuda_cub4core6detail5shmemE+48];
	setp.lt.f64 	%p80, %fd236, %fd154;
	mov.f64 	%fd237, %fd236;
	mov.u64 	%rd345, %rd344;
	@%p80 bra 	$L__BB6_186;
	setp.lt.f64 	%p81, %fd154, %fd236;
	mov.f64 	%fd237, %fd154;
	mov.u64 	%rd345, %rd179;
	@%p81 bra 	$L__BB6_186;
	setp.lt.s64 	%p82, %rd344, %rd179;
	selp.f64 	%fd237, %fd236, %fd154, %p82;
	min.s64 	%rd345, %rd344, %rd179;
$L__BB6_186:
	ld.shared.f64 	%fd157, [_ZN6thrust24THRUST_300001_SM_1000_NS8cuda_cub4core6detail5shmemE+56];
	ld.shared.u64 	%rd182, [_ZN6thrust24THRUST_300001_SM_1000_NS8cuda_cub4core6detail5shmemE+64];
	setp.lt.f64 	%p83, %fd237, %fd157;
	mov.f64 	%fd238, %fd237;
	mov.u64 	%rd346, %rd345;
	@%p83 bra 	$L__BB6_189;
	setp.lt.f64 	%p84, %fd157, %fd237;
	mov.f64 	%fd238, %fd157;
	mov.u64 	%rd346, %rd182;
	@%p84 bra 	$L__BB6_189;
	setp.lt.s64 	%p85, %rd345, %rd182;
	selp.f64 	%fd238, %fd237, %fd157, %p85;
	min.s64 	%rd346, %rd345, %rd182;
$L__BB6_189:
	ld.shared.f64 	%fd160, [_ZN6thrust24THRUST_300001_SM_1000_NS8cuda_cub4core6detail5shmemE+72];
	ld.shared.u64 	%rd185, [_ZN6thrust24THRUST_300001_SM_1000_NS8cuda_cub4core6detail5shmemE+80];
	setp.lt.f64 	%p86, %fd238, %fd160;
	mov.f64 	%fd239, %fd238;
	mov.u64 	%rd347, %rd346;
	@%p86 bra 	$L__BB6_192;
	setp.lt.f64 	%p87, %fd160, %fd238;
	mov.f64 	%fd239, %fd160;
	mov.u64 	%rd347, %rd185;
	@%p87 bra 	$L__BB6_192;
	setp.lt.s64 	%p88, %rd346, %rd185;
	selp.f64 	%fd239, %fd238, %fd160, %p88;
	min.s64 	%rd347, %rd346, %rd185;
$L__BB6_192:
	ld.shared.f64 	%fd163, [_ZN6thrust24THRUST_300001_SM_1000_NS8cuda_cub4core6detail5shmemE+88];
	ld.shared.u64 	%rd188, [_ZN6thrust24THRUST_300001_SM_1000_NS8cuda_cub4core6detail5shmemE+96];
	setp.lt.f64 	%p89, %fd239, %fd163;
	mov.f64 	%fd240, %fd239;
	mov.u64 	%rd348, %rd347;
	@%p89 bra 	$L__BB6_195;
	setp.lt.f64 	%p90, %fd163, %fd239;
	mov.f64 	%fd240, %fd163;
	mov.u64 	%rd348, %rd188;
	@%p90 bra 	$L__BB6_195;
	setp.lt.s64 	%p91, %rd347, %rd188;
	selp.f64 	%fd240, %fd239, %fd163, %p91;
	min.s64 	%rd348, %rd347, %rd188;
$L__BB6_195:
	ld.shared.f64 	%fd166, [_ZN6thrust24THRUST_300001_SM_1000_NS8cuda_cub4core6detail5shmemE+104];
	ld.shared.u64 	%rd191, [_ZN6thrust24THRUST_300001_SM_1000_NS8cuda_cub4core6detail5shmemE+112];
	setp.lt.f64 	%p92, %fd240, %fd166;
	mov.f64 	%fd241, %fd240;
	mov.u64 	%rd349, %rd348;
	@%p92 bra 	$L__BB6_198;
	setp.lt.f64 	%p93, %fd166, %fd240;
	mov.f64 	%fd241, %fd166;
	mov.u64 	%rd349, %rd191;
	@%p93 bra 	$L__BB6_198;
	setp.lt.s64 	%p94, %rd348, %rd191;
	selp.f64 	%fd241, %fd240, %fd166, %p94;
	min.s64 	%rd349, %rd348, %rd191;
$L__BB6_198:
	ld.shared.f64 	%fd169, [_ZN6thrust24THRUST_300001_SM_1000_NS8cuda_cub4core6detail5shmemE+120];
	ld.shared.u64 	%rd194, [_ZN6thrust24THRUST_300001_SM_1000_NS8cuda_cub4core6detail5shmemE+128];
	setp.lt.f64 	%p95, %fd241, %fd169;
	mov.u64 	%rd350, %rd349;
	mov.f64 	%fd242, %fd241;
	@%p95 bra 	$L__BB6_201;
	setp.lt.f64 	%p96, %fd169, %fd241;
	mov.u64 	%rd350, %rd194;
	mov.f64 	%fd242, %fd169;
	@%p96 bra 	$L__BB6_201;
	setp.lt.s64 	%p97, %rd349, %rd194;
	selp.f64 	%fd242, %fd241, %fd169, %p97;
	min.s64 	%rd350, %rd349, %rd194;
$L__BB6_201:
	mov.u32 	%r389, %tid.x;
	setp.ne.s32 	%p224, %r389, 0;
	@%p224 bra 	$L__BB6_203;
	ld.param.u64 	%rd280, [_ZN6thrust24THRUST_300001_SM_1000_NS8cuda_cub4core6detail13_kernel_agentINS1_8__reduce11ReduceAgentINS0_12zip_iteratorIN4cuda3std3__45tupleIJNS0_6detail15normal_iteratorINS0_10device_ptrIdEEEENS0_17counting_iteratorIlNS0_11use_defaultESI_SI_EEEEEEEPNSB_IJdlEEESM_lNS1_9__extrema9arg_min_fIdlNSA_4lessIdEEEEEEJSL_SN_lN3cub18CUB_300001_SM_100013GridEvenShareIlEENSV_9GridQueueIyEESS_EEEvDpT0__param_1];
	cvta.to.global.u64 	%rd277, %rd280;
	mul.wide.u32 	%rd278, %r1, 16;
	add.s64 	%rd279, %rd277, %rd278;
	st.global.f64 	[%rd279], %fd242;
	st.global.u64 	[%rd279+8], %rd350;
$L__BB6_203:
	ret;

}
	// .globl	_ZN6thrust24THRUST_300001_SM_1000_NS8cuda_cub4core6detail13_kernel_agentINS1_8__reduce10DrainAgentIlEEJN3cub18CUB_300001_SM_10009GridQueueIyEElEEEvDpT0_
.visible .entry _ZN6thrust24THRUST_300001_SM_1000_NS8cuda_cub4core6detail13_kernel_agentINS1_8__reduce10DrainAgentIlEEJN3cub18CUB_300001_SM_10009GridQueueIyEElEEEvDpT0_(
	.param .align 8 .b8 _ZN6thrust24THRUST_300001_SM_1000_NS8cuda_cub4core6detail13_kernel_agentINS1_8__reduce10DrainAgentIlEEJN3cub18CUB_300001_SM_10009GridQueueIyEElEEEvDpT0__param_0[8],
	.param .u64 _ZN6thrust24THRUST_300001_SM_1000_NS8cuda_cub4core6detail13_kernel_agentINS1_8__reduce10DrainAgentIlEEJN3cub18CUB_300001_SM_10009GridQueueIyEElEEEvDpT0__param_1
)
.maxntid 1
{
	.reg .b64 	%rd<5>;

	ld.param.u64 	%rd1, [_ZN6thrust24THRUST_300001_SM_1000_NS8cuda_cub4core6detail13_kernel_agentINS1_8__reduce10DrainAgentIlEEJN3cub18CUB_300001_SM_10009GridQueueIyEElEEEvDpT0__param_0];
	ld.param.u64 	%rd2, [_ZN6thrust24THRUST_300001_SM_1000_NS8cuda_cub4core6detail13_kernel_agentINS1_8__reduce10DrainAgentIlEEJN3cub18CUB_300001_SM_10009GridQueueIyEElEEEvDpT0__param_1];
	cvta.to.global.u64 	%rd3, %rd1;
	st.global.u64 	[%rd3], %rd2;
	mov.b64 	%rd4, 0;
	st.global.u64 	[%rd3+8], %rd4;
	ret;

}
	// .globl	_ZN6thrust24THRUST_300001_SM_1000_NS8cuda_cub4core6detail13_kernel_agentINS1_8__reduce11ReduceAgentIPN4cuda3std3__45tupleIJdlEEESC_SB_lNS1_9__extrema9arg_min_fIdlNS9_4lessIdEEEEEEJSC_SC_iSH_EEEvDpT0_
.visible .entry _ZN6thrust24THRUST_300001_SM_1000_NS8cuda_cub4core6detail13_kernel_agentINS1_8__reduce11ReduceAgentIPN4cuda3std3__45tupleIJdlEEESC_SB_lNS1_9__extrema9arg_min_fIdlNS9_4lessIdEEEEEEJSC_SC_iSH_EEEvDpT0_(
	.param .u64 .ptr .align 1 _ZN6thrust24THRUST_300001_SM_1000_NS8cuda_cub4core6detail13_kernel_agentINS1_8__reduce11ReduceAgentIPN4cuda3std3__45tupleIJdlEEESC_SB_lNS1_9__extrema9arg_min_fIdlNS9_4lessIdEEEEEEJSC_SC_iSH_EEEvDpT0__param_0,
	.param .u64 .ptr .align 1 _ZN6thrust24THRUST_300001_SM_1000_NS8cuda_cub4core6detail13_kernel_agentINS1_8__reduce11ReduceAgentIPN4cuda3std3__45tupleIJdlEEESC_SB_lNS1_9__extrema9arg_min_fIdlNS9_4lessIdEEEEEEJSC_SC_iSH_EEEvDpT0__param_1,
	.param .u32 _ZN6thrust24THRUST_300001_SM_1000_NS8cuda_cub4core6detail13_kernel_agentINS1_8__reduce11ReduceAgentIPN4cuda3std3__45tupleIJdlEEESC_SB_lNS1_9__extrema9arg_min_fIdlNS9_4lessIdEEEEEEJSC_SC_iSH_EEEvDpT0__param_2,
	.param .align 1 .b8 _ZN6thrust24THRUST_300001_SM_1000_NS8cuda_cub4core6detail13_kernel_agentINS1_8__reduce11ReduceAgentIPN4cuda3std3__45tupleIJdlEEESC_SB_lNS1_9__extrema9arg_min_fIdlNS9_4lessIdEEEEEEJSC_SC_iSH_EEEvDpT0__param_3[1]
)
.maxntid 256
{
	.reg .pred 	%p<260>;
	.reg .b32 	%r<374>;
	.reg .b64 	%rd<508>;
	.reg .b64 	%fd<293>;

	ld.param.u64 	%rd237, [_ZN6thrust24THRUST_300001_SM_1000_NS8cuda_cub4core6detail13_kernel_agentINS1_8__reduce11ReduceAgentIPN4cuda3std3__45tupleIJdlEEESC_SB_lNS1_9__extrema9arg_min_fIdlNS9_4lessIdEEEEEEJSC_SC_iSH_EEEvDpT0__param_0];
	ld.param.u32 	%r29, [_ZN6thrust24THRUST_300001_SM_1000_NS8cuda_cub4core6detail13_kernel_agentINS1_8__reduce11ReduceAgentIPN4cuda3std3__45tupleIJdlEEESC_SB_lNS1_9__extrema9arg_min_fIdlNS9_4lessIdEEEEEEJSC_SC_iSH_EEEvDpT0__param_2];
	cvt.s64.s32 	%rd1, %r29;
	setp.eq.s32 	%p1, %r29, 0;
	@%p1 bra 	$L__BB8_238;
	setp.gt.s32 	%p2, %r29, 1279;
	@%p2 bra 	$L__BB8_111;
	mov.u32 	%r1, %tid.x;
	setp.ge.s32 	%p133, %r1, %r29;
	mov.f64 	%fd224, 0d0000000000000000;
	mov.b64 	%rd431, 0;
	mov.u32 	%r368, %r1;
	@%p133 bra 	$L__BB8_4;
	mul.wide.u32 	%rd375, %r1, 16;
	add.s64 	%rd372, %rd237, %rd375;
	// begin inline asm
	ld.global.nc.u64 %rd371, [%rd372];
	// end inline asm
	add.s64 	%rd374, %rd372, 8;
	// begin inline asm
	ld.global.nc.u64 %rd431, [%rd374];
	// end inline asm
	mov.b64 	%fd224, %rd371;
	add.s32 	%r368, %r1, 256;
$L__BB8_4:
	setp.ge.s32 	%p134, %r368, %r29;
	@%p134 bra 	$L__BB8_25;
	not.b32 	%r141, %r368;
	add.s32 	%r4, %r29, %r141;
	and.b32  	%r142, %r4, 768;
	setp.eq.s32 	%p135, %r142, 768;
	@%p135 bra 	$L__BB8_11;
	mul.wide.u32 	%rd377, %r368, 16;
	add.s64 	%rd422, %rd237, %rd377;
	shr.u32 	%r143, %r4, 8;
	add.s32 	%r144, %r143, 1;
	and.b32  	%r145, %r144, 3;
	neg.s32 	%r366, %r145;
$L__BB8_7:
	.pragma "nounroll";
	mov.u64 	%rd6, %rd431;
	mov.f64 	%fd3, %fd224;
	// begin inline asm
	ld.global.nc.u64 %rd378, [%rd422];
	// end inline asm
	add.s64 	%rd381, %rd422, 8;
	// begin inline asm
	ld.global.nc.u64 %rd380, [%rd381];
	// end inline asm
	mov.b64 	%fd4, %rd378;
	setp.lt.f64 	%p136, %fd3, %fd4;
	@%p136 bra 	$L__BB8_10;
	setp.gt.f64 	%p137, %fd3, %fd4;
	mov.u64 	%rd431, %rd380;
	mov.f64 	%fd224, %fd4;
	@%p137 bra 	$L__BB8_10;
	setp.lt.s64 	%p138, %rd6, %rd380;
	min.s64 	%rd431, %rd6, %rd380;
	selp.f64 	%fd224, %fd3, %fd4, %p138;
$L__BB8_10:
	add.s32 	%r368, %r368, 256;
	add.s64 	%rd422, %rd422, 4096;
	add.s32 	%r366, %r366, 1;
	setp.ne.s32 	%p139, %r366, 0;
	@%p139 bra 	$L__BB8_7;
$L__BB8_11:
	setp.lt.u32 	%p140, %r4, 768;
	@%p140 bra 	$L__BB8_25;
$L__BB8_12:
	mul.wide.s32 	%rd386, %r368, 16;
	add.s64 	%rd383, %rd237, %rd386;
	// begin inline asm
	ld.global.nc.u64 %rd382, [%rd383];
	// end inline asm
	add.s64 	%rd385, %rd383, 8;
	// begin inline asm
	ld.global.nc.u64 %rd384, [%rd385];
	// end inline asm
	mov.b64 	%fd10, %rd382;
	setp.lt.f64 	%p141, %fd224, %fd10;
	mov.u64 	%rd428, %rd431;
	mov.f64 	%fd221, %fd224;
	@%p141 bra 	$L__BB8_15;
	setp.gt.f64 	%p142, %fd224, %fd10;
	mov.u64 	%rd428, %rd384;
	mov.f64 	%fd221, %fd10;
	@%p142 bra 	$L__BB8_15;
	setp.lt.s64 	%p143, %rd431, %rd384;
	min.s64 	%rd428, %rd431, %rd384;
	selp.f64 	%fd221, %fd224, %fd10, %p143;
$L__BB8_15:
	add.s64 	%rd388, %rd383, 4096;
	// begin inline asm
	ld.global.nc.u64 %rd387, [%rd388];
	// end inline asm
	add.s64 	%rd390, %rd383, 4104;
	// begin inline asm
	ld.global.nc.u64 %rd389, [%rd390];
	// end inline asm
	mov.b64 	%fd13, %rd387;
	setp.lt.f64 	%p144, %fd221, %fd13;
	mov.u64 	%rd429, %rd428;
	mov.f64 	%fd222, %fd221;
	@%p144 bra 	$L__BB8_18;
	setp.gt.f64 	%p145, %fd221, %fd13;
	mov.u64 	%rd429, %rd389;
	mov.f64 	%fd222, %fd13;
	@%p145 bra 	$L__BB8_18;
	setp.lt.s64 	%p146, %rd428, %rd389;
	min.s64 	%rd429, %rd428, %rd389;
	selp.f64 	%fd222, %fd221, %fd13, %p146;
$L__BB8_18:
	add.s64 	%rd392, %rd383, 8192;
	// begin inline asm
	ld.global.nc.u64 %rd391, [%rd392];
	// end inline asm
	add.s64 	%rd394, %rd383, 8200;
	// begin inline asm
	ld.global.nc.u64 %rd393, [%rd394];
	// end inline asm
	mov.b64 	%fd16, %rd391;
	setp.lt.f64 	%p147, %fd222, %fd16;
	mov.u64 	%rd430, %rd429;
	mov.f64 	%fd223, %fd222;
	@%p147 bra 	$L__BB8_21;
	setp.gt.f64 	%p148, %fd222, %fd16;
	mov.u64 	%rd430, %rd393;
	mov.f64 	%fd223, %fd16;
	@%p148 bra 	$L__BB8_21;
	setp.lt.s64 	%p149, %rd429, %rd393;
	min.s64 	%rd430, %rd429, %rd393;
	selp.f64 	%fd223, %fd222, %fd16, %p149;
$L__BB8_21:
	add.s64 	%rd396, %rd383, 12288;
	// begin inline asm
	ld.global.nc.u64 %rd395, [%rd396];
	// end inline asm
	add.s64 	%rd398, %rd383, 12296;
	// begin inline asm
	ld.global.nc.u64 %rd397, [%rd398];
	// end inline asm
	mov.b64 	%fd19, %rd395;
	setp.lt.f64 	%p150, %fd223, %fd19;
	mov.u64 	%rd431, %rd430;
	mov.f64 	%fd224, %fd223;
	@%p150 bra 	$L__BB8_24;
	setp.gt.f64 	%p151, %fd223, %fd19;
	mov.u64 	%rd431, %rd397;
	mov.f64 	%fd224, %fd19;
	@%p151 bra 	$L__BB8_24;
	setp.lt.s64 	%p152, %rd430, %rd397;
	min.s64 	%rd431, %rd430, %rd397;
	selp.f64 	%fd224, %fd223, %fd19, %p152;
$L__BB8_24:
	add.s32 	%r368, %r368, 1024;
	setp.lt.s32 	%p153, %r368, %r29;
	@%p153 bra 	$L__BB8_12;
$L__BB8_25:
	setp.lt.s32 	%p154, %r29, 256;
	@%p154 bra 	$L__BB8_65;
	// begin inline asm
	mov.u32 %r259, %laneid;
	// end inline asm
	mov.b64 	%rd409, %fd224;
	mov.b64 	{%r261, %r266}, %rd409;
	mov.b32 	%r277, 1;
	mov.b32 	%r278, 31;
	mov.b32 	%r279, -1;
	// begin inline asm
	shfl.sync.down.b32 %r260, %r261, %r277, %r278, %r279;
	// end inline asm
	// begin inline asm
	shfl.sync.down.b32 %r265, %r266, %r277, %r278, %r279;
	// end inline asm
	mov.b64 	%rd410, {%r260, %r265};
	mov.b64 	%fd23, %rd410;
	mov.b64 	{%r271, %r276}, %rd431;
	// begin inline asm
	shfl.sync.down.b32 %r270, %r271, %r277, %r278, %r279;
	// end inline asm
	// begin inline asm
	shfl.sync.down.b32 %r275, %r276, %r277, %r278, %r279;
	// end inline asm
	mov.b64 	%rd28, {%r270, %r275};
	setp.gt.s32 	%p211, %r259, 30;
	setp.lt.f64 	%p212, %fd224, %fd23;
	or.pred  	%p213, %p211, %p212;
	mov.u64 	%rd433, %rd431;
	mov.f64 	%fd226, %fd224;
	@%p213 bra 	$L__BB8_29;
	setp.gt.f64 	%p214, %fd224, %fd23;
	mov.u64 	%rd433, %rd28;
	mov.f64 	%fd226, %fd23;
	@%p214 bra 	$L__BB8_29;
	setp.lt.s64 	%p215, %rd431, %rd28;
	min.s64 	%rd433, %rd431, %rd28;
	selp.f64 	%fd226, %fd224, %fd23, %p215;
$L__BB8_29:
	mov.b64 	%rd411, %fd226;
	mov.b64 	{%r281, %r286}, %rd411;
	mov.b32 	%r297, 2;
	mov.b32 	%r298, 31;
	mov.b32 	%r299, -1;
	// begin inline asm
	shfl.sync.down.b32 %r280, %r281, %r297, %r298, %r299;
	// end inline asm
	// begin inline asm
	shfl.sync.down.b32 %r285, %r286, %r297, %r298, %r299;
	// end inline asm
	mov.b64 	%rd412, {%r280, %r285};
	mov.b64 	%fd26, %rd412;
	mov.b64 	{%r291, %r296}, %rd433;
	// begin inline asm
	shfl.sync.down.b32 %r290, %r291, %r297, %r298, %r299;
	// end inline asm
	// begin inline asm
	shfl.sync.down.b32 %r295, %r296, %r297, %r298, %r299;
	// end inline asm
	mov.b64 	%rd31, {%r290, %r295};
	setp.gt.s32 	%p216, %r259, 29;
	setp.lt.f64 	%p217, %fd226, %fd26;
	or.pred  	%p218, %p216, %p217;
	mov.u64 	%rd434, %rd433;
	mov.f64 	%fd227, %fd226;
	@%p218 bra 	$L__BB8_32;
	setp.gt.f64 	%p219, %fd226, %fd26;
	mov.u64 	%rd434, %rd31;
	mov.f64 	%fd227, %fd26;
	@%p219 bra 	$L__BB8_32;
	setp.lt.s64 	%p220, %rd433, %rd31;
	min.s64 	%rd434, %rd433, %rd31;
	selp.f64 	%fd227, %fd226, %fd26, %p220;
$L__BB8_32:
	mov.b64 	%rd413, %fd227;
	mov.b64 	{%r301, %r306}, %rd413;
	mov.b32 	%r317, 4;
	mov.b32 	%r318, 31;
	mov.b32 	%r319, -1;
	// begin inline asm
	shfl.sync.down.b32 %r300, %r301, %r317, %r318, %r319;
	// end inline asm
	// begin inline asm
	shfl.sync.down.b32 %r305, %r306, %r317, %r318, %r319;
	// end inline asm
	mov.b64 	%rd414, {%r300, %r305};
	mov.b64 	%fd29, %rd414;
	mov.b64 	{%r311, %r316}, %rd434;
	// begin inline asm
	shfl.sync.down.b32 %r310, %r311, %r317, %r318, %r319;
	// end inline asm
	// begin inline asm
	shfl.sync.down.b32 %r315, %r316, %r317, %r318, %r319;
	// end inline asm
	mov.b64 	%rd34, {%r310, %r315};
	setp.gt.s32 	%p221, %r259, 27;
	setp.lt.f64 	%p222, %fd227, %fd29;
	or.pred  	%p223, %p221, %p222;
	mov.u64 	%rd435, %rd434;
	mov.f64 	%fd228, %fd227;
	@%p223 bra 	$L__BB8_35;
	setp.gt.f64 	%p224, %fd227, %fd29;
	mov.u64 	%rd435, %rd34;
	mov.f64 	%fd228, %fd29;
	@%p224 bra 	$L__BB8_35;
	setp.lt.s64 	%p225, %rd434, %rd34;
	min.s64 	%rd435, %rd434, %rd34;
	selp.f64 	%fd228, %fd227, %fd29, %p225;
$L__BB8_35:
	mov.b64 	%rd415, %fd228;
	mov.b64 	{%r321, %r326}, %rd415;
	mov.b32 	%r337, 8;
	mov.b32 	%r338, 31;
	mov.b32 	%r339, -1;
	// begin inline asm
	shfl.sync.down.b32 %r320, %r321, %r337, %r338, %r339;
	// end inline asm
	// begin inline asm
	shfl.sync.down.b32 %r325, %r326, %r337, %r338, %r339;
	// end inline asm
	mov.b64 	%rd416, {%r320, %r325};
	mov.b64 	%fd32, %rd416;
	mov.b64 	{%r331, %r336}, %rd435;
	// begin inline asm
	shfl.sync.down.b32 %r330, %r331, %r337, %r338, %r339;
	// end inline asm
	// begin inline asm
	shfl.sync.down.b32 %r335, %r336, %r337, %r338, %r339;
	// end inline asm
	mov.b64 	%rd37, {%r330, %r335};
	setp.gt.s32 	%p226, %r259, 23;
	setp.lt.f64 	%p227, %fd228, %fd32;
	or.pred  	%p228, %p226, %p227;
	mov.u64 	%rd436, %rd435;
	mov.f64 	%fd229, %fd228;
	@%p228 bra 	$L__BB8_38;
	setp.gt.f64 	%p229, %fd228, %fd32;
	mov.u64 	%rd436, %rd37;
	mov.f64 	%fd229, %fd32;
	@%p229 bra 	$L__BB8_38;
	setp.lt.s64 	%p230, %rd435, %rd37;
	min.s64 	%rd436, %rd435, %rd37;
	selp.f64 	%fd229, %fd228, %fd32, %p230;
$L__BB8_38:
	mov.b64 	%rd417, %fd229;
	mov.b64 	{%r341, %r346}, %rd417;
	mov.b32 	%r357, 16;
	mov.b32 	%r358, 31;
	mov.b32 	%r359, -1;
	// begin inline asm
	shfl.sync.down.b32 %r340, %r341, %r357, %r358, %r359;
	// end inline asm
	// begin inline asm
	shfl.sync.down.b32 %r345, %r346, %r357, %r358, %r359;
	// end inline asm
	mov.b64 	%rd418, {%r340, %r345};
	mov.b64 	%fd35, %rd418;
	mov.b64 	{%r351, %r356}, %rd436;
	// begin inline asm
	shfl.sync.down.b32 %r350, %r351, %r357, %r358, %r359;
	// end inline asm
	// begin inline asm
	shfl.sync.down.b32 %r355, %r356, %r357, %r358, %r359;
	// end inline asm
	mov.b64 	%rd40, {%r350, %r355};
	setp.gt.s32 	%p231, %r259, 15;
	setp.lt.f64 	%p232, %fd229, %fd35;
	or.pred  	%p233, %p231, %p232;
	mov.u64 	%rd507, %rd436;
	mov.f64 	%fd292, %fd229;
	@%p233 bra 	$L__BB8_41;
	setp.gt.f64 	%p234, %fd229, %fd35;
	mov.u64 	%rd507, %rd40;
	mov.f64 	%fd292, %fd35;
	@%p234 bra 	$L__BB8_41;
	setp.lt.s64 	%p235, %rd436, %rd40;
	min.s64 	%rd507, %rd436, %rd40;
	selp.f64 	%fd292, %fd229, %fd35, %p235;
$L__BB8_41:
	setp.ne.s32 	%p236, %r259, 0;
	@%p236 bra 	$L__BB8_43;
	shr.u32 	%r360, %r1, 1;
	and.b32  	%r361, %r360, 496;
	mov.u32 	%r362, _ZN6thrust24THRUST_300001_SM_1000_NS8cuda_cub4core6detail5shmemE;
	add.s32 	%r363, %r362, %r361;
	st.shared.f64 	[%r363+8], %fd292;
	st.shared.u64 	[%r363+16], %rd507;
$L__BB8_43:
	bar.sync 	0;
	setp.ne.s32 	%p237, %r1, 0;
	@%p237 bra 	$L__BB8_236;
	ld.shared.f64 	%fd38, [_ZN6thrust24THRUST_300001_SM_1000_NS8cuda_cub4core6detail5shmemE+24];
	ld.shared.u64 	%rd43, [_ZN6thrust24THRUST_300001_SM_1000_NS8cuda_cub4core6detail5shmemE+32];
	setp.lt.f64 	%p238, %fd292, %fd38;
	mov.u64 	%rd438, %rd507;
	mov.f64 	%fd231, %fd292;
	@%p238 bra 	$L__BB8_47;
	setp.lt.f64 	%p239, %fd38, %fd292;
	mov.u64 	%rd438, %rd43;
	mov.f64 	%fd231, %fd38;
	@%p239 bra 	$L__BB8_47;
	setp.lt.s64 	%p240, %rd507, %rd43;
	min.s64 	%rd438, %rd507, %rd43;
	selp.f64 	%fd231, %fd292, %fd38, %p240;
$L__BB8_47:
	ld.shared.f64 	%fd41, [_ZN6thrust24THRUST_300001_SM_1000_NS8cuda_cub4core6detail5shmemE+40];
	ld.shared.u64 	%rd46, [_ZN6thrust24THRUST_300001_SM_1000_NS8cuda_cub4core6detail5shmemE+48];
	setp.lt.f64 	%p241, %fd231, %fd41;
	mov.u64 	%rd439, %rd438;
	mov.f64 	%fd232, %fd231;
	@%p241 bra 	$L__BB8_50;
	setp.lt.f64 	%p242, %fd41, %fd231;
	mov.u64 	%rd439, %rd46;
	mov.f64 	%fd232, %fd41;
	@%p242 bra 	$L__BB8_50;
	setp.lt.s64 	%p243, %rd438, %rd46;
	min.s64 	%rd439, %rd438, %rd46;
	selp.f64 	%fd232, %fd231, %fd41, %p243;
$L__BB8_50:
	ld.shared.f64 	%fd44, [_ZN6thrust24THRUST_300001_SM_1000_NS8cuda_cub4core6detail5shmemE+56];
	ld.shared.u64 	%rd49, [_ZN6thrust24THRUST_300001_SM_1000_NS8cuda_cub4core6detail5shmemE+64];
	setp.lt.f64 	%p244, %fd232, %fd44;
	mov.u64 	%rd440, %rd439;
	mov.f64 	%fd233, %fd232;
	@%p244 bra 	$L__BB8_53;
	setp.lt.f64 	%p245, %fd44, %fd232;
	mov.u64 	%rd440, %rd49;
	mov.f64 	%fd233, %fd44;
	@%p245 bra 	$L__BB8_53;
	setp.lt.s64 	%p246, %rd439, %rd49;
	min.s64 	%rd440, %rd439, %rd49;
	selp.f64 	%fd233, %fd232, %fd44, %p246;
$L__BB8_53:
	ld.shared.f64 	%fd47, [_ZN6thrust24THRUST_300001_SM_1000_NS8cuda_cub4core6detail5shmemE+72];
	ld.shared.u64 	%rd52, [_ZN6thrust24THRUST_300001_SM_1000_NS8cuda_cub4core6detail5shmemE+80];
	setp.lt.f64 	%p247, %fd233, %fd47;
	mov.u64 	%rd441, %rd440;
	mov.f64 	%fd234, %fd233;
	@%p247 bra 	$L__BB8_56;
	setp.lt.f64 	%p248, %fd47, %fd233;
	mov.u64 	%rd441, %rd52;
	mov.f64 	%fd234, %fd47;
	@%p248 bra 	$L__BB8_56;
	setp.lt.s64 	%p249, %rd440, %rd52;
	min.s64 	%rd441, %rd440, %rd52;
	selp.f64 	%fd234, %fd233, %fd47, %p249;
$L__BB8_56:
	ld.shared.f64 	%fd50, [_ZN6thrust24THRUST_300001_SM_1000_NS8cuda_cub4core6detail5shmemE+88];
	ld.shared.u64 	%rd55, [_ZN6thrust24THRUST_300001_SM_1000_NS8cuda_cub4core6detail5shmemE+96];
	setp.lt.f64 	%p250, %fd234, %fd50;
	mov.u64 	%rd442, %rd441;
	mov.f64 	%fd235, %fd234;
	@%p250 bra 	$L__BB8_59;
	setp.lt.f64 	%p251, %fd50, %fd234;
	mov.u64 	%rd442, %rd55;
	mov.f64 	%fd235, %fd50;
	@%p251 bra 	$L__BB8_59;
	setp.lt.s64 	%p252, %rd441, %rd55;
	min.s64 	%rd442, %rd441, %rd55;
	selp.f64 	%fd235, %fd234, %fd50, %p252;
$L__BB8_59:
	ld.shared.f64 	%fd53, [_ZN6thrust24THRUST_300001_SM_1000_NS8cuda_cub4core6detail5shmemE+104];
	ld.shared.u64 	%rd58, [_ZN6thrust24THRUST_300001_SM_1000_NS8cuda_cub4core6detail5shmemE+112];
	setp.lt.f64 	%p253, %fd235, %fd53;
	mov.u64 	%rd443, %rd442;
	mov.f64 	%fd236, %fd235;
	@%p253 bra 	$L__BB8_62;
	setp.lt.f64 	%p254, %fd53, %fd235;
	mov.u64 	%rd443, %rd58;
	mov.f64 	%fd236, %fd53;
	@%p254 bra 	$L__BB8_62;
	setp.lt.s64 	%p255, %rd442, %rd58;
	min.s64 	%rd443, %rd442, %rd58;
	selp.f64 	%fd236, %fd235, %fd53, %p255;
$L__BB8_62:
	ld.shared.f64 	%fd56, [_ZN6thrust24THRUST_300001_SM_1000_NS8cuda_cub4core6detail5shmemE+120];
	ld.shared.u64 	%rd61, [_ZN6thrust24THRUST_300001_SM_1000_NS8cuda_cub4core6detail5shmemE+128];
	setp.lt.f64 	%p256, %fd236, %fd56;
	mov.u64 	%rd507, %rd443;
	mov.f64 	%fd292, %fd236;
	@%p256 bra 	$L__BB8_236;
	setp.lt.f64 	%p257, %fd56, %fd236;
	mov.u64 	%rd507, %rd61;
	mov.f64 	%fd292, %fd56;
	@%p257 bra 	$L__BB8_236;
	setp.lt.s64 	%p258, %rd443, %rd61;
	min.s64 	%rd507, %rd443, %rd61;
	selp.f64 	%fd292, %fd236, %fd56, %p258;
	bra.uni 	$L__BB8_236;
$L__BB8_65:
	// begin inline asm
	mov.u32 %r146, %laneid;
	// end inline asm
	and.b32  	%r167, %r1, 992;
	add.s32 	%r168, %r167, 32;
	setp.gt.s32 	%p155, %r168, %r29;
	not.b32 	%r169, %r167;
	add.s32 	%r170, %r29, %r169;
	selp.b32 	%r165, %r170, 31, %p155;
	mov.b64 	%rd399, %fd224;
	mov.b64 	{%r148, %r153}, %rd399;
	mov.b32 	%r164, 1;
	mov.b32 	%r166, -1;
	// begin inline asm
	shfl.sync.down.b32 %r147, %r148, %r164, %r165, %r166;
	// end inline asm
	// begin inline asm
	shfl.sync.down.b32 %r152, %r153, %r164, %r165, %r166;
	// end inline asm
	mov.b64 	%rd400, {%r147, %r152};
	mov.b64 	%fd58, %rd400;
	mov.b64 	{%r158, %r163}, %rd431;
	// begin inline asm
	shfl.sync.down.b32 %r157, %r158, %r164, %r165, %r166;
	// end inline asm
	// begin inline asm
	shfl.sync.down.b32 %r162, %r163, %r164, %r165, %r166;
	// end inline asm
	mov.b64 	%rd63, {%r157, %r162};
	setp.ge.s32 	%p156, %r146, %r165;
	setp.lt.f64 	%p157, %fd224, %fd58;
	or.pred  	%p158, %p156, %p157;
	mov.u64 	%rd444, %rd431;
	mov.f64 	%fd237, %fd224;
	@%p158 bra 	$L__BB8_68;
	setp.gt.f64 	%p159, %fd224, %fd58;
	mov.u64 	%rd444, %rd63;
	mov.f64 	%fd237, %fd58;
	@%p159 bra 	$L__BB8_68;
	setp.lt.s64 	%p160, %rd431, %rd63;
	min.s64 	%rd444, %rd431, %rd63;
	selp.f64 	%fd237, %fd224, %fd58, %p160;
$L__BB8_68:
	mov.b64 	%rd401, %fd237;
	mov.b64 	{%r172, %r177}, %rd401;
	mov.b32 	%r188, 2;
	mov.b32 	%r190, -1;
	// begin inline asm
	shfl.sync.down.b32 %r171, %r172, %r188, %r165, %r190;
	// end inline asm
	// begin inline asm
	shfl.sync.down.b32 %r176, %r177, %r188, %r165, %r190;
	// end inline asm
	mov.b64 	%rd402, {%r171, %r176};
	mov.b64 	%fd61, %rd402;
	mov.b64 	{%r182, %r187}, %rd444;
	// begin inline asm
	shfl.sync.down.b32 %r181, %r182, %r188, %r165, %r190;
	// end inline asm
	// begin inline asm
	shfl.sync.down.b32 %r186, %r187, %r188, %r165, %r190;
	// end inline asm
	mov.b64 	%rd66, {%r181, %r186};
	add.s32 	%r191, %r146, 2;
	setp.gt.s32 	%p161, %r191, %r165;
	setp.lt.f64 	%p162, %fd237, %fd61;
	or.pred  	%p163, %p161, %p162;
	mov.u64 	%rd445, %rd444;
	mov.f64 	%fd238, %fd237;
	@%p163 bra 	$L__BB8_71;
	setp.gt.f64 	%p164, %fd237, %fd61;
	mov.u64 	%rd445, %rd66;
	mov.f64 	%fd238, %fd61;
	@%p164 bra 	$L__BB8_71;
	setp.lt.s64 	%p165, %rd444, %rd66;
	min.s64 	%rd445, %rd444, %rd66;
	selp.f64 	%fd238, %fd237, %fd61, %p165;
$L__BB8_71:
	mov.b64 	%rd403, %fd238;
	mov.b64 	{%r193, %r198}, %rd403;
	mov.b32 	%r209, 4;
	mov.b32 	%r211, -1;
	// begin inline asm
	shfl.sync.down.b32 %r192, %r193, %r209, %r165, %r211;
	// end inline asm
	// begin inline asm
	shfl.sync.down.b32 %r197, %r198, %r209, %r165, %r211;
	// end inline asm
	mov.b64 	%rd404, {%r192, %r197};
	mov.b64 	%fd64, %rd404;
	mov.b64 	{%r203, %r208}, %rd445;
	// begin inline asm
	shfl.sync.down.b32 %r202, %r203, %r209, %r165, %r211;
	// end inline asm
	// begin inline asm
	shfl.sync.down.b32 %r207, %r208, %r209, %r165, %r211;
	// end inline asm
	mov.b64 	%rd69, {%r202, %r207};
	add.s32 	%r212, %r146, 4;
	setp.gt.s32 	%p166, %r212, %r165;
	setp.lt.f64 	%p167, %fd238, %fd64;
	or.pred  	%p168, %p166, %p167;
	mov.u64 	%rd446, %rd445;
	mov.f64 	%fd239, %fd238;
	@%p168 bra 	$L__BB8_74;
	setp.gt.f64 	%p169, %fd238, %fd64;
	mov.u64 	%rd446, %rd69;
	mov.f64 	%fd239, %fd64;
	@%p169 bra 	$L__BB8_74;
	setp.lt.s64 	%p170, %rd445, %rd69;
	min.s64 	%rd446, %rd445, %rd69;
	selp.f64 	%fd239, %fd238, %fd64, %p170;
$L__BB8_74:
	mov.b64 	%rd405, %fd239;
	mov.b64 	{%r214, %r219}, %rd405;
	mov.b32 	%r230, 8;
	mov.b32 	%r232, -1;
	// begin inline asm
	shfl.sync.down.b32 %r213, %r214, %r230, %r165, %r232;
	// end inline asm
	// begin inline asm
	shfl.sync.down.b32 %r218, %r219, %r230, %r165, %r232;
	// end inline asm
	mov.b64 	%rd406, {%r213, %r218};
	mov.b64 	%fd67, %rd406;
	mov.b64 	{%r224, %r229}, %rd446;
	// begin inline asm
	shfl.sync.down.b32 %r223, %r224, %r230, %r165, %r232;
	// end inline asm
	// begin inline asm
	shfl.sync.down.b32 %r228, %r229, %r230, %r165, %r232;
	// end inline asm
	mov.b64 	%rd72, {%r223, %r228};
	add.s32 	%r233, %r146, 8;
	setp.gt.s32 	%p171, %r233, %r165;
	setp.lt.f64 	%p172, %fd239, %fd67;
	or.pred  	%p173, %p171, %p172;
	mov.u64 	%rd447, %rd446;
	mov.f64 	%fd240, %fd239;
	@%p173 bra 	$L__BB8_77;
	setp.gt.f64 	%p174, %fd239, %fd67;
	mov.u64 	%rd447, %rd72;
	mov.f64 	%fd240, %fd67;
	@%p174 bra 	$L__BB8_77;
	setp.lt.s64 	%p175, %rd446, %rd72;
	min.s64 	%rd447, %rd446, %rd72;
	selp.f64 	%fd240, %fd239, %fd67, %p175;
$L__BB8_77:
	mov.b64 	%rd407, %fd240;
	mov.b64 	{%r235, %r240}, %rd407;
	mov.b32 	%r251, 16;
	mov.b32 	%r253, -1;
	// begin inline asm
	shfl.sync.down.b32 %r234, %r235, %r251, %r165, %r253;
	// end inline asm
	// begin inline asm
	shfl.sync.down.b32 %r239, %r240, %r251, %r165, %r253;
	// end inline asm
	mov.b64 	%rd408, {%r234, %r239};
	mov.b64 	%fd70, %rd408;
	mov.b64 	{%r245, %r250}, %rd447;
	// begin inline asm
	shfl.sync.down.b32 %r244, %r245, %r251, %r165, %r253;
	// end inline asm
	// begin inline asm
	shfl.sync.down.b32 %r249, %r250, %r251, %r165, %r253;
	// end inline asm
	mov.b64 	%rd75, {%r244, %r249};
	add.s32 	%r254, %r146, 16;
	setp.gt.s32 	%p176, %r254, %r165;
	setp.lt.f64 	%p177, %fd240, %fd70;
	or.pred  	%p178, %p176, %p177;
	mov.u64 	%rd507, %rd447;
	mov.f64 	%fd292, %fd240;
	@%p178 bra 	$L__BB8_80;
	setp.gt.f64 	%p179, %fd240, %fd70;
	mov.u64 	%rd507, %rd75;
	mov.f64 	%fd292, %fd70;
	@%p179 bra 	$L__BB8_80;
	setp.lt.s64 	%p180, %rd447, %rd75;
	min.s64 	%rd507, %rd447, %rd75;
	selp.f64 	%fd292, %fd240, %fd70, %p180;
$L__BB8_80:
	setp.ne.s32 	%p181, %r146, 0;
	@%p181 bra 	$L__BB8_82;
	shr.u32 	%r255, %r1, 1;
	and.b32  	%r256, %r255, 496;
	mov.u32 	%r257, _ZN6thrust24THRUST_300001_SM_1000_NS8cuda_cub4core6detail5shmemE;
	add.s32 	%r258, %r257, %r256;
	st.shared.f64 	[%r258+8], %fd292;
	st.shared.u64 	[%r258+16], %rd507;
$L__BB8_82:
	bar.sync 	0;
	setp.ne.s32 	%p182, %r1, 0;
	@%p182 bra 	$L__BB8_236;
	setp.lt.s32 	%p183, %r29, 33;
	mov.f64 	%fd242, %fd292;
	mov.u64 	%rd449, %rd507;
	@%p183 bra 	$L__BB8_87;
	ld.shared.f64 	%fd73, [_ZN6thrust24THRUST_300001_SM_1000_NS8cuda_cub4core6detail5shmemE+24];
	ld.shared.u64 	%rd78, [_ZN6thrust24THRUST_300001_SM_1000_NS8cuda_cub4core6detail5shmemE+32];
	setp.lt.f64 	%p184, %fd292, %fd73;
	mov.f64 	%fd242, %fd292;
	mov.u64 	%rd449, %rd507;
	@%p184 bra 	$L__BB8_87;
	setp.lt.f64 	%p185, %fd73, %fd292;
	mov.f64 	%fd242, %fd73;
	mov.u64 	%rd449, %rd78;
	@%p185 bra 	$L__BB8_87;
	setp.lt.s64 	%p186, %rd507, %rd78;
	min.s64 	%rd449, %rd507, %rd78;
	selp.f64 	%fd242, %fd292, %fd73, %p186;
$L__BB8_87:
	setp.lt.s32 	%p187, %r29, 65;
	mov.f64 	%fd243, %fd242;
	mov.u64 	%rd450, %rd449;
	@%p187 bra 	$L__BB8_91;
	ld.shared.f64 	%fd76, [_ZN6thrust24THRUST_300001_SM_1000_NS8cuda_cub4core6detail5shmemE+40];
	ld.shared.u64 	%rd81, [_ZN6thrust24THRUST_300001_SM_1000_NS8cuda_cub4core6detail5shmemE+48];
	setp.lt.f64 	%p188, %fd242, %fd76;
	mov.f64 	%fd243, %fd242;
	mov.u64 	%rd450, %rd449;
	@%p188 bra 	$L__BB8_91;
	setp.lt.f64 	%p189, %fd76, %fd242;
	mov.f64 	%fd243, %fd76;
	mov.u64 	%rd450, %rd81;
	@%p189 bra 	$L__BB8_91;
	setp.lt.s64 	%p190, %rd449, %rd81;
	selp.f64 	%fd243, %fd242, %fd76, %p190;
	min.s64 	%rd450, %rd449, %rd81;
$L__BB8_91:
	setp.lt.s32 	%p191, %r29, 97;
	mov.f64 	%fd244, %fd243;
	mov.u64 	%rd451, %rd450;
	@%p191 bra 	$L__BB8_95;
	ld.shared.f64 	%fd79, [_ZN6thrust24THRUST_300001_SM_1000_NS8cuda_cub4core6detail5shmemE+56];
	ld.shared.u64 	%rd84, [_ZN6thrust24THRUST_300001_SM_1000_NS8cuda_cub4core6detail5shmemE+64];
	setp.lt.f64 	%p192, %fd243, %fd79;
	mov.f64 	%fd244, %fd243;
	mov.u64 	%rd451, %rd450;
	@%p192 bra 	$L__BB8_95;
	setp.lt.f64 	%p193, %fd79, %fd243;
	mov.f64 	%fd244, %fd79;
	mov.u64 	%rd451, %rd84;
	@%p193 bra 	$L__BB8_95;
	setp.lt.s64 	%p194, %rd450, %rd84;
	selp.f64 	%fd244, %fd243, %fd79, %p194;
	min.s64 	%rd451, %rd450, %rd84;
$L__BB8_95:
	setp.lt.s32 	%p195, %r29, 129;
	mov.f64 	%fd245, %fd244;
	mov.u64 	%rd452, %rd451;
	@%p195 bra 	$L__BB8_99;
	ld.shared.f64 	%fd82, [_ZN6thrust24THRUST_300001_SM_1000_NS8cuda_cub4core6detail5shmemE+72];
	ld.shared.u64 	%rd87, [_ZN6thrust24THRUST_300001_SM_1000_NS8cuda_cub4core6detail5shmemE+80];
	setp.lt.f64 	%p196, %fd244, %fd82;
	mov.f64 	%fd245, %fd244;
	mov.u64 	%rd452, %rd451;
	@%p196 bra 	$L__BB8_99;
	setp.lt.f64 	%p197, %fd82, %fd244;
	mov.f64 	%fd245, %fd82;
	mov.u64 	%rd452, %rd87;
	@%p197 bra 	$L__BB8_99;
	setp.lt.s64 	%p198, %rd451, %rd87;
	selp.f64 	%fd245, %fd244, %fd82, %p198;
	min.s64 	%rd452, %rd451, %rd87;
$L__BB8_99:
	setp.lt.s32 	%p199, %r29, 161;
	mov.f64 	%fd246, %fd245;
	mov.u64 	%rd453, %rd452;
	@%p199 bra 	$L__BB8_103;
	ld.shared.f64 	%fd85, [_ZN6thrust24THRUST_300001_SM_1000_NS8cuda_cub4core6detail5shmemE+88];
	ld.shared.u64 	%rd90, [_ZN6thrust24THRUST_300001_SM_1000_NS8cuda_cub4core6detail5shmemE+96];
	setp.lt.f64 	%p200, %fd245, %fd85;
	mov.f64 	%fd246, %fd245;
	mov.u64 	%rd453, %rd452;
	@%p200 bra 	$L__BB8_103;
	setp.lt.f64 	%p201, %fd85, %fd245;
	mov.f64 	%fd246, %fd85;
	mov.u64 	%rd453, %rd90;
	@%p201 bra 	$L__BB8_103;
	setp.lt.s64 	%p202, %rd452, %rd90;
	selp.f64 	%fd246, %fd245, %fd85, %p202;
	min.s64 	%rd453, %rd452, %rd90;
$L__BB8_103:
	setp.lt.s32 	%p203, %r29, 193;
	mov.f64 	%fd247, %fd246;
	mov.u64 	%rd454, %rd453;
	@%p203 bra 	$L__BB8_107;
	ld.shared.f64 	%fd88, [_ZN6thrust24THRUST_300001_SM_1000_NS8cuda_cub4core6detail5shmemE+104];
	ld.shared.u64 	%rd93, [_ZN6thrust24THRUST_300001_SM_1000_NS8cuda_cub4core6detail5shmemE+112];
	setp.lt.f64 	%p204, %fd246, %fd88;
	mov.f64 	%fd247, %fd246;
	mov.u64 	%rd454, %rd453;
	@%p204 bra 	$L__BB8_107;
	setp.lt.f64 	%p205, %fd88, %fd246;
	mov.f64 	%fd247, %fd88;
	mov.u64 	%rd454, %rd93;
	@%p205 bra 	$L__BB8_107;
	setp.lt.s64 	%p206, %rd453, %rd93;
	selp.f64 	%fd247, %fd246, %fd88, %p206;
	min.s64 	%rd454, %rd453, %rd93;
$L__BB8_107:
	setp.lt.s32 	%p207, %r29, 225;
	mov.u64 	%rd507, %rd454;
	mov.f64 	%fd292, %fd247;
	@%p207 bra 	$L__BB8_236;
	ld.shared.f64 	%fd91, [_ZN6thrust24THRUST_300001_SM_1000_NS8cuda_cub4core6detail5shmemE+120];
	ld.shared.u64 	%rd96, [_ZN6thrust24THRUST_300001_SM_1000_NS8cuda_cub4core6detail5shmemE+128];
	setp.lt.f64 	%p208, %fd247, %fd91;
	mov.u64 	%rd507, %rd454;
	mov.f64 	%fd292, %fd247;
	@%p208 bra 	$L__BB8_236;
	setp.lt.f64 	%p209, %fd91, %fd247;
	mov.u64 	%rd507, %rd96;
	mov.f64 	%fd292, %fd91;
	@%p209 bra 	$L__BB8_236;
	setp.lt.s64 	%p210, %rd454, %rd96;
	selp.f64 	%fd292, %fd247, %fd91, %p210;
	min.s64 	%rd507, %rd454, %rd96;
	bra.uni 	$L__BB8_236;
$L__BB8_111:
	mov.u32 	%r16, %tid.x;
	cvt.u64.u32 	%rd98, %r16;
	mul.wide.u32 	%rd259, %r16, 16;
	add.s64 	%rd240, %rd237, %rd259;
	// begin inline asm
	ld.global.nc.u64 %rd239, [%rd240];
	// end inline asm
	add.s64 	%rd242, %rd240, 8;
	// begin inline asm
	ld.global.nc.u64 %rd241, [%rd242];
	// end inline asm
	mov.b64 	%fd93, %rd239;
	add.s64 	%rd244, %rd240, 4096;
	// begin inline asm
	ld.global.nc.u64 %rd243, [%rd244];
	// end inline asm
	add.s64 	%rd246, %rd240, 4104;
	// begin inline asm
	ld.global.nc.u64 %rd245, [%rd246];
	// end inline asm
	mov.b64 	%fd94, %rd243;
	add.s64 	%rd248, %rd240, 8192;
	// begin inline asm
	ld.global.nc.u64 %rd247, [%rd248];
	// end inline asm
	add.s64 	%rd250, %rd240, 8200;
	// begin inline asm
	ld.global.nc.u64 %rd249, [%rd250];
	// end inline asm
	mov.b64 	%fd95, %rd247;
	add.s64 	%rd252, %rd240, 12288;
	// begin inline asm
	ld.global.nc.u64 %rd251, [%rd252];
	// end inline asm
	add.s64 	%rd254, %rd240, 12296;
	// begin inline asm
	ld.global.nc.u64 %rd253, [%rd254];
	// end inline asm
	mov.b64 	%fd96, %rd251;
	add.s64 	%rd256, %rd240, 16384;
	// begin inline asm
	ld.global.nc.u64 %rd255, [%rd256];
	// end inline asm
	add.s64 	%rd258, %rd240, 16392;
	// begin inline asm
	ld.global.nc.u64 %rd257, [%rd258];
	// end inline asm
	mov.b64 	%fd97, %rd255;
	setp.lt.f64 	%p3, %fd93, %fd94;
	mov.f64 	%fd248, %fd93;
	mov.u64 	%rd455, %rd241;
	@%p3 bra 	$L__BB8_114;
	setp.lt.f64 	%p4, %fd94, %fd93;
	mov.f64 	%fd248, %fd94;
	mov.u64 	%rd455, %rd245;
	@%p4 bra 	$L__BB8_114;
	setp.lt.s64 	%p5, %rd241, %rd245;
	selp.f64 	%fd248, %fd93, %fd94, %p5;
	min.s64 	%rd455, %rd241, %rd245;
$L__BB8_114:
	setp.lt.f64 	%p6, %fd248, %fd95;
	mov.f64 	%fd249, %fd248;
	mov.u64 	%rd456, %rd455;
	@%p6 bra 	$L__BB8_117;
	setp.gt.f64 	%p7, %fd248, %fd95;
	mov.f64 	%fd249, %fd95;
	mov.u64 	%rd456, %rd249;
	@%p7 bra 	$L__BB8_117;
	setp.lt.s64 	%p8, %rd455, %rd249;
	selp.f64 	%fd249, %fd248, %fd95, %p8;
	min.s64 	%rd456, %rd455, %rd249;
$L__BB8_117:
	setp.lt.f64 	%p9, %fd249, %fd96;
	mov.f64 	%fd250, %fd249;
	mov.u64 	%rd457, %rd456;
	@%p9 bra 	$L__BB8_120;
	setp.gt.f64 	%p10, %fd249, %fd96;
	mov.f64 	%fd250, %fd96;
	mov.u64 	%rd457, %rd253;
	@%p10 bra 	$L__BB8_120;
	setp.lt.s64 	%p11, %rd456, %rd253;
	selp.f64 	%fd250, %fd249, %fd96, %p11;
	min.s64 	%rd457, %rd456, %rd253;
$L__BB8_120:
	setp.lt.f64 	%p12, %fd250, %fd97;
	mov.f64 	%fd279, %fd250;
	mov.u64 	%rd494, %rd457;
	@%p12 bra 	$L__BB8_123;
	setp.gt.f64 	%p13, %fd250, %fd97;
	mov.f64 	%fd279, %fd97;
	mov.u64 	%rd494, %rd257;
	@%p13 bra 	$L__BB8_123;
	setp.lt.s64 	%p14, %rd457, %rd257;
	selp.f64 	%fd279, %fd250, %fd97, %p14;
	min.s64 	%rd494, %rd457, %rd257;
$L__BB8_123:
	setp.lt.u32 	%p15, %r29, 2560;
	mov.b64 	%rd473, 1280;
	@%p15 bra 	$L__BB8_174;
	add.s64 	%rd263, %rd1, -2560;
	mul.hi.u64 	%rd264, %rd263, -3689348814741910323;
	shr.u64 	%rd113, %rd264, 10;
	setp.lt.u64 	%p16, %rd263, 1280;
	mov.b64 	%rd473, 1280;
	@%p16 bra 	$L__BB8_157;
	add.s64 	%rd266, %rd113, 1;
	and.b64  	%rd459, %rd266, 36028797018963966;
	shl.b64 	%rd267, %rd98, 4;
	add.s64 	%rd268, %rd267, %rd237;
	add.s64 	%rd460, %rd268, 57352;
	mov.b64 	%rd473, 1280;
$L__BB8_126:
	add.s64 	%rd270, %rd460, -36872;
	// begin inline asm
	ld.global.nc.u64 %rd269, [%rd270];
	// end inline asm
	add.s64 	%rd272, %rd460, -36864;
	// begin inline asm
	ld.global.nc.u64 %rd271, [%rd272];
	// end inline asm
	mov.b64 	%fd107, %rd269;
	add.s64 	%rd274, %rd460, -32776;
	// begin inline asm
	ld.global.nc.u64 %rd273, [%rd274];
	// end inline asm
	add.s64 	%rd276, %rd460, -32768;
	// begin inline asm
	ld.global.nc.u64 %rd275, [%rd276];
	// end inline asm
	mov.b64 	%fd108, %rd273;
	add.s64 	%rd278, %rd460, -28680;
	// begin inline asm
	ld.global.nc.u64 %rd277, [%rd278];
	// end inline asm
	add.s64 	%rd280, %rd460, -28672;
	// begin inline asm
	ld.global.nc.u64 %rd279, [%rd280];
	// end inline asm
	mov.b64 	%fd109, %rd277;
	add.s64 	%rd282, %rd460, -24584;
	// begin inline asm
	ld.global.nc.u64 %rd281, [%rd282];
	// end inline asm
	add.s64 	%rd284, %rd460, -24576;
	// begin inline asm
	ld.global.nc.u64 %rd283, [%rd284];
	// end inline asm
	mov.b64 	%fd110, %rd281;
	add.s64 	%rd286, %rd460, -20488;
	// begin inline asm
	ld.global.nc.u64 %rd285, [%rd286];
	// end inline asm
	add.s64 	%rd288, %rd460, -20480;
	// begin inline asm
	ld.global.nc.u64 %rd287, [%rd288];
	// end inline asm
	mov.b64 	%fd111, %rd285;
	setp.lt.f64 	%p17, %fd279, %fd107;
	mov.f64 	%fd253, %fd279;
	mov.u64 	%rd463, %rd494;
	@%p17 bra 	$L__BB8_129;
	setp.gt.f64 	%p18, %fd279, %fd107;
	mov.f64 	%fd253, %fd107;
	mov.u64 	%rd463, %rd271;
	@%p18 bra 	$L__BB8_129;
	setp.lt.s64 	%p19, %rd494, %rd271;
	selp.f64 	%fd253, %fd279, %fd107, %p19;
	min.s64 	%rd463, %rd494, %rd271;
$L__BB8_129:
	setp.lt.f64 	%p20, %fd253, %fd108;
	mov.f64 	%fd254, %fd253;
	mov.u64 	%rd464, %rd463;
	@%p20 bra 	$L__BB8_132;
	setp.gt.f64 	%p21, %fd253, %fd108;
	mov.f64 	%fd254, %fd108;
	mov.u64 	%rd464, %rd275;
	@%p21 bra 	$L__BB8_132;
	setp.lt.s64 	%p22, %rd463, %rd275;
	selp.f64 	%fd254, %fd253, %fd108, %p22;
	min.s64 	%rd464, %rd463, %rd275;
$L__BB8_132:
	setp.lt.f64 	%p23, %fd254, %fd109;
	mov.f64 	%fd255, %fd254;
	mov.u64 	%rd465, %rd464;
	@%p23 bra 	$L__BB8_135;
	setp.gt.f64 	%p24, %fd254, %fd109;
	mov.f64 	%fd255, %fd109;
	mov.u64 	%rd465, %rd279;
	@%p24 bra 	$L__BB8_135;
	setp.lt.s64 	%p25, %rd464, %rd279;
	selp.f64 	%fd255, %fd254, %fd109, %p25;
	min.s64 	%rd465, %rd464, %rd279;
$L__BB8_135:
	setp.lt.f64 	%p26, %fd255, %fd110;
	mov.f64 	%fd256, %fd255;
	mov.u64 	%rd466, %rd465;
	@%p26 bra 	$L__BB8_138;
	setp.gt.f64 	%p27, %fd255, %fd110;
	mov.f64 	%fd256, %fd110;
	mov.u64 	%rd466, %rd283;
	@%p27 bra 	$L__BB8_138;
	setp.lt.s64 	%p28, %rd465, %rd283;
	selp.f64 	%fd256, %fd255, %fd110, %p28;
	min.s64 	%rd466, %rd465, %rd283;
$L__BB8_138:
	setp.lt.f64 	%p29, %fd256, %fd111;
	mov.f64 	%fd257, %fd256;
	mov.u64 	%rd467, %rd466;
	@%p29 bra 	$L__BB8_141;
	setp.gt.f64 	%p30, %fd256, %fd111;
	mov.f64 	%fd257, %fd111;
	mov.u64 	%rd467, %rd287;
	@%p30 bra 	$L__BB8_141;
	setp.lt.s64 	%p31, %rd466, %rd287;
	selp.f64 	%fd257, %fd256, %fd111, %p31;
	min.s64 	%rd467, %rd466, %rd287;
$L__BB8_141:
	add.s64 	%rd290, %rd460, -16392;
	// begin inline asm
	ld.global.nc.u64 %rd289, [%rd290];
	// end inline asm
	add.s64 	%rd292, %rd460, -16384;
	// begin inline asm
	ld.global.nc.u64 %rd291, [%rd292];
	// end inline asm
	mov.b64 	%fd122, %rd289;
	add.s64 	%rd294, %rd460, -12296;
	// begin inline asm
	ld.global.nc.u64 %rd293, [%rd294];
	// end inline asm
	add.s64 	%rd296, %rd460, -12288;
	// begin inline asm
	ld.global.nc.u64 %rd295, [%rd296];
	// end inline asm
	mov.b64 	%fd123, %rd293;
	add.s64 	%rd298, %rd460, -8200;
	// begin inline asm
	ld.global.nc.u64 %rd297, [%rd298];
	// end inline asm
	add.s64 	%rd300, %rd460, -8192;
	// begin inline asm
	ld.global.nc.u64 %rd299, [%rd300];
	// end inline asm
	mov.b64 	%fd124, %rd297;
	add.s64 	%rd302, %rd460, -4104;
	// begin inline asm
	ld.global.nc.u64 %rd301, [%rd302];
	// end inline asm
	add.s64 	%rd304, %rd460, -4096;
	// begin inline asm
	ld.global.nc.u64 %rd303, [%rd304];
	// end inline asm
	mov.b64 	%fd125, %rd301;
	add.s64 	%rd306, %rd460, -8;
	// begin inline asm
	ld.global.nc.u64 %rd305, [%rd306];
	// end inline asm
	// begin inline asm
	ld.global.nc.u64 %rd307, [%rd460];
	// end inline asm
	mov.b64 	%fd126, %rd305;
	setp.lt.f64 	%p32, %fd257, %fd122;
	mov.f64 	%fd258, %fd257;
	mov.u64 	%rd468, %rd467;
	@%p32 bra 	$L__BB8_144;
	setp.gt.f64 	%p33, %fd257, %fd122;
	mov.f64 	%fd258, %fd122;
	mov.u64 	%rd468, %rd291;
	@%p33 bra 	$L__BB8_144;
	setp.lt.s64 	%p34, %rd467, %rd291;
	selp.f64 	%fd258, %fd257, %fd122, %p34;
	min.s64 	%rd468, %rd467, %rd291;
$L__BB8_144:
	setp.lt.f64 	%p35, %fd258, %fd123;
	mov.f64 	%fd259, %fd258;
	mov.u64 	%rd469, %rd468;
	@%p35 bra 	$L__BB8_147;
	setp.gt.f64 	%p36, %fd258, %fd123;
	mov.f64 	%fd259, %fd123;
	mov.u64 	%rd469, %rd295;
	@%p36 bra 	$L__BB8_147;
	setp.lt.s64 	%p37, %rd468, %rd295;
	selp.f64 	%fd259, %fd258, %fd123, %p37;
	min.s64 	%rd469, %rd468, %rd295;
$L__BB8_147:
	setp.lt.f64 	%p38, %fd259, %fd124;
	mov.f64 	%fd260, %fd259;
	mov.u64 	%rd470, %rd469;
	@%p38 bra 	$L__BB8_150;
	setp.gt.f64 	%p39, %fd259, %fd124;
	mov.f64 	%fd260, %fd124;
	mov.u64 	%rd470, %rd299;
	@%p39 bra 	$L__BB8_150;
	setp.lt.s64 	%p40, %rd469, %rd299;
	selp.f64 	%fd260, %fd259, %fd124, %p40;
	min.s64 	%rd470, %rd469, %rd299;
$L__BB8_150:
	setp.lt.f64 	%p41, %fd260, %fd125;
	mov.f64 	%fd261, %fd260;
	mov.u64 	%rd471, %rd470;
	@%p41 bra 	$L__BB8_153;
	setp.gt.f64 	%p42, %fd260, %fd125;
	mov.f64 	%fd261, %fd125;
	mov.u64 	%rd471, %rd303;
	@%p42 bra 	$L__BB8_153;
	setp.lt.s64 	%p43, %rd470, %rd303;
	selp.f64 	%fd261, %fd260, %fd125, %p43;
	min.s64 	%rd471, %rd470, %rd303;
$L__BB8_153:
	setp.lt.f64 	%p44, %fd261, %fd126;
	mov.f64 	%fd279, %fd261;
	mov.u64 	%rd494, %rd471;
	@%p44 bra 	$L__BB8_156;
	setp.gt.f64 	%p45, %fd261, %fd126;
	mov.f64 	%fd279, %fd126;
	mov.u64 	%rd494, %rd307;
	@%p45 bra 	$L__BB8_156;
	setp.lt.s64 	%p46, %rd471, %rd307;
	selp.f64 	%fd279, %fd261, %fd126, %p46;
	min.s64 	%rd494, %rd471, %rd307;
$L__BB8_156:
	add.s64 	%rd473, %rd473, 2560;
	add.s64 	%rd460, %rd460, 40960;
	add.s64 	%rd459, %rd459, -2;
	setp.ne.s64 	%p47, %rd459, 0;
	@%p47 bra 	$L__BB8_126;
$L__BB8_157:
	and.b64  	%rd309, %rd113, 1;
	setp.eq.b64 	%p48, %rd309, 1;
	@%p48 bra 	$L__BB8_174;
	shl.b64 	%rd330, %rd473, 4;
	add.s64 	%rd311, %rd240, %rd330;
	// begin inline asm
	ld.global.nc.u64 %rd310, [%rd311];
	// end inline asm
	add.s64 	%rd313, %rd311, 8;
	// begin inline asm
	ld.global.nc.u64 %rd312, [%rd313];
	// end inline asm
	mov.b64 	%fd139, %rd310;
	add.s64 	%rd315, %rd311, 4096;
	// begin inline asm
	ld.global.nc.u64 %rd314, [%rd315];
	// end inline asm
	add.s64 	%rd317, %rd311, 4104;
	// begin inline asm
	ld.global.nc.u64 %rd316, [%rd317];
	// end inline asm
	mov.b64 	%fd140, %rd314;
	add.s64 	%rd319, %rd311, 8192;
	// begin inline asm
	ld.global.nc.u64 %rd318, [%rd319];
	// end inline asm
	add.s64 	%rd321, %rd311, 8200;
	// begin inline asm
	ld.global.nc.u64 %rd320, [%rd321];
	// end inline asm
	mov.b64 	%fd141, %rd318;
	add.s64 	%rd323, %rd311, 12288;
	// begin inline asm
	ld.global.nc.u64 %rd322, [%rd323];
	// end inline asm
	add.s64 	%rd325, %rd311, 12296;
	// begin inline asm
	ld.global.nc.u64 %rd324, [%rd325];
	// end inline asm
	mov.b64 	%fd142, %rd322;
	add.s64 	%rd327, %rd311, 16384;
	// begin inline asm
	ld.global.nc.u64 %rd326, [%rd327];
	// end inline asm
	add.s64 	%rd329, %rd311, 16392;
	// begin inline asm
	ld.global.nc.u64 %rd328, [%rd329];
	// end inline asm
	mov.b64 	%fd143, %rd326;
	setp.lt.f64 	%p49, %fd279, %fd139;
	mov.f64 	%fd265, %fd279;
	mov.u64 	%rd477, %rd494;
	@%p49 bra 	$L__BB8_161;
	setp.gt.f64 	%p50, %fd279, %fd139;
	mov.f64 	%fd265, %fd139;
	mov.u64 	%rd477, %rd312;
	@%p50 bra 	$L__BB8_161;
	setp.lt.s64 	%p51, %rd494, %rd312;
	selp.f64 	%fd265, %fd279, %fd139, %p51;
	min.s64 	%rd477, %rd494, %rd312;
$L__BB8_161:
	setp.lt.f64 	%p52, %fd265, %fd140;
	mov.f64 	%fd266, %fd265;
	mov.u64 	%rd478, %rd477;
	@%p52 bra 	$L__BB8_164;
	setp.gt.f64 	%p53, %fd265, %fd140;
	mov.f64 	%fd266, %fd140;
	mov.u64 	%rd478, %rd316;
	@%p53 bra 	$L__BB8_164;
	setp.lt.s64 	%p54, %rd477, %rd316;
	selp.f64 	%fd266, %fd265, %fd140, %p54;
	min.s64 	%rd478, %rd477, %rd316;
$L__BB8_164:
	setp.lt.f64 	%p55, %fd266, %fd141;
	mov.f64 	%fd267, %fd266;
	mov.u64 	%rd479, %rd478;
	@%p55 bra 	$L__BB8_167;
	setp.gt.f64 	%p56, %fd266, %fd141;
	mov.f64 	%fd267, %fd141;
	mov.u64 	%rd479, %rd320;
	@%p56 bra 	$L__BB8_167;
	setp.lt.s64 	%p57, %rd478, %rd320;
	selp.f64 	%fd267, %fd266, %fd141, %p57;
	min.s64 	%rd479, %rd478, %rd320;
$L__BB8_167:
	setp.lt.f64 	%p58, %fd267, %fd142;
	mov.f64 	%fd268, %fd267;
	mov.u64 	%rd480, %rd479;
	@%p58 bra 	$L__BB8_170;
	setp.gt.f64 	%p59, %fd267, %fd142;
	mov.f64 	%fd268, %fd142;
	mov.u64 	%rd480, %rd324;
	@%p59 bra 	$L__BB8_170;
	setp.lt.s64 	%p60, %rd479, %rd324;
	selp.f64 	%fd268, %fd267, %fd142, %p60;
	min.s64 	%rd480, %rd479, %rd324;
$L__BB8_170:
	setp.lt.f64 	%p61, %fd268, %fd143;
	mov.f64 	%fd279, %fd268;
	mov.u64 	%rd494, %rd480;
	@%p61 bra 	$L__BB8_173;
	setp.gt.f64 	%p62, %fd268, %fd143;
	mov.f64 	%fd279, %fd143;
	mov.u64 	%rd494, %rd328;
	@%p62 bra 	$L__BB8_173;
	setp.lt.s64 	%p63, %rd480, %rd328;
	selp.f64 	%fd279, %fd268, %fd143, %p63;
	min.s64 	%rd494, %rd480, %rd328;
$L__BB8_173:
	add.s64 	%rd473, %rd473, 1280;
$L__BB8_174:
	cvt.s64.s32 	%rd331, %r29;
	setp.ge.s64 	%p64, %rd473, %rd331;
	@%p64 bra 	$L__BB8_197;
	cvt.u32.u64 	%r17, %rd473;
	sub.s32 	%r18, %r29, %r17;
	setp.ge.s32 	%p65, %r16, %r18;
	@%p65 bra 	$L__BB8_197;
	not.b32 	%r30, %r16;
	add.s32 	%r31, %r29, %r30;
	sub.s32 	%r19, %r31, %r17;
	and.b32  	%r32, %r19, 768;
	setp.eq.s32 	%p66, %r32, 768;
	mov.u32 	%r372, %r16;
	@%p66 bra 	$L__BB8_182;
	cvt.u64.u32 	%rd333, %r16;
	add.s64 	%rd334, %rd473, %rd333;
	shl.b64 	%rd335, %rd334, 4;
	add.s64 	%rd484, %rd237, %rd335;
	shr.u32 	%r33, %r19, 8;
	add.s32 	%r34, %r33, 1;
	and.b32  	%r35, %r34, 3;
	neg.s32 	%r370, %r35;
	mov.u32 	%r372, %r16;
$L__BB8_178:
	.pragma "nounroll";
	mov.u64 	%rd177, %rd494;
	mov.f64 	%fd155, %fd279;
	// begin inline asm
	ld.global.nc.u64 %rd336, [%rd484];
	// end inline asm
	add.s64 	%rd339, %rd484, 8;
	// begin inline asm
	ld.global.nc.u64 %rd338, [%rd339];
	// end inline asm
	mov.b64 	%fd156, %rd336;
	setp.lt.f64 	%p67, %fd155, %fd156;
	@%p67 bra 	$L__BB8_181;
	setp.gt.f64 	%p68, %fd155, %fd156;
	mov.f64 	%fd279, %fd156;
	mov.u64 	%rd494, %rd338;
	@%p68 bra 	$L__BB8_181;
	setp.lt.s64 	%p69, %rd177, %rd338;
	selp.f64 	%fd279, %fd155, %fd156, %p69;
	min.s64 	%rd494, %rd177, %rd338;
$L__BB8_181:
	add.s32 	%r372, %r372, 256;
	add.s64 	%rd484, %rd484, 4096;
	add.s32 	%r370, %r370, 1;
	setp.ne.s32 	%p70, %r370, 0;
	@%p70 bra 	$L__BB8_178;
$L__BB8_182:
	setp.lt.u32 	%p71, %r19, 768;
	@%p71 bra 	$L__BB8_197;
	cvt.u64.u32 	%rd340, %r372;
	add.s64 	%rd341, %rd473, %rd340;
	shl.b64 	%rd342, %rd341, 4;
	add.s64 	%rd343, %rd342, %rd237;
	add.s64 	%rd489, %rd343, 12296;
$L__BB8_184:
	add.s64 	%rd345, %rd489, -12296;
	// begin inline asm
	ld.global.nc.u64 %rd344, [%rd345];
	// end inline asm
	add.s64 	%rd347, %rd489, -12288;
	// begin inline asm
	ld.global.nc.u64 %rd346, [%rd347];
	// end inline asm
	mov.b64 	%fd162, %rd344;
	setp.lt.f64 	%p72, %fd279, %fd162;
	mov.f64 	%fd276, %fd279;
	mov.u64 	%rd491, %rd494;
	@%p72 bra 	$L__BB8_187;
	setp.gt.f64 	%p73, %fd279, %fd162;
	mov.f64 	%fd276, %fd162;
	mov.u64 	%rd491, %rd346;
	@%p73 bra 	$L__BB8_187;
	setp.lt.s64 	%p74, %rd494, %rd346;
	selp.f64 	%fd276, %fd279, %fd162, %p74;
	min.s64 	%rd491, %rd494, %rd346;
$L__BB8_187:
	add.s64 	%rd349, %rd489, -8200;
	// begin inline asm
	ld.global.nc.u64 %rd348, [%rd349];
	// end inline asm
	add.s64 	%rd351, %rd489, -8192;
	// begin inline asm
	ld.global.nc.u64 %rd350, [%rd351];
	// end inline asm
	mov.b64 	%fd165, %rd348;
	setp.lt.f64 	%p75, %fd276, %fd165;
	mov.f64 	%fd277, %fd276;
	mov.u64 	%rd492, %rd491;
	@%p75 bra 	$L__BB8_190;
	setp.gt.f64 	%p76, %fd276, %fd165;
	mov.f64 	%fd277, %fd165;
	mov.u64 	%rd492, %rd350;
	@%p76 bra 	$L__BB8_190;
	setp.lt.s64 	%p77, %rd491, %rd350;
	selp.f64 	%fd277, %fd276, %fd165, %p77;
	min.s64 	%rd492, %rd491, %rd350;
$L__BB8_190:
	add.s64 	%rd353, %rd489, -4104;
	// begin inline asm
	ld.global.nc.u64 %rd352, [%rd353];
	// end inline asm
	add.s64 	%rd355, %rd489, -4096;
	// begin inline asm
	ld.global.nc.u64 %rd354, [%rd355];
	// end inline asm
	mov.b64 	%fd168, %rd352;
	setp.lt.f64 	%p78, %fd277, %fd168;
	mov.f64 	%fd278, %fd277;
	mov.u64 	%rd493, %rd492;
	@%p78 bra 	$L__BB8_193;
	setp.gt.f64 	%p79, %fd277, %fd168;
	mov.f64 	%fd278, %fd168;
	mov.u64 	%rd493, %rd354;
	@%p79 bra 	$L__BB8_193;
	setp.lt.s64 	%p80, %rd492, %rd354;
	selp.f64 	%fd278, %fd277, %fd168, %p80;
	min.s64 	%rd493, %rd492, %rd354;
$L__BB8_193:
	add.s64 	%rd357, %rd489, -8;
	// begin inline asm
	ld.global.nc.u64 %rd356, [%rd357];
	// end inline asm
	// begin inline asm
	ld.global.nc.u64 %rd358, [%rd489];
	// end inline asm
	mov.b64 	%fd171, %rd356;
	setp.lt.f64 	%p81, %fd278, %fd171;
	mov.f64 	%fd279, %fd278;
	mov.u64 	%rd494, %rd493;
	@%p81 bra 	$L__BB8_196;
	setp.gt.f64 	%p82, %fd278, %fd171;
	mov.f64 	%fd279, %fd171;
	mov.u64 	%rd494, %rd358;
	@%p82 bra 	$L__BB8_196;
	setp.lt.s64 	%p83, %rd493, %rd358;
	selp.f64 	%fd279, %fd278, %fd171, %p83;
	min.s64 	%rd494, %rd493, %rd358;
$L__BB8_196:
	add.s32 	%r372, %r372, 1024;
	add.s64 	%rd489, %rd489, 16384;
	setp.lt.s32 	%p84, %r372, %r18;
	@%p84 bra 	$L__BB8_184;
$L__BB8_197:
	// begin inline asm
	mov.u32 %r36, %laneid;
	// end inline asm
	mov.b64 	%rd360, %fd279;
	mov.b64 	{%r38, %r43}, %rd360;
	mov.b32 	%r54, 1;
	mov.b32 	%r55, 31;
	mov.b32 	%r56, -1;
	// begin inline asm
	shfl.sync.down.b32 %r37, %r38, %r54, %r55, %r56;
	// end inline asm
	// begin inline asm
	shfl.sync.down.b32 %r42, %r43, %r54, %r55, %r56;
	// end inline asm
	mov.b64 	%rd361, {%r37, %r42};
	mov.b64 	%fd175, %rd361;
	mov.b64 	{%r48, %r53}, %rd494;
	// begin inline asm
	shfl.sync.down.b32 %r47, %r48, %r54, %r55, %r56;
	// end inline asm
	// begin inline asm
	shfl.sync.down.b32 %r52, %r53, %r54, %r55, %r56;
	// end inline asm
	mov.b64 	%rd201, {%r47, %r52};
	setp.gt.s32 	%p85, %r36, 30;
	setp.lt.f64 	%p86, %fd279, %fd175;
	or.pred  	%p87, %p85, %p86;
	mov.f64 	%fd281, %fd279;
	mov.u64 	%rd496, %rd494;
	@%p87 bra 	$L__BB8_200;
	setp.gt.f64 	%p88, %fd279, %fd175;
	mov.f64 	%fd281, %fd175;
	mov.u64 	%rd496, %rd201;
	@%p88 bra 	$L__BB8_200;
	setp.lt.s64 	%p89, %rd494, %rd201;
	selp.f64 	%fd281, %fd279, %fd175, %p89;
	min.s64 	%rd496, %rd494, %rd201;
$L__BB8_200:
	mov.b64 	%rd362, %fd281;
	mov.b64 	{%r58, %r63}, %rd362;
	mov.b32 	%r74, 2;
	mov.b32 	%r75, 31;
	mov.b32 	%r76, -1;
	// begin inline asm
	shfl.sync.down.b32 %r57, %r58, %r74, %r75, %r76;
	// end inline asm
	// begin inline asm
	shfl.sync.down.b32 %r62, %r63, %r74, %r75, %r76;
	// end inline asm
	mov.b64 	%rd363, {%r57, %r62};
	mov.b64 	%fd178, %rd363;
	mov.b64 	{%r68, %r73}, %rd496;
	// begin inline asm
	shfl.sync.down.b32 %r67, %r68, %r74, %r75, %r76;
	// end inline asm
	// begin inline asm
	shfl.sync.down.b32 %r72, %r73, %r74, %r75, %r76;
	// end inline asm
	mov.b64 	%rd204, {%r67, %r72};
	setp.gt.s32 	%p90, %r36, 29;
	setp.lt.f64 	%p91, %fd281, %fd178;
	or.pred  	%p92, %p90, %p91;
	mov.f64 	%fd282, %fd281;
	mov.u64 	%rd497, %rd496;
	@%p92 bra 	$L__BB8_203;
	setp.gt.f64 	%p93, %fd281, %fd178;
	mov.f64 	%fd282, %fd178;
	mov.u64 	%rd497, %rd204;
	@%p93 bra 	$L__BB8_203;
	setp.lt.s64 	%p94, %rd496, %rd204;
	selp.f64 	%fd282, %fd281, %fd178, %p94;
	min.s64 	%rd497, %rd496, %rd204;
$L__BB8_203:
	mov.b64 	%rd364, %fd282;
	mov.b64 	{%r78, %r83}, %rd364;
	mov.b32 	%r94, 4;
	mov.b32 	%r95, 31;
	mov.b32 	%r96, -1;
	// begin inline asm
	shfl.sync.down.b32 %r77, %r78, %r94, %r95, %r96;
	// end inline asm
	// begin inline asm
	shfl.sync.down.b32 %r82, %r83, %r94, %r95, %r96;
	// end inline asm
	mov.b64 	%rd365, {%r77, %r82};
	mov.b64 	%fd181, %rd365;
	mov.b64 	{%r88, %r93}, %rd497;
	// begin inline asm
	shfl.sync.down.b32 %r87, %r88, %r94, %r95, %r96;
	// end inline asm
	// begin inline asm
	shfl.sync.down.b32 %r92, %r93, %r94, %r95, %r96;
	// end inline asm
	mov.b64 	%rd207, {%r87, %r92};
	setp.gt.s32 	%p95, %r36, 27;
	setp.lt.f64 	%p96, %fd282, %fd181;
	or.pred  	%p97, %p95, %p96;
	mov.f64 	%fd283, %fd282;
	mov.u64 	%rd498, %rd497;
	@%p97 bra 	$L__BB8_206;
	setp.gt.f64 	%p98, %fd282, %fd181;
	mov.f64 	%fd283, %fd181;
	mov.u64 	%rd498, %rd207;
	@%p98 bra 	$L__BB8_206;
	setp.lt.s64 	%p99, %rd497, %rd207;
	selp.f64 	%fd283, %fd282, %fd181, %p99;
	min.s64 	%rd498, %rd497, %rd207;
$L__BB8_206:
	mov.b64 	%rd366, %fd283;
	mov.b64 	{%r98, %r103}, %rd366;
	mov.b32 	%r114, 8;
	mov.b32 	%r115, 31;
	mov.b32 	%r116, -1;
	// begin inline asm
	shfl.sync.down.b32 %r97, %r98, %r114, %r115, %r116;
	// end inline asm
	// begin inline asm
	shfl.sync.down.b32 %r102, %r103, %r114, %r115, %r116;
	// end inline asm
	mov.b64 	%rd367, {%r97, %r102};
	mov.b64 	%fd184, %rd367;
	mov.b64 	{%r108, %r113}, %rd498;
	// begin inline asm
	shfl.sync.down.b32 %r107, %r108, %r114, %r115, %r116;
	// end inline asm
	// begin inline asm
	shfl.sync.down.b32 %r112, %r113, %r114, %r115, %r116;
	// end inline asm
	mov.b64 	%rd210, {%r107, %r112};
	setp.gt.s32 	%p100, %r36, 23;
	setp.lt.f64 	%p101, %fd283, %fd184;
	or.pred  	%p102, %p100, %p101;
	mov.f64 	%fd284, %fd283;
	mov.u64 	%rd499, %rd498;
	@%p102 bra 	$L__BB8_209;
	setp.gt.f64 	%p103, %fd283, %fd184;
	mov.f64 	%fd284, %fd184;
	mov.u64 	%rd499, %rd210;
	@%p103 bra 	$L__BB8_209;
	setp.lt.s64 	%p104, %rd498, %rd210;
	selp.f64 	%fd284, %fd283, %fd184, %p104;
	min.s64 	%rd499, %rd498, %rd210;
$L__BB8_209:
	mov.b64 	%rd368, %fd284;
	mov.b64 	{%r118, %r123}, %rd368;
	mov.b32 	%r134, 16;
	mov.b32 	%r135, 31;
	mov.b32 	%r136, -1;
	// begin inline asm
	shfl.sync.down.b32 %r117, %r118, %r134, %r135, %r136;
	// end inline asm
	// begin inline asm
	shfl.sync.down.b32 %r122, %r123, %r134, %r135, %r136;
	// end inline asm
	mov.b64 	%rd369, {%r117, %r122};
	mov.b64 	%fd187, %rd369;
	mov.b64 	{%r128, %r133}, %rd499;
	// begin inline asm
	shfl.sync.down.b32 %r127, %r128, %r134, %r135, %r136;
	// end inline asm
	// begin inline asm
	shfl.sync.down.b32 %r132, %r133, %r134, %r135, %r136;
	// end inline asm
	mov.b64 	%rd213, {%r127, %r132};
	setp.gt.s32 	%p105, %r36, 15;
	setp.lt.f64 	%p106, %fd284, %fd187;
	or.pred  	%p107, %p105, %p106;
	mov.f64 	%fd292, %fd284;
	mov.u64 	%rd507, %rd499;
	@%p107 bra 	$L__BB8_212;
	setp.gt.f64 	%p108, %fd284, %fd187;
	mov.f64 	%fd292, %fd187;
	mov.u64 	%rd507, %rd213;
	@%p108 bra 	$L__BB8_212;
	setp.lt.s64 	%p109, %rd499, %rd213;
	selp.f64 	%fd292, %fd284, %fd187, %p109;
	min.s64 	%rd507, %rd499, %rd213;
$L__BB8_212:
	setp.ne.s32 	%p110, %r36, 0;
	@%p110 bra 	$L__BB8_214;
	shr.u32 	%r137, %r16, 1;
	and.b32  	%r138, %r137, 496;
	mov.u32 	%r139, _ZN6thrust24THRUST_300001_SM_1000_NS8cuda_cub4core6detail5shmemE;
	add.s32 	%r140, %r139, %r138;
	st.shared.f64 	[%r140+8], %fd292;
	st.shared.u64 	[%r140+16], %rd507;
$L__BB8_214:
	bar.sync 	0;
	setp.ne.s32 	%p111, %r16, 0;
	@%p111 bra 	$L__BB8_236;
	ld.shared.f64 	%fd190, [_ZN6thrust24THRUST_300001_SM_1000_NS8cuda_cub4core6detail5shmemE+24];
	ld.shared.u64 	%rd216, [_ZN6thrust24THRUST_300001_SM_1000_NS8cuda_cub4core6detail5shmemE+32];
	setp.lt.f64 	%p112, %fd292, %fd190;
	mov.f64 	%fd286, %fd292;
	mov.u64 	%rd501, %rd507;
	@%p112 bra 	$L__BB8_218;
	setp.lt.f64 	%p113, %fd190, %fd292;
	mov.f64 	%fd286, %fd190;
	mov.u64 	%rd501, %rd216;
	@%p113 bra 	$L__BB8_218;
	setp.lt.s64 	%p114, %rd507, %rd216;
	selp.f64 	%fd286, %fd292, %fd190, %p114;
	min.s64 	%rd501, %rd507, %rd216;
$L__BB8_218:
	ld.shared.f64 	%fd193, [_ZN6thrust24THRUST_300001_SM_1000_NS8cuda_cub4core6detail5shmemE+40];
	ld.shared.u64 	%rd219, [_ZN6thrust24THRUST_300001_SM_1000_NS8cuda_cub4core6detail5shmemE+48];
	setp.lt.f64 	%p115, %fd286, %fd193;
	mov.f64 	%fd287, %fd286;
	mov.u64 	%rd502, %rd501;
	@%p115 bra 	$L__BB8_221;
	setp.lt.f64 	%p116, %fd193, %fd286;
	mov.f64 	%fd287, %fd193;
	mov.u64 	%rd502, %rd219;
	@%p116 bra 	$L__BB8_221;
	setp.lt.s64 	%p117, %rd501, %rd219;
	selp.f64 	%fd287, %fd286, %fd193, %p117;
	min.s64 	%rd502, %rd501, %rd219;
$L__BB8_221:
	ld.shared.f64 	%fd196, [_ZN6thrust24THRUST_300001_SM_1000_NS8cuda_cub4core6detail5shmemE+56];
	ld.shared.u64 	%rd222, [_ZN6thrust24THRUST_300001_SM_1000_NS8cuda_cub4core6detail5shmemE+64];
	setp.lt.f64 	%p118, %fd287, %fd196;
	mov.f64 	%fd288, %fd287;
	mov.u64 	%rd503, %rd502;
	@%p118 bra 	$L__BB8_224;
	setp.lt.f64 	%p119, %fd196, %fd287;
	mov.f64 	%fd288, %fd196;
	mov.u64 	%rd503, %rd222;
	@%p119 bra 	$L__BB8_224;
	setp.lt.s64 	%p120, %rd502, %rd222;
	selp.f64 	%fd288, %fd287, %fd196, %p120;
	min.s64 	%rd503, %rd502, %rd222;
$L__BB8_224:
	ld.shared.f64 	%fd199, [_ZN6thrust24THRUST_300001_SM_1000_NS8cuda_cub4core6detail5shmemE+72];
	ld.shared.u64 	%rd225, [_ZN6thrust24THRUST_300001_SM_1000_NS8cuda_cub4core6detail5shmemE+80];
	setp.lt.f64 	%p121, %fd288, %fd199;
	mov.f64 	%fd289, %fd288;
	mov.u64 	%rd504, %rd503;
	@%p121 bra 	$L__BB8_227;
	setp.lt.f64 	%p122, %fd199, %fd288;
	mov.f64 	%fd289, %fd199;
	mov.u64 	%rd504, %rd225;
	@%p122 bra 	$L__BB8_227;
	setp.lt.s64 	%p123, %rd503, %rd225;
	selp.f64 	%fd289, %fd288, %fd199, %p123;
	min.s64 	%rd504, %rd503, %rd225;
$L__BB8_227:
	ld.shared.f64 	%fd202, [_ZN6thrust24THRUST_300001_SM_1000_NS8cuda_cub4core6detail5shmemE+88];
	ld.shared.u64 	%rd228, [_ZN6thrust24THRUST_300001_SM_1000_NS8cuda_cub4core6detail5shmemE+96];
	setp.lt.f64 	%p124, %fd289, %fd202;
	mov.f64 	%fd290, %fd289;
	mov.u64 	%rd505, %rd504;
	@%p124 bra 	$L__BB8_230;
	setp.lt.f64 	%p125, %fd202, %fd289;
	mov.f64 	%fd290, %fd202;
	mov.u64 	%rd505, %rd228;
	@%p125 bra 	$L__BB8_230;
	setp.lt.s64 	%p126, %rd504, %rd228;
	selp.f64 	%fd290, %fd289, %fd202, %p126;
	min.s64 	%rd505, %rd504, %rd228;
$L__BB8_230:
	ld.shared.f64 	%fd205, [_ZN6thrust24THRUST_300001_SM_1000_NS8cuda_cub4core6detail5shmemE+104];
	ld.shared.u64 	%rd231, [_ZN6thrust24THRUST_300001_SM_1000_NS8cuda_cub4core6detail5shmemE+112];
	setp.lt.f64 	%p127, %fd290, %fd205;
	mov.f64 	%fd291, %fd290;
	mov.u64 	%rd506, %rd505;
	@%p127 bra 	$L__BB8_233;
	setp.lt.f64 	%p128, %fd205, %fd290;
	mov.f64 	%fd291, %fd205;
	mov.u64 	%rd506, %rd231;
	@%p128 bra 	$L__BB8_233;
	setp.lt.s64 	%p129, %rd505, %rd231;
	selp.f64 	%fd291, %fd290, %fd205, %p129;
	min.s64 	%rd506, %rd505, %rd231;
$L__BB8_233:
	ld.shared.f64 	%fd208, [_ZN6thrust24THRUST_300001_SM_1000_NS8cuda_cub4core6detail5shmemE+120];
	ld.shared.u64 	%rd234, [_ZN6thrust24THRUST_300001_SM_1000_NS8cuda_cub4core6detail5shmemE+128];
	setp.lt.f64 	%p130, %fd291, %fd208;
	mov.u64 	%rd507, %rd506;
	mov.f64 	%fd292, %fd291;
	@%p130 bra 	$L__BB8_236;
	setp.lt.f64 	%p131, %fd208, %fd291;
	mov.u64 	%rd507, %rd234;
	mov.f64 	%fd292, %fd208;
	@%p131 bra 	$L__BB8_236;
	setp.lt.s64 	%p132, %rd506, %rd234;
	selp.f64 	%fd292, %fd291, %fd208, %p132;
	min.s64 	%rd507, %rd506, %rd234;
$L__BB8_236:
	mov.u32 	%r364, %tid.x;
	setp.ne.s32 	%p259, %r364, 0;
	@%p259 bra 	$L__BB8_238;
	ld.param.u64 	%rd420, [_ZN6thrust24THRUST_300001_SM_1000_NS8cuda_cub4core6detail13_kernel_agentINS1_8__reduce11ReduceAgentIPN4cuda3std3__45tupleIJdlEEESC_SB_lNS1_9__extrema9arg_min_fIdlNS9_4lessIdEEEEEEJSC_SC_iSH_EEEvDpT0__param_1];
	cvta.to.global.u64 	%rd419, %rd420;
	st.global.f64 	[%rd419], %fd292;
	st.global.u64 	[%rd419+8], %rd507;
$L__BB8_238:
	ret;

}
	// .globl	_ZN6thrust24THRUST_300001_SM_1000_NS8cuda_cub4core6detail13_kernel_agentINS1_8__reduce11ReduceAgentINS0_12zip_iteratorIN4cuda3std3__45tupleIJNS0_6detail15normal_iteratorINS0_10device_ptrIdEEEENS0_17counting_iteratorIlNS0_11use_defaultESI_SI_EEEEEEEPNSB_IJdlEEESM_iNS1_9__extrema9arg_max_fIdlNSA_4lessIdEEEEEEJSL_SN_iSS_EEEvDpT0_
.visible .entry _ZN6thrust24THRUST_300001_SM_1000_NS8cuda_cub4core6detail13_kernel_agentINS1_8__reduce11ReduceAgentINS0_12zip_iteratorIN4cuda3std3__45tupleIJNS0_6detail15normal_iteratorINS0_10device_ptrIdEEEENS0_17counting_iteratorIlNS0_11use_defaultESI_SI_EEEEEEEPNSB_IJdlEEESM_iNS1_9__extrema9arg_max_fIdlNSA_4lessIdEEEEEEJSL_SN_iSS_EEEvDpT0_(
	.param .align 8 .b8 _ZN6thrust24THRUST_300001_SM_1000_NS8cuda_cub4core6detail13_kernel_agentINS1_8__reduce11ReduceAgentINS0_12zip_iteratorIN4cuda3std3__45tupleIJNS0_6detail15normal_iteratorINS0_10device_ptrIdEEEENS0_17counting_iteratorIlNS0_11use_defaultESI_SI_EEEEEEEPNSB_IJdlEEESM_iNS1_9__extrema9arg_max_fIdlNSA_4lessIdEEEEEEJSL_SN_iSS_EEEvDpT0__param_0[16],
	.param .u64 .ptr .align 1 _ZN6thrust24THRUST_300001_SM_1000_NS8cuda_cub4core6detail13_kernel_agentINS1_8__reduce11ReduceAgentINS0_12zip_iteratorIN4cuda3std3__45tupleIJNS0_6detail15normal_iteratorINS0_10device_ptrIdEEEENS0_17counting_iteratorIlNS0_11use_defaultESI_SI_EEEEEEEPNSB_IJdlEEESM_iNS1_9__extrema9arg_max_fIdlNSA_4lessIdEEEEEEJSL_SN_iSS_EEEvDpT0__param_1,
	.param .u32 _ZN6thrust24THRUST_300001_SM_1000_NS8cuda_cub4core6detail13_kernel_agentINS1_8__reduce11ReduceAgentINS0_12zip_iteratorIN4cuda3std3__45tupleIJNS0_6detail15normal_iteratorINS0_10device_ptrIdEEEENS0_17counting_iteratorIlNS0_11use_defaultESI_SI_EEEEEEEPNSB_IJdlEEESM_iNS1_9__extrema9arg_max_fIdlNSA_4lessIdEEEEEEJSL_SN_iSS_EEEvDpT0__param_2,
	.param .align 1 .b8 _ZN6thrust24THRUST_300001_SM_1000_NS8cuda_cub4core6detail13_kernel_agentINS1_8__reduce11ReduceAgentINS0_12zip_iteratorIN4cuda3std3__45tupleIJNS0_6detail15normal_iteratorINS0_10device_ptrIdEEEENS0_17counting_iteratorIlNS0_11use_defaultESI_SI_EEEEEEEPNSB_IJdlEEESM_iNS1_9__extrema9arg_max_fIdlNSA_4lessIdEEEEEEJSL_SN_iSS_EEEvDpT0__param_3[1]
)
.maxntid 256
{
	.reg .pred 	%p<213>;
	.reg .b32 	%r<400>;
	.reg .b64 	%rd<358>;
	.reg .b64 	%fd<242>;

	ld.param.u64 	%rd199, [_ZN6thrust24THRUST_300001_SM_1000_NS8cuda_cub4core6detail13_kernel_agentINS1_8__reduce11ReduceAgentINS0_12zip_iteratorIN4cuda3std3__45tupleIJNS0_6detail15normal_iteratorINS0_10device_ptrIdEEEENS0_17counting_iteratorIlNS0_11use_defaultESI_SI_EEEEEEEPNSB_IJdlEEESM_iNS1_9__extrema9arg_max_fIdlNSA_4lessIdEEEEEEJSL_SN_iSS_EEEvDpT0__param_0+8];
	ld.param.u64 	%rd198, [_ZN6thrust24THRUST_300001_SM_1000_NS8cuda_cub4core6detail13_kernel_agentINS1_8__reduce11ReduceAgentINS0_12zip_iteratorIN4cuda3std3__45tupleIJNS0_6detail15normal_iteratorINS0_10device_ptrIdEEEENS0_17counting_iteratorIlNS0_11use_defaultESI_SI_EEEEEEEPNSB_IJdlEEESM_iNS1_9__extrema9arg_max_fIdlNSA_4lessIdEEEEEEJSL_SN_iSS_EEEvDpT0__param_0];
	ld.param.u32 	%r36, [_ZN6thrust24THRUST_300001_SM_1000_NS8cuda_cub4core6detail13_kernel_agentINS1_8__reduce11ReduceAgentINS0_12zip_iteratorIN4cuda3std3__45tupleIJNS0_6detail15normal_iteratorINS0_10device_ptrIdEEEENS0_17counting_iteratorIlNS0_11use_defaultESI_SI_EEEEEEEPNSB_IJdlEEESM_iNS1_9__extrema9arg_max_fIdlNSA_4lessIdEEEEEEJSL_SN_iSS_EEEvDpT0__param_2];
	setp.eq.s32 	%p1, %r36, 0;
	@%p1 bra 	$L__BB9_206;
	cvta.to.global.u64 	%rd1, %rd198;
	setp.gt.s32 	%p2, %r36, 1279;
	@%p2 bra 	$L__BB9_122;
	mov.u32 	%r1, %tid.x;
	setp.ge.s32 	%p96, %r1, %r36;
	mov.f64 	%fd188, 0d0000000000000000;
	mov.b64 	%rd299, 0;
	mov.u32 	%r391, %r1;
	@%p96 bra 	$L__BB9_4;
	cvt.u64.u32 	%rd255, %r1;
	mul.wide.u32 	%rd256, %r1, 8;
	add.s64 	%rd257, %rd1, %rd256;
	add.s64 	%rd299, %rd199, %rd255;
	ld.global.f64 	%fd188, [%rd257];
	add.s32 	%r391, %r1, 256;
$L__BB9_4:
	setp.ge.s32 	%p97, %r391, %r36;
	@%p97 bra 	$L__BB9_26;
	not.b32 	%r160, %r391;
	add.s32 	%r4, %r36, %r160;
	and.b32  	%r161, %r4, 768;
	setp.eq.s32 	%p98, %r161, 768;
	@%p98 bra 	$L__BB9_11;
	cvt.u64.u32 	%rd259, %r391;
	add.s64 	%rd290, %rd199, %rd259;
	mul.wide.u32 	%rd260, %r391, 8;
	add.s64 	%rd289, %rd1, %rd260;
	shr.u32 	%r162, %r4, 8;
	add.s32 	%r163, %r162, 1;
	and.b32  	%r164, %r163, 3;
	neg.s32 	%r389, %r164;
$L__BB9_7:
	.pragma "nounroll";
	mov.u64 	%rd9, %rd299;
	mov.f64 	%fd3, %fd188;
	ld.global.f64 	%fd4, [%rd289];
	setp.lt.f64 	%p99, %fd3, %fd4;
	mov.u64 	%rd299, %rd290;
	mov.f64 	%fd188, %fd4;
	@%p99 bra 	$L__BB9_10;
	setp.lt.f64 	%p100, %fd4, %fd3;
	mov.u64 	%rd299, %rd9;
	mov.f64 	%fd188, %fd3;
	@%p100 bra 	$L__BB9_10;
	setp.lt.s64 	%p101, %rd9, %rd290;
	min.s64 	%rd299, %rd9, %rd290;
	selp.f64 	%fd188, %fd3, %fd4, %p101;
$L__BB9_10:
	add.s32 	%r391, %r391, 256;
	add.s64 	%rd290, %rd290, 256;
	add.s64 	%rd289, %rd289, 2048;
	add.s32 	%r389, %r389, 1;
	setp.ne.s32 	%p102, %r389, 0;
	@%p102 bra 	$L__BB9_7;
$L__BB9_11:
	setp.lt.u32 	%p103, %r4, 768;
	@%p103 bra 	$L__BB9_26;
	add.s32 	%r392, %r391, 512;
$L__BB9_13:
	mov.u32 	%r12, %r392;
	add.s32 	%r165, %r12, -512;
	cvt.s64.s32 	%rd261, %r165;
	mul.wide.s32 	%rd262, %r165, 8;
	add.s64 	%rd17, %rd1, %rd262;
	add.s64 	%rd18, %rd199, %rd261;
	ld.global.f64 	%fd10, [%rd17];
	setp.lt.f64 	%p104, %fd188, %fd10;
	mov.u64 	%rd296, %rd18;
	mov.f64 	%fd185, %fd10;
	@%p104 bra 	$L__BB9_16;
	setp.lt.f64 	%p105, %fd10, %fd188;
	mov.u64 	%rd296, %rd299;
	mov.f64 	%fd185, %fd188;
	@%p105 bra 	$L__BB9_16;
	setp.lt.s64 	%p106, %rd299, %rd18;
	min.s64 	%rd296, %rd299, %rd18;
	selp.f64 	%fd185, %fd188, %fd10, %p106;
$L__BB9_16:
	add.s32 	%r166, %r12, -256;
	cvt.s64.s32 	%rd263, %r166;
	add.s64 	%rd21, %rd199, %rd263;
	ld.global.f64 	%fd13, [%rd17+2048];
	setp.lt.f64 	%p107, %fd185, %fd13;
	mov.u64 	%rd297, %rd21;
	mov.f64 	%fd186, %fd13;
	@%p107 bra 	$L__BB9_19;
	setp.lt.f64 	%p108, %fd13, %fd185;
	mov.u64 	%rd297, %rd296;
	mov.f64 	%fd186, %fd185;
	@%p108 bra 	$L__BB9_19;
	setp.lt.s64 	%p109, %rd296, %rd21;
	min.s64 	%rd297, %rd296, %rd21;
	selp.f64 	%fd186, %fd185, %fd13, %p109;
$L__BB9_19:
	cvt.s64.s32 	%rd264, %r12;
	add.s64 	%rd24, %rd199, %rd264;
	ld.global.f64 	%fd16, [%rd17+4096];
	setp.lt.f64 	%p110, %fd186, %fd16;
	mov.u64 	%rd298, %rd24;
	mov.f64 	%fd187, %fd16;
	@%p110 bra 	$L__BB9_22;
	setp.lt.f64 	%p111, %fd16, %fd186;
	mov.u64 	%rd298, %rd297;
	mov.f64 	%fd187, %fd186;
	@%p111 bra 	$L__BB9_22;
	setp.lt.s64 	%p112, %rd297, %rd24;
	min.s64 	%rd298, %rd297, %rd24;
	selp.f64 	%fd187, %fd186, %fd16, %p112;
$L__BB9_22:
	add.s32 	%r167, %r12, 256;
	cvt.s64.s32 	%rd265, %r167;
	add.s64 	%rd27, %rd199, %rd265;
	ld.global.f64 	%fd19, [%rd17+6144];
	setp.lt.f64 	%p113, %fd187, %fd19;
	mov.u64 	%rd299, %rd27;
	mov.f64 	%fd188, %fd19;
	@%p113 bra 	$L__BB9_25;
	setp.lt.f64 	%p114, %fd19, %fd187;
	mov.u64 	%rd299, %rd298;
	mov.f64 	%fd188, %fd187;
	@%p114 bra 	$L__BB9_25;
	setp.lt.s64 	%p115, %rd298, %rd27;
	min.s64 	%rd299, %rd298, %rd27;
	selp.f64 	%fd188, %fd187, %fd19, %p115;
$L__BB9_25:
	add.s32 	%r392, %r12, 1024;
	add.s32 	%r168, %r12, 512;
	setp.lt.s32 	%p116, %r168, %r36;
	@%p116 bra 	$L__BB9_13;
$L__BB9_26:
	setp.lt.s32 	%p117, %r36, 256;
	@%p117 bra 	$L__BB9_71;
	// begin inline asm
	mov.u32 %r282, %laneid;
	// end inline asm
	mov.b64 	%rd276, %fd188;
	mov.b64 	{%r284, %r289}, %rd276;
	mov.b32 	%r300, 1;
	mov.b32 	%r301, 31;
	mov.b32 	%r302, -1;
	// begin inline asm
	shfl.sync.down.b32 %r283, %r284, %r300, %r301, %r302;
	// end inline asm
	// begin inline asm
	shfl.sync.down.b32 %r288, %r289, %r300, %r301, %r302;
	// end inline asm
	mov.b64 	%rd277, {%r283, %r288};
	mov.b64 	%fd23, %rd277;
	mov.b64 	{%r294, %r299}, %rd299;
	// begin inline asm
	shfl.sync.down.b32 %r293, %r294, %r300, %r301, %r302;
	// end inline asm
	// begin inline asm
	shfl.sync.down.b32 %r298, %r299, %r300, %r301, %r302;
	// end inline asm
	mov.b64 	%rd31, {%r293, %r298};
	setp.gt.s32 	%p169, %r282, 30;
	mov.u64 	%rd301, %rd299;
	mov.f64 	%fd190, %fd188;
	@%p169 bra 	$L__BB9_31;
	setp.lt.f64 	%p170, %fd188, %fd23;
	mov.u64 	%rd301, %rd31;
	mov.f64 	%fd190, %fd23;
	@%p170 bra 	$L__BB9_31;
	setp.gt.f64 	%p171, %fd188, %fd23;
	mov.u64 	%rd301, %rd299;
	mov.f64 	%fd190, %fd188;
	@%p171 bra 	$L__BB9_31;
	setp.lt.s64 	%p172, %rd299, %rd31;
	min.s64 	%rd301, %rd299, %rd31;
	selp.f64 	%fd190, %fd188, %fd23, %p172;
$L__BB9_31:
	mov.b64 	%rd278, %fd190;
	mov.b64 	{%r304, %r309}, %rd278;
	mov.b32 	%r320, 2;
	mov.b32 	%r321, 31;
	mov.b32 	%r322, -1;
	// begin inline asm
	shfl.sync.down.b32 %r303, %r304, %r320, %r321, %r322;
	// end inline asm
	// begin inline asm
	shfl.sync.down.b32 %r308, %r309, %r320, %r321, %r322;
	// end inline asm
	mov.b64 	%rd279, {%r303, %r308};
	mov.b64 	%fd26, %rd279;
	mov.b64 	{%r314, %r319}, %rd301;
	// begin inline asm
	shfl.sync.down.b32 %r313, %r314, %r320, %r321, %r322;
	// end inline asm
	// begin inline asm
	shfl.sync.down.b32 %r318, %r319, %r320, %r321, %r322;
	// end inline asm
	mov.b64 	%rd34, {%r313, %r318};
	setp.gt.s32 	%p173, %r282, 29;
	mov.u64 	%rd302, %rd301;
	mov.f64 	%fd191, %fd190;
	@%p173 bra 	$L__BB9_35;
	setp.lt.f64 	%p174, %fd190, %fd26;
	mov.u64 	%rd302, %rd34;
	mov.f64 	%fd191, %fd26;
	@%p174 bra 	$L__BB9_35;
	setp.gt.f64 	%p175, %fd190, %fd26;
	mov.u64 	%rd302, %rd301;
	mov.f64 	%fd191, %fd190;
	@%p175 bra 	$L__BB9_35;
	setp.lt.s64 	%p176, %rd301, %rd34;
	min.s64 	%rd302, %rd301, %rd34;
	selp.f64 	%fd191, %fd190, %fd26, %p176;
$L__BB9_35:
	mov.b64 	%rd280, %fd191;
	mov.b64 	{%r324, %r329}, %rd280;
	mov.b32 	%r340, 4;
	mov.b32 	%r341, 31;
	mov.b32 	%r342, -1;
	// begin inline asm
	shfl.sync.down.b32 %r323, %r324, %r340, %r341, %r342;
	// end inline asm
	// begin inline asm
	shfl.sync.down.b32 %r328, %r329, %r340, %r341, %r342;
	// end inline asm
	mov.b64 	%rd281, {%r323, %r328};
	mov.b64 	%fd29, %rd281;
	mov.b64 	{%r334, %r339}, %rd302;
	// begin inline asm
	shfl.sync.down.b32 %r333, %r334, %r340, %r341, %r342;
	// end inline asm
	// begin inline asm
	shfl.sync.down.b32 %r338, %r339, %r340, %r341, %r342;
	// end inline asm
	mov.b64 	%rd37, {%r333, %r338};
	setp.gt.s32 	%p177, %r282, 27;
	mov.u64 	%rd303, %rd302;
	mov.f64 	%fd192, %fd191;
	@%p177 bra 	$L__BB9_39;
	setp.lt.f64 	%p178, %fd191, %fd29;
	mov.u64 	%rd303, %rd37;
	mov.f64 	%fd192, %fd29;
	@%p178 bra 	$L__BB9_39;
	setp.gt.f64 	%p179, %fd191, %fd29;
	mov.u64 	%rd303, %rd302;
	mov.f64 	%fd192, %fd191;
	@%p179 bra 	$L__BB9_39;
	setp.lt.s64 	%p180, %rd302, %rd37;
	min.s64 	%rd303, %rd302, %rd37;
	selp.f64 	%fd192, %fd191, %fd29, %p180;
$L__BB9_39:
	mov.b64 	%rd282, %fd192;
	mov.b64 	{%r344, %r349}, %rd282;
	mov.b32 	%r360, 8;
	mov.b32 	%r361, 31;
	mov.b32 	%r362, -1;
	// begin inline asm
	shfl.sync.down.b32 %r343, %r344, %r360, %r361, %r362;
	// end inline asm
	// begin inline asm
	shfl.sync.down.b32 %r348, %r349, %r360, %r361, %r362;
	// end inline asm
	mov.b64 	%rd283, {%r343, %r348};
	mov.b64 	%fd32, %rd283;
	mov.b64 	{%r354, %r359}, %rd303;
	// begin inline asm
	shfl.sync.down.b32 %r353, %r354, %r360, %r361, %r362;
	// end inline asm
	// begin inline asm
	shfl.sync.down.b32 %r358, %r359, %r360, %r361, %r362;
	// end inline asm
	mov.b64 	%rd40, {%r353, %r358};
	setp.gt.s32 	%p181, %r282, 23;
	mov.u64 	%rd304, %rd303;
	mov.f64 	%fd193, %fd192;
	@%p181 bra 	$L__BB9_43;
	setp.lt.f64 	%p182, %fd192, %fd32;
	mov.u64 	%rd304, %rd40;
	mov.f64 	%fd193, %fd32;
	@%p182 bra 	$L__BB9_43;
	setp.gt.f64 	%p183, %fd192, %fd32;
	mov.u64 	%rd304, %rd303;
	mov.f64 	%fd193, %fd192;
	@%p183 bra 	$L__BB9_43;
	setp.lt.s64 	%p184, %rd303, %rd40;
	min.s64 	%rd304, %rd303, %rd40;
	selp.f64 	%fd193, %fd192, %fd32, %p184;
$L__BB9_43:
	mov.b64 	%rd284, %fd193;
	mov.b64 	{%r364, %r369}, %rd284;
	mov.b32 	%r380, 16;
	mov.b32 	%r381, 31;
	mov.b32 	%r382, -1;
	// begin inline asm
	shfl.sync.down.b32 %r363, %r364, %r380, %r381, %r382;
	// end inline asm
	// begin inline asm
	shfl.sync.down.b32 %r368, %r369, %r380, %r381, %r382;
	// end inline asm
	mov.b64 	%rd285, {%r363, %r368};
	mov.b64 	%fd35, %rd285;
	mov.b64 	{%r374, %r379}, %rd304;
	// begin inline asm
	shfl.sync.down.b32 %r373, %r374, %r380, %r381, %r382;
	// end inline asm
	// begin inline asm
	shfl.sync.down.b32 %r378, %r379, %r380, %r381, %r382;
	// end inline asm
	mov.b64 	%rd43, {%r373, %r378};
	setp.gt.s32 	%p185, %r282, 15;
	mov.u64 	%rd357, %rd304;
	mov.f64 	%fd241, %fd193;
	@%p185 bra 	$L__BB9_47;
	setp.lt.f64 	%p186, %fd193, %fd35;
	mov.u64 	%rd357, %rd43;
	mov.f64 	%fd241, %fd35;
	@%p186 bra 	$L__BB9_47;
	setp.gt.f64 	%p187, %fd193, %fd35;
	mov.u64 	%rd357, %rd304;
	mov.f64 	%fd241, %fd193;
	@%p187 bra 	$L__BB9_47;
	setp.lt.s64 	%p188, %rd304, %rd43;
	min.s64 	%rd357, %rd304, %rd43;
	selp.f64 	%fd241, %fd193, %fd35, %p188;
$L__BB9_47:
	setp.ne.s32 	%p189, %r282, 0;
	@%p189 bra 	$L__BB9_49;
	shr.u32 	%r383, %r1, 1;
	and.b32  	%r384, %r383, 496;
	mov.u32 	%r385, _ZN6thrust24THRUST_300001_SM_1000_NS8cuda_cub4core6detail5shmemE;
	add.s32 	%r386, %r385, %r384;
	st.shared.f64 	[%r386+8], %fd241;
	st.shared.u64 	[%r386+16], %rd357;
$L__BB9_49:
	bar.sync 	0;
	setp.ne.s32 	%p190, %r1, 0;
	@%p190 bra 	$L__BB9_204;
	ld.shared.f64 	%fd38, [_ZN6thrust24THRUST_300001_SM_1000_NS8cuda_cub4core6detail5shmemE+24];
	ld.shared.u64 	%rd46, [_ZN6thrust24THRUST_300001_SM_1000_NS8cuda_cub4core6detail5shmemE+32];
	setp.lt.f64 	%p191, %fd241, %fd38;
	mov.u64 	%rd306, %rd46;
	mov.f64 	%fd195, %fd38;
	@%p191 bra 	$L__BB9_53;
	setp.lt.f64 	%p192, %fd38, %fd241;
	mov.u64 	%rd306, %rd357;
	mov.f64 	%fd195, %fd241;
	@%p192 bra 	$L__BB9_53;
	setp.lt.s64 	%p193, %rd357, %rd46;
	min.s64 	%rd306, %rd357, %rd46;
	selp.f64 	%fd195, %fd241, %fd38, %p193;
$L__BB9_53:
	ld.shared.f64 	%fd41, [_ZN6thrust24THRUST_300001_SM_1000_NS8cuda_cub4core6detail5shmemE+40];
	ld.shared.u64 	%rd49, [_ZN6thrust24THRUST_300001_SM_1000_NS8cuda_cub4core6detail5shmemE+48];
	setp.lt.f64 	%p194, %fd195, %fd41;
	mov.u64 	%rd307, %rd49;
	mov.f64 	%fd196, %fd41;
	@%p194 bra 	$L__BB9_56;
	setp.lt.f64 	%p195, %fd41, %fd195;
	mov.u64 	%rd307, %rd306;
	mov.f64 	%fd196, %fd195;
	@%p195 bra 	$L__BB9_56;
	setp.lt.s64 	%p196, %rd306, %rd49;
	min.s64 	%rd307, %rd306, %rd49;
	selp.f64 	%fd196, %fd195, %fd41, %p196;
$L__BB9_56:
	ld.shared.f64 	%fd44, [_ZN6thrust24THRUST_300001_SM_1000_NS8cuda_cub4core6detail5shmemE+56];
	ld.shared.u64 	%rd52, [_ZN6thrust24THRUST_300001_SM_1000_NS8cuda_cub4core6detail5shmemE+64];
	setp.lt.f64 	%p197, %fd196, %fd44;
	mov.u64 	%rd308, %rd52;
	mov.f64 	%fd197, %fd44;
	@%p197 bra 	$L__BB9_59;
	setp.lt.f64 	%p198, %fd44, %fd196;
	mov.u64 	%rd308, %rd307;
	mov.f64 	%fd197, %fd196;
	@%p198 bra 	$L__BB9_59;
	setp.lt.s64 	%p199, %rd307, %rd52;
	min.s64 	%rd308, %rd307, %rd52;
	selp.f64 	%fd197, %fd196, %fd44, %p199;
$L__BB9_59:
	ld.shared.f64 	%fd47, [_ZN6thrust24THRUST_300001_SM_1000_NS8cuda_cub4core6detail5shmemE+72];
	ld.shared.u64 	%rd55, [_ZN6thrust24THRUST_300001_SM_1000_NS8cuda_cub4core6detail5shmemE+80];
	setp.lt.f64 	%p200, %fd197, %fd47;
	mov.u64 	%rd309, %rd55;
	mov.f64 	%fd198, %fd47;
	@%p200 bra 	$L__BB9_62;
	setp.lt.f64 	%p201, %fd47, %fd197;
	mov.u64 	%rd309, %rd308;
	mov.f64 	%fd198, %fd197;
	@%p201 bra 	$L__BB9_62;
	setp.lt.s64 	%p202, %rd308, %rd55;
	min.s64 	%rd309, %rd308, %rd55;
	selp.f64 	%fd198, %fd197, %fd47, %p202;
$L__BB9_62:
	ld.shared.f64 	%fd50, [_ZN6thrust24THRUST_300001_SM_1000_NS8cuda_cub4core6detail5shmemE+88];
	ld.shared.u64 	%rd58, [_ZN6thrust24THRUST_300001_SM_1000_NS8cuda_cub4core6detail5shmemE+96];
	setp.lt.f64 	%p203, %fd198, %fd50;
	mov.u64 	%rd310, %rd58;
	mov.f64 	%fd199, %fd50;
	@%p203 bra 	$L__BB9_65;
	setp.lt.f64 	%p204, %fd50, %fd198;
	mov.u64 	%rd310, %rd309;
	mov.f64 	%fd199, %fd198;
	@%p204 bra 	$L__BB9_65;
	setp.lt.s64 	%p205, %rd309, %rd58;
	min.s64 	%rd310, %rd309, %rd58;
	selp.f64 	%fd199, %fd198, %fd50, %p205;
$L__BB9_65:
	ld.shared.f64 	%fd53, [_ZN6thrust24THRUST_300001_SM_1000_NS8cuda_cub4core6detail5shmemE+104];
	ld.shared.u64 	%rd61, [_ZN6thrust24THRUST_300001_SM_1000_NS8cuda_cub4core6detail5shmemE+112];
	setp.lt.f64 	%p206, %fd199, %fd53;
	mov.u64 	%rd311, %rd61;
	mov.f64 	%fd200, %fd53;
	@%p206 bra 	$L__BB9_68;
	setp.lt.f64 	%p207, %fd53, %fd199;
	mov.u64 	%rd311, %rd310;
	mov.f64 	%fd200, %fd199;
	@%p207 bra 	$L__BB9_68;
	setp.lt.s64 	%p208, %rd310, %rd61;
	min.s64 	%rd311, %rd310, %rd61;
	selp.f64 	%fd200, %fd199, %fd53, %p208;
$L__BB9_68:
	ld.shared.f64 	%fd56, [_ZN6thrust24THRUST_300001_SM_1000_NS8cuda_cub4core6detail5shmemE+120];
	ld.shared.u64 	%rd64, [_ZN6thrust24THRUST_300001_SM_1000_NS8cuda_cub4core6detail5shmemE+128];
	setp.lt.f64 	%p209, %fd200, %fd56;
	mov.u64 	%rd357, %rd64;
	mov.f64 	%fd241, %fd56;
	@%p209 bra 	$L__BB9_204;
	setp.lt.f64 	%p210, %fd56, %fd200;
	mov.u64 	%rd357, %rd311;
	mov.f64 	%fd241, %fd200;
	@%p210 bra 	$L__BB9_204;
	setp.lt.s64 	%p211, %rd311, %rd64;
	min.s64 	%rd357, %rd311, %rd64;
	selp.f64 	%fd241, %fd200, %fd56, %p211;
	bra.uni 	$L__BB9_204;
$L__BB9_71:
	// begin inline asm
	mov.u32 %r169, %laneid;
	// end inline asm
	and.b32  	%r190, %r1, 992;
	add.s32 	%r191, %r190, 32;
	setp.gt.s32 	%p118, %r191, %r36;
	not.b32 	%r192, %r190;
	add.s32 	%r193, %r36, %r192;
	selp.b32 	%r188, %r193, 31, %p118;
	mov.b64 	%rd266, %fd188;
	mov.b64 	{%r171, %r176}, %rd266;
	mov.b32 	%r187, 1;
	mov.b32 	%r189, -1;
	// begin inline asm
	shfl.sync.down.b32 %r170, %r171, %r187, %r188, %r189;
	// end inline asm
	// begin inline asm
	shfl.sync.down.b32 %r175, %r176, %r187, %r188, %r189;
	// end inline asm
	mov.b64 	%rd267, {%r170, %r175};
	mov.b64 	%fd58, %rd267;
	mov.b64 	{%r181, %r186}, %rd299;
	// begin inline asm
	shfl.sync.down.b32 %r180, %r181, %r187, %r188, %r189;
	// end inline asm
	// begin inline asm
	shfl.sync.down.b32 %r185, %r186, %r187, %r188, %r189;
	// end inline asm
	mov.b64 	%rd66, {%r180, %r185};
	setp.ge.s32 	%p119, %r169, %r188;
	mov.u64 	%rd312, %rd299;
	mov.f64 	%fd201, %fd188;
	@%p119 bra 	$L__BB9_75;
	setp.lt.f64 	%p120, %fd188, %fd58;
	mov.u64 	%rd312, %rd66;
	mov.f64 	%fd201, %fd58;
	@%p120 bra 	$L__BB9_75;
	setp.gt.f64 	%p121, %fd188, %fd58;
	mov.u64 	%rd312, %rd299;
	mov.f64 	%fd201, %fd188;
	@%p121 bra 	$L__BB9_75;
	setp.lt.s64 	%p122, %rd299, %rd66;
	min.s64 	%rd312, %rd299, %rd66;
	selp.f64 	%fd201, %fd188, %fd58, %p122;
$L__BB9_75:
	mov.b64 	%rd268, %fd201;
	mov.b64 	{%r195, %r200}, %rd268;
	mov.b32 	%r211, 2;
	mov.b32 	%r213, -1;
	// begin inline asm
	shfl.sync.down.b32 %r194, %r195, %r211, %r188, %r213;
	// end inline asm
	// begin inline asm
	shfl.sync.down.b32 %r199, %r200, %r211, %r188, %r213;
	// end inline asm
	mov.b64 	%rd269, {%r194, %r199};
	mov.b64 	%fd61, %rd269;
	mov.b64 	{%r205, %r210}, %rd312;
	// begin inline asm
	shfl.sync.down.b32 %r204, %r205, %r211, %r188, %r213;
	// end inline asm
	// begin inline asm
	shfl.sync.down.b32 %r209, %r210, %r211, %r188, %r213;
	// end inline asm
	mov.b64 	%rd69, {%r204, %r209};
	add.s32 	%r214, %r169, 2;
	setp.gt.s32 	%p123, %r214, %r188;
	mov.u64 	%rd313, %rd312;
	mov.f64 	%fd202, %fd201;
	@%p123 bra 	$L__BB9_79;
	setp.lt.f64 	%p124, %fd201, %fd61;
	mov.u64 	%rd313, %rd69;
	mov.f64 	%fd202, %fd61;
	@%p124 bra 	$L__BB9_79;
	setp.gt.f64 	%p125, %fd201, %fd61;
	mov.u64 	%rd313, %rd312;
	mov.f64 	%fd202, %fd201;
	@%p125 bra 	$L__BB9_79;
	setp.lt.s64 	%p126, %rd312, %rd69;
	min.s64 	%rd313, %rd312, %rd69;
	selp.f64 	%fd202, %fd201, %fd61, %p126;
$L__BB9_79:
	mov.b64 	%rd270, %fd202;
	mov.b64 	{%r216, %r221}, %rd270;
	mov.b32 	%r232, 4;
	mov.b32 	%r234, -1;
	// begin inline asm
	shfl.sync.down.b32 %r215, %r216, %r232, %r188, %r234;
	// end inline asm
	// begin inline asm
	shfl.sync.down.b32 %r220, %r221, %r232, %r188, %r234;
	// end inline asm
	mov.b64 	%rd271, {%r215, %r220};
	mov.b64 	%fd64, %rd271;
	mov.b64 	{%r226, %r231}, %rd313;
	// begin inline asm
	shfl.sync.down.b32 %r225, %r226, %r232, %r188, %r234;
	// end inline asm
	// begin inline asm
	shfl.sync.down.b32 %r230, %r231, %r232, %r188, %r234;
	// end inline asm
	mov.b64 	%rd72, {%r225, %r230};
	add.s32 	%r235, %r169, 4;
	setp.gt.s32 	%p127, %r235, %r188;
	mov.u64 	%rd314, %rd313;
	mov.f64 	%fd203, %fd202;
	@%p127 bra 	$L__BB9_83;
	setp.lt.f64 	%p128, %fd202, %fd64;
	mov.u64 	%rd314, %rd72;
	mov.f64 	%fd203, %fd64;
	@%p128 bra 	$L__BB9_83;
	setp.gt.f64 	%p129, %fd202, %fd64;
	mov.u64 	%rd314, %rd313;
	mov.f64 	%fd203, %fd202;
	@%p129 bra 	$L__BB9_83;
	setp.lt.s64 	%p130, %rd313, %rd72;
	min.s64 	%rd314, %rd313, %rd72;
	selp.f64 	%fd203, %fd202, %fd64, %p130;
$L__BB9_83:
	mov.b64 	%rd272, %fd203;
	mov.b64 	{%r237, %r242}, %rd272;
	mov.b32 	%r253, 8;
	mov.b32 	%r255, -1;
	// begin inline asm
	shfl.sync.down.b32 %r236, %r237, %r253, %r188, %r255;
	// end inline asm
	// begin inline asm
	shfl.sync.down.b32 %r241, %r242, %r253, %r188, %r255;
	// end inline asm
	mov.b64 	%rd273, {%r236, %r241};
	mov.b64 	%fd67, %rd273;
	mov.b64 	{%r247, %r252}, %rd314;
	// begin inline asm
	shfl.sync.down.b32 %r246, %r247, %r253, %r188, %r255;
	// end inline asm
	// begin inline asm
	shfl.sync.down.b32 %r251, %r252, %r253, %r188, %r255;
	// end inline asm
	mov.b64 	%rd75, {%r246, %r251};
	add.s32 	%r256, %r169, 8;
	setp.gt.s32 	%p131, %r256, %r188;
	mov.f64 	%fd204, %fd203;
	mov.u64 	%rd315, %rd314;
	@%p131 bra 	$L__BB9_87;
	setp.lt.f64 	%p132, %fd203, %fd67;
	mov.f64 	%fd204, %fd67;
	mov.u64 	%rd315, %rd75;
	@%p132 bra 	$L__BB9_87;
	setp.gt.f64 	%p133, %fd203, %fd67;
	mov.f64 	%fd204, %fd203;
	mov.u64 	%rd315, %rd314;
	@%p133 bra 	$L__BB9_87;
	setp.lt.s64 	%p134, %rd314, %rd75;
	selp.f64 	%fd204, %fd203, %fd67, %p134;
	min.s64 	%rd315, %rd314, %rd75;
$L__BB9_87:
	mov.b64 	%rd274, %fd204;
	mov.b64 	{%r258, %r263}, %rd274;
	mov.b32 	%r274, 16;
	mov.b32 	%r276, -1;
	// begin inline asm
	shfl.sync.down.b32 %r257, %r258, %r274, %r188, %r276;
	// end inline asm
	// begin inline asm
	shfl.sync.down.b32 %r262, %r263, %r274, %r188, %r276;
	// end inline asm
	mov.b64 	%rd275, {%r257, %r262};
	mov.b64 	%fd70, %rd275;
	mov.b64 	{%r268, %r273}, %rd315;
	// begin inline asm
	shfl.sync.down.b32 %r267, %r268, %r274, %r188, %r276;
	// end inline asm
	// begin inline asm
	shfl.sync.down.b32 %r272, %r273, %r274, %r188, %r276;
	// end inline asm
	mov.b64 	%rd78, {%r267, %r272};
	add.s32 	%r277, %r169, 16;
	setp.gt.s32 	%p135, %r277, %r188;
	mov.f64 	%fd241, %fd204;
	mov.u64 	%rd357, %rd315;
	@%p135 bra 	$L__BB9_91;
	setp.lt.f64 	%p136, %fd204, %fd70;
	mov.f64 	%fd241, %fd70;
	mov.u64 	%rd357, %rd78;
	@%p136 bra 	$L__BB9_91;
	setp.gt.f64 	%p137, %fd204, %fd70;
	mov.f64 	%fd241, %fd204;
	mov.u64 	%rd357, %rd315;
	@%p137 bra 	$L__BB9_91;
	setp.lt.s64 	%p138, %rd315, %rd78;
	selp.f64 	%fd241, %fd204, %fd70, %p138;
	min.s64 	%rd357, %rd315, %rd78;
$L__BB9_91:
	setp.ne.s32 	%p139, %r169, 0;
	@%p139 bra 	$L__BB9_93;
	shr.u32 	%r278, %r1, 1;
	and.b32  	%r279, %r278, 496;
	mov.u32 	%r280, _ZN6thrust24THRUST_300001_SM_1000_NS8cuda_cub4core6detail5shmemE;
	add.s32 	%r281, %r280, %r279;
	st.shared.f64 	[%r281+8], %fd241;
	st.shared.u64 	[%r281+16], %rd357;
$L__BB9_93:
	bar.sync 	0;
	setp.ne.s32 	%p140, %r1, 0;
	@%p140 bra 	$L__BB9_204;
	setp.lt.s32 	%p141, %r36, 33;
	mov.f64 	%fd206, %fd241;
	mov.u64 	%rd317, %rd357;
	@%p141 bra 	$L__BB9_98;
	ld.shared.f64 	%fd73, [_ZN6thrust24THRUST_300001_SM_1000_NS8cuda_cub4core6detail5shmemE+24];
	ld.shared.u64 	%rd81, [_ZN6thrust24THRUST_300001_SM_1000_NS8cuda_cub4core6detail5shmemE+32];
	setp.lt.f64 	%p142, %fd241, %fd73;
	mov.f64 	%fd206, %fd73;
	mov.u64 	%rd317, %rd81;
	@%p142 bra 	$L__BB9_98;
	setp.lt.f64 	%p143, %fd73, %fd241;
	mov.f64 	%fd206, %fd241;
	mov.u64 	%rd317, %rd357;
	@%p143 bra 	$L__BB9_98;
	setp.lt.s64 	%p144, %rd357, %rd81;
	selp.f64 	%fd206, %fd241, %fd73, %p144;
	min.s64 	%rd317, %rd357, %rd81;
$L__BB9_98:
	setp.lt.s32 	%p145, %r36, 65;
	mov.f64 	%fd207, %fd206;
	mov.u64 	%rd318, %rd317;
	@%p145 bra 	$L__BB9_102;
	ld.shared.f64 	%fd76, [_ZN6thrust24THRUST_300001_SM_1000_NS8cuda_cub4core6detail5shmemE+40];
	ld.shared.u64 	%rd84, [_ZN6thrust24THRUST_300001_SM_1000_NS8cuda_cub4core6detail5shmemE+48];
	setp.lt.f64 	%p146, %fd206, %fd76;
	mov.f64 	%fd207, %fd76;
	mov.u64 	%rd318, %rd84;
	@%p146 bra 	$L__BB9_102;
	setp.lt.f64 	%p147, %fd76, %fd206;
	mov.f64 	%fd207, %fd206;
	mov.u64 	%rd318, %rd317;
	@%p147 bra 	$L__BB9_102;
	setp.lt.s64 	%p148, %rd317, %rd84;
	selp.f64 	%fd207, %fd206, %fd76, %p148;
	min.s64 	%rd318, %rd317, %rd84;
$L__BB9_102:
	setp.lt.s32 	%p149, %r36, 97;
	mov.f64 	%fd208, %fd207;
	mov.u64 	%rd319, %rd318;
	@%p149 bra 	$L__BB9_106;
	ld.shared.f64 	%fd79, [_ZN6thrust24THRUST_300001_SM_1000_NS8cuda_cub4core6detail5shmemE+56];
	ld.shared.u64 	%rd87, [_ZN6thrust24THRUST_300001_SM_1000_NS8cuda_cub4core6detail5shmemE+64];
	setp.lt.f64 	%p150, %fd207, %fd79;
	mov.f64 	%fd208, %fd79;
	mov.u64 	%rd319, %rd87;
	@%p150 bra 	$L__BB9_106;
	setp.lt.f64 	%p151, %fd79, %fd207;
	mov.f64 	%fd208, %fd207;
	mov.u64 	%rd319, %rd318;
	@%p151 bra 	$L__BB9_106;
	setp.lt.s64 	%p152, %rd318, %rd87;
	selp.f64 	%fd208, %fd207, %fd79, %p152;
	min.s64 	%rd319, %rd318, %rd87;
$L__BB9_106:
	setp.lt.s32 	%p153, %r36, 129;
	mov.f64 	%fd209, %fd208;
	mov.u64 	%rd320, %rd319;
	@%p153 bra 	$L__BB9_110;
	ld.shared.f64 	%fd82, [_ZN6thrust24THRUST_300001_SM_1000_NS8cuda_cub4core6detail5shmemE+72];
	ld.shared.u64 	%rd90, [_ZN6thrust24THRUST_300001_SM_1000_NS8cuda_cub4core6detail5shmemE+80];
	setp.lt.f64 	%p154, %fd208, %fd82;
	mov.f64 	%fd209, %fd82;
	mov.u64 	%rd320, %rd90;
	@%p154 bra 	$L__BB9_110;
	setp.lt.f64 	%p155, %fd82, %fd208;
	mov.f64 	%fd209, %fd208;
	mov.u64 	%rd320, %rd319;
	@%p155 bra 	$L__BB9_110;
	setp.lt.s64 	%p156, %rd319, %rd90;
	selp.f64 	%fd209, %fd208, %fd82, %p156;
	min.s64 	%rd320, %rd319, %rd90;
$L__BB9_110:
	setp.lt.s32 	%p157, %r36, 161;
	mov.f64 	%fd210, %fd209;
	mov.u64 	%rd321, %rd320;
	@%p157 bra 	$L__BB9_114;
	ld.shared.f64 	%fd85, [_ZN6thrust24THRUST_300001_SM_1000_NS8cuda_cub4core6detail5shmemE+88];
	ld.shared.u64 	%rd93, [_ZN6thrust24THRUST_300001_SM_1000_NS8cuda_cub4core6detail5shmemE+96];
	setp.lt.f64 	%p158, %fd209, %fd85;
	mov.f64 	%fd210, %fd85;
	mov.u64 	%rd321, %rd93;
	@%p158 bra 	$L__BB9_114;
	setp.lt.f64 	%p159, %fd85, %fd209;
	mov.f64 	%fd210, %fd209;
	mov.u64 	%rd321, %rd320;
	@%p159 bra 	$L__BB9_114;
	setp.lt.s64 	%p160, %rd320, %rd93;
	selp.f64 	%fd210, %fd209, %fd85, %p160;
	min.s64 	%rd321, %rd320, %rd93;
$L__BB9_114:
	setp.lt.s32 	%p161, %r36, 193;
	mov.f64 	%fd211, %fd210;
	mov.u64 	%rd322, %rd321;
	@%p161 bra 	$L__BB9_118;
	ld.shared.f64 	%fd88, [_ZN6thrust24THRUST_300001_SM_1000_NS8cuda_cub4core6detail5shmemE+104];
	ld.shared.u64 	%rd96, [_ZN6thrust24THRUST_300001_SM_1000_NS8cuda_cub4core6detail5shmemE+112];
	setp.lt.f64 	%p162, %fd210, %fd88;
	mov.f64 	%fd211, %fd88;
	mov.u64 	%rd322, %rd96;
	@%p162 bra 	$L__BB9_118;
	setp.lt.f64 	%p163, %fd88, %fd210;
	mov.f64 	%fd211, %fd210;
	mov.u64 	%rd322, %rd321;
	@%p163 bra 	$L__BB9_118;
	setp.lt.s64 	%p164, %rd321, %rd96;
	selp.f64 	%fd211, %fd210, %fd88, %p164;
	min.s64 	%rd322, %rd321, %rd96;
$L__BB9_118:
	setp.lt.s32 	%p165, %r36, 225;
	mov.u64 	%rd357, %rd322;
	mov.f64 	%fd241, %fd211;
	@%p165 bra 	$L__BB9_204;
	ld.shared.f64 	%fd91, [_ZN6thrust24THRUST_300001_SM_1000_NS8cuda_cub4core6detail5shmemE+120];
	ld.shared.u64 	%rd99, [_ZN6thrust24THRUST_300001_SM_1000_NS8cuda_cub4core6detail5shmemE+128];
	setp.lt.f64 	%p166, %fd211, %fd91;
	mov.u64 	%rd357, %rd99;
	mov.f64 	%fd241, %fd91;
	@%p166 bra 	$L__BB9_204;
	setp.lt.f64 	%p167, %fd91, %fd211;
	mov.u64 	%rd357, %rd322;
	mov.f64 	%fd241, %fd211;
	@%p167 bra 	$L__BB9_204;
	setp.lt.s64 	%p168, %rd322, %rd99;
	selp.f64 	%fd241, %fd211, %fd91, %p168;
	min.s64 	%rd357, %rd322, %rd99;
	bra.uni 	$L__BB9_204;
$L__BB9_122:
	mov.u32 	%r17, %tid.x;
	cvt.u64.u32 	%rd201, %r17;
	cvta.to.global.u64 	%rd202, %rd198;
	mul.wide.u32 	%rd203, %r17, 8;
	add.s64 	%rd101, %rd202, %rd203;
	ld.global.f64 	%fd170, [%rd101];
	add.s32 	%r37, %r17, 256;
	cvt.u64.u32 	%rd204, %r37;
	ld.global.f64 	%fd171, [%rd101+2048];
	add.s32 	%r38, %r17, 512;
	cvt.u64.u32 	%rd205, %r38;
	ld.global.f64 	%fd172, [%rd101+4096];
	add.s32 	%r39, %r17, 768;
	cvt.u64.u32 	%rd206, %r39;
	ld.global.f64 	%fd173, [%rd101+6144];
	or.b32  	%r40, %r17, 1024;
	cvt.u64.u32 	%rd102, %r40;
	add.s64 	%rd344, %rd199, %rd102;
	ld.global.f64 	%fd228, [%rd101+8192];
	setp.geu.f64 	%p3, %fd170, %fd171;
	selp.f64 	%fd174, %fd170, %fd171, %p3;
	selp.b64 	%rd207, %rd201, %rd204, %p3;
	setp.geu.f64 	%p4, %fd174, %fd172;
	selp.f64 	%fd175, %fd174, %fd172, %p4;
	selp.b64 	%rd208, %rd207, %rd205, %p4;
	setp.geu.f64 	%p5, %fd175, %fd173;
	selp.f64 	%fd94, %fd175, %fd173, %p5;
	selp.b64 	%rd105, %rd208, %rd206, %p5;
	setp.lt.f64 	%p6, %fd94, %fd228;
	@%p6 bra 	$L__BB9_124;
	setp.lt.f64 	%p7, %fd228, %fd94;
	setp.lt.u64 	%p8, %rd105, %rd102;
	or.pred  	%p9, %p7, %p8;
	selp.f64 	%fd228, %fd94, %fd228, %p9;
	add.s64 	%rd209, %rd199, %rd105;
	selp.b64 	%rd344, %rd209, %rd344, %p9;
$L__BB9_124:
	setp.lt.u32 	%p10, %r36, 2560;
	mov.b32 	%r394, 1280;
	@%p10 bra 	$L__BB9_137;
	mov.b32 	%r393, 1280;
	mov.f64 	%fd213, %fd228;
$L__BB9_126:
	cvt.u64.u32 	%rd210, %r393;
	add.s64 	%rd211, %rd201, %rd210;
	mul.wide.u32 	%rd212, %r393, 8;
	add.s64 	%rd213, %rd101, %rd212;
	add.s64 	%rd111, %rd211, %rd199;
	ld.global.f64 	%fd214, [%rd213];
	ld.global.f64 	%fd215, [%rd213+2048];
	ld.global.f64 	%fd216, [%rd213+4096];
	ld.global.f64 	%fd217, [%rd213+6144];
	ld.global.f64 	%fd228, [%rd213+8192];
	setp.lt.f64 	%p11, %fd213, %fd214;
	mov.u64 	%rd325, %rd111;
	@%p11 bra 	$L__BB9_128;
	setp.lt.f64 	%p12, %fd214, %fd213;
	setp.lt.s64 	%p13, %rd344, %rd111;
	or.pred  	%p14, %p12, %p13;
	selp.f64 	%fd214, %fd213, %fd214, %p14;
	selp.b64 	%rd325, %rd344, %rd111, %p14;
$L__BB9_128:
	add.s64 	%rd326, %rd111, 256;
	setp.lt.f64 	%p15, %fd214, %fd215;
	@%p15 bra 	$L__BB9_130;
	setp.lt.f64 	%p16, %fd215, %fd214;
	cvt.u64.u32 	%rd217, %r393;
	add.s64 	%rd218, %rd201, %rd217;
	add.s64 	%rd220, %rd218, %rd199;
	add.s64 	%rd221, %rd220, 256;
	setp.lt.s64 	%p17, %rd325, %rd221;
	or.pred  	%p18, %p16, %p17;
	selp.f64 	%fd215, %fd214, %fd215, %p18;
	selp.b64 	%rd326, %rd325, %rd221, %p18;
$L__BB9_130:
	add.s64 	%rd224, %rd211, %rd199;
	add.s64 	%rd327, %rd224, 512;
	setp.lt.f64 	%p19, %fd215, %fd216;
	@%p19 bra 	$L__BB9_132;
	setp.lt.f64 	%p20, %fd216, %fd215;
	setp.lt.s64 	%p21, %rd326, %rd327;
	or.pred  	%p22, %p20, %p21;
	selp.f64 	%fd216, %fd215, %fd216, %p22;
	selp.b64 	%rd327, %rd326, %rd327, %p22;
$L__BB9_132:
	cvt.u64.u32 	%rd225, %r393;
	add.s64 	%rd226, %rd201, %rd225;
	add.s64 	%rd227, %rd226, %rd199;
	add.s64 	%rd328, %rd227, 768;
	setp.lt.f64 	%p23, %fd216, %fd217;
	@%p23 bra 	$L__BB9_134;
	setp.lt.f64 	%p24, %fd217, %fd216;
	setp.lt.s64 	%p25, %rd327, %rd328;
	or.pred  	%p26, %p24, %p25;
	selp.f64 	%fd217, %fd216, %fd217, %p26;
	selp.b64 	%rd328, %rd327, %rd328, %p26;
$L__BB9_134:
	add.s64 	%rd344, %rd227, 1024;
	setp.lt.f64 	%p27, %fd217, %fd228;
	@%p27 bra 	$L__BB9_136;
	setp.lt.f64 	%p28, %fd228, %fd217;
	setp.lt.s64 	%p29, %rd328, %rd344;
	or.pred  	%p30, %p28, %p29;
	selp.f64 	%fd228, %fd217, %fd228, %p30;
	selp.b64 	%rd344, %rd328, %rd344, %p30;
$L__BB9_136:
	add.s32 	%r394, %r393, 1280;
	add.s32 	%r43, %r393, 2560;
	setp.le.s32 	%p31, %r43, %r36;
	mov.u32 	%r393, %r394;
	mov.f64 	%fd213, %fd228;
	@%p31 bra 	$L__BB9_126;
$L__BB9_137:
	setp.le.s32 	%p32, %r36, %r394;
	@%p32 bra 	$L__BB9_160;
	sub.s32 	%r21, %r36, %r394;
	setp.ge.s32 	%p33, %r17, %r21;
	@%p33 bra 	$L__BB9_160;
	cvta.to.global.u64 	%rd128, %rd198;
	not.b32 	%r44, %r17;
	add.s32 	%r45, %r36, %r44;
	sub.s32 	%r22, %r45, %r394;
	and.b32  	%r46, %r22, 768;
	setp.eq.s32 	%p34, %r46, 768;
	mov.u32 	%r397, %r17;
	@%p34 bra 	$L__BB9_145;
	add.s32 	%r47, %r17, %r394;
	cvt.u64.u32 	%rd232, %r47;
	add.s64 	%rd332, %rd199, %rd232;
	mul.wide.u32 	%rd233, %r47, 8;
	add.s64 	%rd331, %rd128, %rd233;
	shr.u32 	%r48, %r22, 8;
	add.s32 	%r49, %r48, 1;
	and.b32  	%r50, %r49, 3;
	neg.s32 	%r395, %r50;
	mov.u32 	%r397, %r17;
$L__BB9_141:
	.pragma "nounroll";
	mov.u64 	%rd133, %rd344;
	mov.f64 	%fd114, %fd228;
	ld.global.f64 	%fd115, [%rd331];
	setp.lt.f64 	%p35, %fd114, %fd115;
	mov.f64 	%fd228, %fd115;
	mov.u64 	%rd344, %rd332;
	@%p35 bra 	$L__BB9_144;
	setp.lt.f64 	%p36, %fd115, %fd114;
	mov.f64 	%fd228, %fd114;
	mov.u64 	%rd344, %rd133;
	@%p36 bra 	$L__BB9_144;
	setp.lt.s64 	%p37, %rd133, %rd332;
	selp.f64 	%fd228, %fd114, %fd115, %p37;
	min.s64 	%rd344, %rd133, %rd332;
$L__BB9_144:
	add.s32 	%r397, %r397, 256;
	add.s64 	%rd332, %rd332, 256;
	add.s64 	%rd331, %rd331, 2048;
	add.s32 	%r395, %r395, 1;
	setp.ne.s32 	%p38, %r395, 0;
	@%p38 bra 	$L__BB9_141;
$L__BB9_145:
	setp.lt.u32 	%p39, %r22, 768;
	@%p39 bra 	$L__BB9_160;
	add.s32 	%r398, %r397, %r394;
	cvt.u64.u32 	%rd234, %r398;
	add.s64 	%rd339, %rd199, %rd234;
	cvt.u64.u32 	%rd235, %r397;
	cvt.u64.u32 	%rd236, %r394;
	add.s64 	%rd237, %rd235, %rd236;
	shl.b64 	%rd238, %rd237, 3;
	add.s64 	%rd239, %rd238, %rd128;
	add.s64 	%rd338, %rd239, 6144;
	mul.wide.u32 	%rd240, %r398, 8;
	add.s64 	%rd337, %rd128, %rd240;
	add.s32 	%r399, %r397, 512;
$L__BB9_147:
	mov.u32 	%r32, %r399;
	ld.global.f64 	%fd121, [%rd337];
	setp.lt.f64 	%p40, %fd228, %fd121;
	mov.f64 	%fd225, %fd121;
	mov.u64 	%rd341, %rd339;
	@%p40 bra 	$L__BB9_150;
	setp.lt.f64 	%p41, %fd121, %fd228;
	mov.f64 	%fd225, %fd228;
	mov.u64 	%rd341, %rd344;
	@%p41 bra 	$L__BB9_150;
	setp.lt.s64 	%p42, %rd344, %rd339;
	selp.f64 	%fd225, %fd228, %fd121, %p42;
	min.s64 	%rd341, %rd344, %rd339;
$L__BB9_150:
	add.s32 	%r51, %r398, 256;
	cvt.u64.u32 	%rd241, %r51;
	add.s64 	%rd149, %rd199, %rd241;
	ld.global.f64 	%fd124, [%rd338+-4096];
	setp.lt.f64 	%p43, %fd225, %fd124;
	mov.f64 	%fd226, %fd124;
	mov.u64 	%rd342, %rd149;
	@%p43 bra 	$L__BB9_153;
	setp.lt.f64 	%p44, %fd124, %fd225;
	mov.f64 	%fd226, %fd225;
	mov.u64 	%rd342, %rd341;
	@%p44 bra 	$L__BB9_153;
	setp.lt.s64 	%p45, %rd341, %rd149;
	selp.f64 	%fd226, %fd225, %fd124, %p45;
	min.s64 	%rd342, %rd341, %rd149;
$L__BB9_153:
	add.s32 	%r52, %r398, 512;
	cvt.u64.u32 	%rd242, %r52;
	add.s64 	%rd152, %rd199, %rd242;
	ld.global.f64 	%fd127, [%rd338+-2048];
	setp.lt.f64 	%p46, %fd226, %fd127;
	mov.f64 	%fd227, %fd127;
	mov.u64 	%rd343, %rd152;
	@%p46 bra 	$L__BB9_156;
	setp.lt.f64 	%p47, %fd127, %fd226;
	mov.f64 	%fd227, %fd226;
	mov.u64 	%rd343, %rd342;
	@%p47 bra 	$L__BB9_156;
	setp.lt.s64 	%p48, %rd342, %rd152;
	selp.f64 	%fd227, %fd226, %fd127, %p48;
	min.s64 	%rd343, %rd342, %rd152;
$L__BB9_156:
	add.s32 	%r53, %r398, 768;
	cvt.u64.u32 	%rd243, %r53;
	add.s64 	%rd155, %rd199, %rd243;
	ld.global.f64 	%fd130, [%rd338];
	setp.lt.f64 	%p49, %fd227, %fd130;
	mov.f64 	%fd228, %fd130;
	mov.u64 	%rd344, %rd155;
	@%p49 bra 	$L__BB9_159;
	setp.lt.f64 	%p50, %fd130, %fd227;
	mov.f64 	%fd228, %fd227;
	mov.u64 	%rd344, %rd343;
	@%p50 bra 	$L__BB9_159;
	setp.lt.s64 	%p51, %rd343, %rd155;
	selp.f64 	%fd228, %fd227, %fd130, %p51;
	min.s64 	%rd344, %rd343, %rd155;
$L__BB9_159:
	add.s64 	%rd339, %rd339, 1024;
	add.s64 	%rd338, %rd338, 8192;
	add.s64 	%rd337, %rd337, 8192;
	add.s32 	%r399, %r32, 1024;
	add.s32 	%r54, %r32, 512;
	add.s32 	%r398, %r398, 1024;
	setp.lt.s32 	%p52, %r54, %r21;
	@%p52 bra 	$L__BB9_147;
$L__BB9_160:
	// begin inline asm
	mov.u32 %r55, %laneid;
	// end inline asm
	mov.b64 	%rd244, %fd228;
	mov.b64 	{%r57, %r62}, %rd244;
	mov.b32 	%r73, 1;
	mov.b32 	%r74, 31;
	mov.b32 	%r75, -1;
	// begin inline asm
	shfl.sync.down.b32 %r56, %r57, %r73, %r74, %r75;
	// end inline asm
	// begin inline asm
	shfl.sync.down.b32 %r61, %r62, %r73, %r74, %r75;
	// end inline asm
	mov.b64 	%rd245, {%r56, %r61};
	mov.b64 	%fd134, %rd245;
	mov.b64 	{%r67, %r72}, %rd344;
	// begin inline asm
	shfl.sync.down.b32 %r66, %r67, %r73, %r74, %r75;
	// end inline asm
	// begin inline asm
	shfl.sync.down.b32 %r71, %r72, %r73, %r74, %r75;
	// end inline asm
	mov.b64 	%rd162, {%r66, %r71};
	setp.gt.s32 	%p53, %r55, 30;
	mov.f64 	%fd230, %fd228;
	mov.u64 	%rd346, %rd344;
	@%p53 bra 	$L__BB9_164;
	setp.lt.f64 	%p54, %fd228, %fd134;
	mov.f64 	%fd230, %fd134;
	mov.u64 	%rd346, %rd162;
	@%p54 bra 	$L__BB9_164;
	setp.gt.f64 	%p55, %fd228, %fd134;
	mov.f64 	%fd230, %fd228;
	mov.u64 	%rd346, %rd344;
	@%p55 bra 	$L__BB9_164;
	setp.lt.s64 	%p56, %rd344, %rd162;
	selp.f64 	%fd230, %fd228, %fd134, %p56;
	min.s64 	%rd346, %rd344, %rd162;
$L__BB9_164:
	mov.b64 	%rd246, %fd230;
	mov.b64 	{%r77, %r82}, %rd246;
	mov.b32 	%r93, 2;
	mov.b32 	%r94, 31;
	mov.b32 	%r95, -1;
	// begin inline asm
	shfl.sync.down.b32 %r76, %r77, %r93, %r94, %r95;
	// end inline asm
	// begin inline asm
	shfl.sync.down.b32 %r81, %r82, %r93, %r94, %r95;
	// end inline asm
	mov.b64 	%rd247, {%r76, %r81};
	mov.b64 	%fd137, %rd247;
	mov.b64 	{%r87, %r92}, %rd346;
	// begin inline asm
	shfl.sync.down.b32 %r86, %r87, %r93, %r94, %r95;
	// end inline asm
	// begin inline asm
	shfl.sync.down.b32 %r91, %r92, %r93, %r94, %r95;
	// end inline asm
	mov.b64 	%rd165, {%r86, %r91};
	setp.gt.s32 	%p57, %r55, 29;
	mov.f64 	%fd231, %fd230;
	mov.u64 	%rd347, %rd346;
	@%p57 bra 	$L__BB9_168;
	setp.lt.f64 	%p58, %fd230, %fd137;
	mov.f64 	%fd231, %fd137;
	mov.u64 	%rd347, %rd165;
	@%p58 bra 	$L__BB9_168;
	setp.gt.f64 	%p59, %fd230, %fd137;
	mov.f64 	%fd231, %fd230;
	mov.u64 	%rd347, %rd346;
	@%p59 bra 	$L__BB9_168;
	setp.lt.s64 	%p60, %rd346, %rd165;
	selp.f64 	%fd231, %fd230, %fd137, %p60;
	min.s64 	%rd347, %rd346, %rd165;
$L__BB9_168:
	mov.b64 	%rd248, %fd231;
	mov.b64 	{%r97, %r102}, %rd248;
	mov.b32 	%r113, 4;
	mov.b32 	%r114, 31;
	mov.b32 	%r115, -1;
	// begin inline asm
	shfl.sync.down.b32 %r96, %r97, %r113, %r114, %r115;
	// end inline asm
	// begin inline asm
	shfl.sync.down.b32 %r101, %r102, %r113, %r114, %r115;
	// end inline asm
	mov.b64 	%rd249, {%r96, %r101};
	mov.b64 	%fd140, %rd249;
	mov.b64 	{%r107, %r112}, %rd347;
	// begin inline asm
	shfl.sync.down.b32 %r106, %r107, %r113, %r114, %r115;
	// end inline asm
	// begin inline asm
	shfl.sync.down.b32 %r111, %r112, %r113, %r114, %r115;
	// end inline asm
	mov.b64 	%rd168, {%r106, %r111};
	setp.gt.s32 	%p61, %r55, 27;
	mov.f64 	%fd232, %fd231;
	mov.u64 	%rd348, %rd347;
	@%p61 bra 	$L__BB9_172;
	setp.lt.f64 	%p62, %fd231, %fd140;
	mov.f64 	%fd232, %fd140;
	mov.u64 	%rd348, %rd168;
	@%p62 bra 	$L__BB9_172;
	setp.gt.f64 	%p63, %fd231, %fd140;
	mov.f64 	%fd232, %fd231;
	mov.u64 	%rd348, %rd347;
	@%p63 bra 	$L__BB9_172;
	setp.lt.s64 	%p64, %rd347, %rd168;
	selp.f64 	%fd232, %fd231, %fd140, %p64;
	min.s64 	%rd348, %rd347, %rd168;
$L__BB9_172:
	mov.b64 	%rd250, %fd232;
	mov.b64 	{%r117, %r122}, %rd250;
	mov.b32 	%r133, 8;
	mov.b32 	%r134, 31;
	mov.b32 	%r135, -1;
	// begin inline asm
	shfl.sync.down.b32 %r116, %r117, %r133, %r134, %r135;
	// end inline asm
	// begin inline asm
	shfl.sync.down.b32 %r121, %r122, %r133, %r134, %r135;
	// end inline asm
	mov.b64 	%rd251, {%r116, %r121};
	mov.b64 	%fd143, %rd251;
	mov.b64 	{%r127, %r132}, %rd348;
	// begin inline asm
	shfl.sync.down.b32 %r126, %r127, %r133, %r134, %r135;
	// end inline asm
	// begin inline asm
	shfl.sync.down.b32 %r131, %r132, %r133, %r134, %r135;
	// end inline asm
	mov.b64 	%rd171, {%r126, %r131};
	setp.gt.s32 	%p65, %r55, 23;
	mov.f64 	%fd233, %fd232;
	mov.u64 	%rd349, %rd348;
	@%p65 bra 	$L__BB9_176;
	setp.lt.f64 	%p66, %fd232, %fd143;
	mov.f64 	%fd233, %fd143;
	mov.u64 	%rd349, %rd171;
	@%p66 bra 	$L__BB9_176;
	setp.gt.f64 	%p67, %fd232, %fd143;
	mov.f64 	%fd233, %fd232;
	mov.u64 	%rd349, %rd348;
	@%p67 bra 	$L__BB9_176;
	setp.lt.s64 	%p68, %rd348, %rd171;
	selp.f64 	%fd233, %fd232, %fd143, %p68;
	min.s64 	%rd349, %rd348, %rd171;
$L__BB9_176:
	mov.b64 	%rd252, %fd233;
	mov.b64 	{%r137, %r142}, %rd252;
	mov.b32 	%r153, 16;
	mov.b32 	%r154, 31;
	mov.b32 	%r155, -1;
	// begin inline asm
	shfl.sync.down.b32 %r136, %r137, %r153, %r154, %r155;
	// end inline asm
	// begin inline asm
	shfl.sync.down.b32 %r141, %r142, %r153, %r154, %r155;
	// end inline asm
	mov.b64 	%rd253, {%r136, %r141};
	mov.b64 	%fd146, %rd253;
	mov.b64 	{%r147, %r152}, %rd349;
	// begin inline asm
	shfl.sync.down.b32 %r146, %r147, %r153, %r154, %r155;
	// end inline asm
	// begin inline asm
	shfl.sync.down.b32 %r151, %r152, %r153, %r154, %r155;
	// end inline asm
	mov.b64 	%rd174, {%r146, %r151};
	setp.gt.s32 	%p69, %r55, 15;
	mov.f64 	%fd241, %fd233;
	mov.u64 	%rd357, %rd349;
	@%p69 bra 	$L__BB9_180;
	setp.lt.f64 	%p70, %fd233, %fd146;
	mov.f64 	%fd241, %fd146;
	mov.u64 	%rd357, %rd174;
	@%p70 bra 	$L__BB9_180;
	setp.gt.f64 	%p71, %fd233, %fd146;
	mov.f64 	%fd241, %fd233;
	mov.u64 	%rd357, %rd349;
	@%p71 bra 	$L__BB9_180;
	setp.lt.s64 	%p72, %rd349, %rd174;
	selp.f64 	%fd241, %fd233, %fd146, %p72;
	min.s64 	%rd357, %rd349, %rd174;
$L__BB9_180:
	setp.ne.s32 	%p73, %r55, 0;
	@%p73 bra 	$L__BB9_182;
	shr.u32 	%r156, %r17, 1;
	and.b32  	%r157, %r156, 496;
	mov.u32 	%r158, _ZN6thrust24THRUST_300001_SM_1000_NS8cuda_cub4core6detail5shmemE;
	add.s32 	%r159, %r158, %r157;
	st.shared.f64 	[%r159+8], %fd241;
	st.shared.u64 	[%r159+16], %rd357;
$L__BB9_182:
	bar.sync 	0;
	setp.ne.s32 	%p74, %r17, 0;
	@%p74 bra 	$L__BB9_204;
	ld.shared.f64 	%fd149, [_ZN6thrust24THRUST_300001_SM_1000_NS8cuda_cub4core6detail5shmemE+24];
	ld.shared.u64 	%rd177, [_ZN6thrust24THRUST_300001_SM_1000_NS8cuda_cub4core6detail5shmemE+32];
	setp.lt.f64 	%p75, %fd241, %fd149;
	mov.f64 	%fd235, %fd149;
	mov.u64 	%rd351, %rd177;
	@%p75 bra 	$L__BB9_186;
	setp.lt.f64 	%p76, %fd149, %fd241;
	mov.f64 	%fd235, %fd241;
	mov.u64 	%rd351, %rd357;
	@%p76 bra 	$L__BB9_186;
	setp.lt.s64 	%p77, %rd357, %rd177;
	selp.f64 	%fd235, %fd241, %fd149, %p77;
	min.s64 	%rd351, %rd357, %rd177;
$L__BB9_186:
	ld.shared.f64 	%fd152, [_ZN6thrust24THRUST_300001_SM_1000_NS8cuda_cub4core6detail5shmemE+40];
	ld.shared.u64 	%rd180, [_ZN6thrust24THRUST_300001_SM_1000_NS8cuda_cub4core6detail5shmemE+48];
	setp.lt.f64 	%p78, %fd235, %fd152;
	mov.f64 	%fd236, %fd152;
	mov.u64 	%rd352, %rd180;
	@%p78 bra 	$L__BB9_189;
	setp.lt.f64 	%p79, %fd152, %fd235;
	mov.f64 	%fd236, %fd235;
	mov.u64 	%rd352, %rd351;
	@%p79 bra 	$L__BB9_189;
	setp.lt.s64 	%p80, %rd351, %rd180;
	selp.f64 	%fd236, %fd235, %fd152, %p80;
	min.s64 	%rd352, %rd351, %rd180;
$L__BB9_189:
	ld.shared.f64 	%fd155, [_ZN6thrust24THRUST_300001_SM_1000_NS8cuda_cub4core6detail5shmemE+56];
	ld.shared.u64 	%rd183, [_ZN6thrust24THRUST_300001_SM_1000_NS8cuda_cub4core6detail5shmemE+64];
	setp.lt.f64 	%p81, %fd236, %fd155;
	mov.f64 	%fd237, %fd155;
	mov.u64 	%rd353, %rd183;
	@%p81 bra 	$L__BB9_192;
	setp.lt.f64 	%p82, %fd155, %fd236;
	mov.f64 	%fd237, %fd236;
	mov.u64 	%rd353, %rd352;
	@%p82 bra 	$L__BB9_192;
	setp.lt.s64 	%p83, %rd352, %rd183;
	selp.f64 	%fd237, %fd236, %fd155, %p83;
	min.s64 	%rd353, %rd352, %rd183;
$L__BB9_192:
	ld.shared.f64 	%fd158, [_ZN6thrust24THRUST_300001_SM_1000_NS8cuda_cub4core6detail5shmemE+72];
	ld.shared.u64 	%rd186, [_ZN6thrust24THRUST_300001_SM_1000_NS8cuda_cub4core6detail5shmemE+80];
	setp.lt.f64 	%p84, %fd237, %fd158;
	mov.f64 	%fd238, %fd158;
	mov.u64 	%rd354, %rd186;
	@%p84 bra 	$L__BB9_195;
	setp.lt.f64 	%p85, %fd158, %fd237;
	mov.f64 	%fd238, %fd237;
	mov.u64 	%rd354, %rd353;
	@%p85 bra 	$L__BB9_195;
	setp.lt.s64 	%p86, %rd353, %rd186;
	selp.f64 	%fd238, %fd237, %fd158, %p86;
	min.s64 	%rd354, %rd353, %rd186;
$L__BB9_195:
	ld.shared.f64 	%fd161, [_ZN6thrust24THRUST_300001_SM_1000_NS8cuda_cub4core6detail5shmemE+88];
	ld.shared.u64 	%rd189, [_ZN6thrust24THRUST_300001_SM_1000_NS8cuda_cub4core6detail5shmemE+96];
	setp.lt.f64 	%p87, %fd238, %fd161;
	mov.f64 	%fd239, %fd161;
	mov.u64 	%rd355, %rd189;
	@%p87 bra 	$L__BB9_198;
	setp.lt.f64 	%p88, %fd161, %fd238;
	mov.f64 	%fd239, %fd238;
	mov.u64 	%rd355, %rd354;
	@%p88 bra 	$L__BB9_198;
	setp.lt.s64 	%p89, %rd354, %rd189;
	selp.f64 	%fd239, %fd238, %fd161, %p89;
	min.s64 	%rd355, %rd354, %rd189;
$L__BB9_198:
	ld.shared.f64 	%fd164, [_ZN6thrust24THRUST_300001_SM_1000_NS8cuda_cub4core6detail5shmemE+104];
	ld.shared.u64 	%rd192, [_ZN6thrust24THRUST_300001_SM_1000_NS8cuda_cub4core6detail5shmemE+112];
	setp.lt.f64 	%p90, %fd239, %fd164;
	mov.f64 	%fd240, %fd164;
	mov.u64 	%rd356, %rd192;
	@%p90 bra 	$L__BB9_201;
	setp.lt.f64 	%p91, %fd164, %fd239;
	mov.f64 	%fd240, %fd239;
	mov.u64 	%rd356, %rd355;
	@%p91 bra 	$L__BB9_201;
	setp.lt.s64 	%p92, %rd355, %rd192;
	selp.f64 	%fd240, %fd239, %fd164, %p92;
	min.s64 	%rd356, %rd355, %rd192;
$L__BB9_201:
	ld.shared.f64 	%fd167, [_ZN6thrust24THRUST_300001_SM_1000_NS8cuda_cub4core6detail5shmemE+120];
	ld.shared.u64 	%rd195, [_ZN6thrust24THRUST_300001_SM_1000_NS8cuda_cub4core6detail5shmemE+128];
	setp.lt.f64 	%p93, %fd240, %fd167;
	mov.u64 	%rd357, %rd195;
	mov.f64 	%fd241, %fd167;
	@%p93 bra 	$L__BB9_204;
	setp.lt.f64 	%p94, %fd167, %fd240;
	mov.u64 	%rd357, %rd356;
	mov.f64 	%fd241, %fd240;
	@%p94 bra 	$L__BB9_204;
	setp.lt.s64 	%p95, %rd356, %rd195;
	selp.f64 	%fd241, %fd240, %fd167, %p95;
	min.s64 	%rd357, %rd356, %rd195;
$L__BB9_204:
	mov.u32 	%r387, %tid.x;
	setp.ne.s32 	%p212, %r387, 0;
	@%p212 bra 	$L__BB9_206;
	ld.param.u64 	%rd287, [_ZN6thrust24THRUST_300001_SM_1000_NS8cuda_cub4core6detail13_kernel_agentINS1_8__reduce11ReduceAgentINS0_12zip_iteratorIN4cuda3std3__45tupleIJNS0_6detail15normal_iteratorINS0_10device_ptrIdEEEENS0_17counting_iteratorIlNS0_11use_defaultESI_SI_EEEEEEEPNSB_IJdlEEESM_iNS1_9__extrema9arg_max_fIdlNSA_4lessIdEEEEEEJSL_SN_iSS_EEEvDpT0__param_1];
	cvta.to.global.u64 	%rd286, %rd287;
	st.global.f64 	[%rd286], %fd241;
	st.global.u64 	[%rd286+8], %rd357;
$L__BB9_206:
	ret;

}
	// .globl	_ZN6thrust24THRUST_300001_SM_1000_NS8cuda_cub4core6detail13_kernel_agentINS1_8__reduce11ReduceAgentINS0_12zip_iteratorIN4cuda3std3__45tupleIJNS0_6detail15normal_iteratorINS0_10device_ptrIdEEEENS0_17counting_iteratorIlNS0_11use_defaultESI_SI_EEEEEEEPNSB_IJdlEEESM_iNS1_9__extrema9arg_max_fIdlNSA_4lessIdEEEEEEJSL_SN_iN3cub18CUB_300001_SM_100013GridEvenShareIiEENSV_9GridQueueIjEESS_EEEvDpT0_
.visible .entry _ZN6thrust24THRUST_300001_SM_1000_NS8cuda_cub4core6detail13_kernel_agentINS1_8__reduce11ReduceAgentINS0_12zip_iteratorIN4cuda3std3__45tupleIJNS0_6detail15normal_iteratorINS0_10device_ptrIdEEEENS0_17counting_iteratorIlNS0_11use_defaultESI_SI_EEEEEEEPNSB_IJdlEEESM_iNS1_9__extrema9arg_max_fIdlNSA_4lessIdEEEEEEJSL_SN_iN3cub18CUB_300001_SM_100013GridEvenShareIiEENSV_9GridQueueIjEESS_EEEvDpT0_(
	.param .align 8 .b8 _ZN6thrust24THRUST_300001_SM_1000_NS8cuda_cub4core6detail13_kernel_agentINS1_8__reduce11ReduceAgentINS0_12zip_iteratorIN4cuda3std3__45tupleIJNS0_6detail15normal_iteratorINS0_10device_ptrIdEEEENS0_17counting_iteratorIlNS0_11use_defaultESI_SI_EEEEEEEPNSB_IJdlEEESM_iNS1_9__extrema9arg_max_fIdlNSA_4lessIdEEEEEEJSL_SN_iN3cub18CUB_300001_SM_100013GridEvenShareIiEENSV_9GridQueueIjEESS_EEEvDpT0__param_0[16],
	.param .u64 .ptr .align 1 _ZN6thrust24THRUST_300001_SM_1000_NS8cuda_cub4core6detail13_kernel_agentINS1_8__reduce11ReduceAgentINS0_12zip_iteratorIN4cuda3std3__45tupleIJNS0_6detail15normal_iteratorINS0_10device_ptrIdEEEENS0_17counting_iteratorIlNS0_11use_defaultESI_SI_EEEEEEEPNSB_IJdlEEESM_iNS1_9__extrema9arg_max_fIdlNSA_4lessIdEEEEEEJSL_SN_iN3cub18CUB_300001_SM_100013GridEvenShareIiEENSV_9GridQueueIjEESS_EEEvDpT0__param_1,
	.param .u32 _ZN6thrust24THRUST_300001_SM_1000_NS8cuda_cub4core6detail13_kernel_agentINS1_8__reduce11ReduceAgentINS0_12zip_iteratorIN4cuda3std3__45tupleIJNS0_6detail15normal_iteratorINS0_10device_ptrIdEEEENS0_17counting_iteratorIlNS0_11use_defaultESI_SI_EEEEEEEPNSB_IJdlEEESM_iNS1_9__extrema9arg_max_fIdlNSA_4lessIdEEEEEEJSL_SN_iN3cub18CUB_300001_SM_100013GridEvenShareIiEENSV_9GridQueueIjEESS_EEEvDpT0__param_2,
	.param .align 4 .b8 _ZN6thrust24THRUST_300001_SM_1000_NS8cuda_cub4core6detail13_kernel_agentINS1_8__reduce11ReduceAgentINS0_12zip_iteratorIN4cuda3std3__45tupleIJNS0_6detail15normal_iteratorINS0_10device_ptrIdEEEENS0_17counting_iteratorIlNS0_11use_defaultESI_SI_EEEEEEEPNSB_IJdlEEESM_iNS1_9__extrema9arg_max_fIdlNSA_4lessIdEEEEEEJSL_SN_iN3cub18CUB_300001_SM_100013GridEvenShareIiEENSV_9GridQueueIjEESS_EEEvDpT0__param_3[40],
	.param .align 8 .b8 _ZN6thrust24THRUST_300001_SM_1000_NS8cuda_cub4core6detail13_kernel_agentINS1_8__reduce11ReduceAgentINS0_12zip_iteratorIN4cuda3std3__45tupleIJNS0_6detail15normal_iteratorINS0_10device_ptrIdEEEENS0_17counting_iteratorIlNS0_11use_defaultESI_SI_EEEEEEEPNSB_IJdlEEESM_iNS1_9__extrema9arg_max_fIdlNSA_4lessIdEEEEEEJSL_SN_iN3cub18CUB_300001_SM_100013GridEvenShareIiEENSV_9GridQueueIjEESS_EEEvDpT0__param_4[8],
	.param .align 1 .b8 _ZN6thrust24THRUST_300001_SM_1000_NS8cuda_cub4core6detail13_kernel_agentINS1_8__reduce11ReduceAgentINS0_12zip_iteratorIN4cuda3std3__45tupleIJNS0_6detail15normal_iteratorINS0_10device_ptrIdEEEENS0_17counting_iteratorIlNS0_11use_defaultESI_SI_EEEEEEEPNSB_IJdlEEESM_iNS1_9__extrema9arg_max_fIdlNSA_4lessIdEEEEEEJSL_SN_iN3cub18CUB_300001_SM_100013GridEvenShareIiEENSV_9GridQueueIjEESS_EEEvDpT0__param_5[1]
)
.maxntid 256
{
	.reg .pred 	%p<215>;
	.reg .b32 	%r<437>;
	.reg .b64 	%rd<333>;
	.reg .b64 	%fd<242>;

	ld.param.u64 	%rd182, [_ZN6thrust24THRUST_300001_SM_1000_NS8cuda_cub4core6detail13_kernel_agentINS1_8__reduce11ReduceAgentINS0_12zip_iteratorIN4cuda3std3__45tupleIJNS0_6detail15normal_iteratorINS0_10device_ptrIdEEEENS0_17counting_iteratorIlNS0_11use_defaultESI_SI_EEEEEEEPNSB_IJdlEEESM_iNS1_9__extrema9arg_max_fIdlNSA_4lessIdEEEEEEJSL_SN_iN3cub18CUB_300001_SM_100013GridEvenShareIiEENSV_9GridQueueIjEESS_EEEvDpT0__param_0+8];
	ld.param.u64 	%rd181, [_ZN6thrust24THRUST_300001_SM_1000_NS8cuda_cub4core6detail13_kernel_agentINS1_8__reduce11ReduceAgentINS0_12zip_iteratorIN4cuda3std3__45tupleIJNS0_6detail15normal_iteratorINS0_10device_ptrIdEEEENS0_17counting_iteratorIlNS0_11use_defaultESI_SI_EEEEEEEPNSB_IJdlEEESM_iNS1_9__extrema9arg_max_fIdlNSA_4lessIdEEEEEEJSL_SN_iN3cub18CUB_300001_SM_100013GridEvenShareIiEENSV_9GridQueueIjEESS_EEEvDpT0__param_0];
	ld.param.u64 	%rd184, [_ZN6thrust24THRUST_300001_SM_1000_NS8cuda_cub4core6detail13_kernel_agentINS1_8__reduce11ReduceAgentINS0_12zip_iteratorIN4cuda3std3__45tupleIJNS0_6detail15normal_iteratorINS0_10device_ptrIdEEEENS0_17counting_iteratorIlNS0_11use_defaultESI_SI_EEEEEEEPNSB_IJdlEEESM_iNS1_9__extrema9arg_max_fIdlNSA_4lessIdEEEEEEJSL_SN_iN3cub18CUB_300001_SM_100013GridEvenShareIiEENSV_9GridQueueIjEESS_EEEvDpT0__param_4];
	ld.param.u32 	%r66, [_ZN6thrust24THRUST_300001_SM_1000_NS8cuda_cub4core6detail13_kernel_agentINS1_8__reduce11ReduceAgentINS0_12zip_iteratorIN4cuda3std3__45tupleIJNS0_6detail15normal_iteratorINS0_10device_ptrIdEEEENS0_17counting_iteratorIlNS0_11use_defaultESI_SI_EEEEEEEPNSB_IJdlEEESM_iNS1_9__extrema9arg_max_fIdlNSA_4lessIdEEEEEEJSL_SN_iN3cub18CUB_300001_SM_100013GridEvenShareIiEENSV_9GridQueueIjEESS_EEEvDpT0__param_2];
	cvta.to.global.u64 	%rd1, %rd184;
	cvta.to.global.u64 	%rd2, %rd181;
	mov.u32 	%r1, %ctaid.x;
	mul.lo.s32 	%r2, %r1, 1280;
	mov.u32 	%r67, %nctaid.x;
	mul.lo.s32 	%r3, %r67, 1280;
	add.s32 	%r68, %r2, 1280;
	setp.le.s32 	%p1, %r68, %r66;
	@%p1 bra 	$L__BB10_121;
	sub.s32 	%r4, %r66, %r2;
	mov.u32 	%r5, %tid.x;
	setp.ge.s32 	%p98, %r5, %r4;
	mov.f64 	%fd188, 0d0000000000000000;
	mov.b64 	%rd279, 0;
	mov.u32 	%r420, %r5;
	@%p98 bra 	$L__BB10_3;
	add.s32 	%r190, %r2, %r5;
	cvt.s64.s32 	%rd234, %r190;
	mul.wide.s32 	%rd235, %r190, 8;
	add.s64 	%rd236, %rd2, %rd235;
	add.s64 	%rd279, %rd182, %rd234;
	ld.global.f64 	%fd188, [%rd236];
	add.s32 	%r420, %r5, 256;
$L__BB10_3:
	setp.ge.s32 	%p99, %r420, %r4;
	@%p99 bra 	$L__BB10_25;
	not.b32 	%r191, %r420;
	add.s32 	%r192, %r66, %r191;
	sub.s32 	%r8, %r192, %r2;
	and.b32  	%r193, %r8, 768;
	setp.eq.s32 	%p100, %r193, 768;
	@%p100 bra 	$L__BB10_10;
	add.s32 	%r418, %r420, %r2;
	shr.u32 	%r194, %r8, 8;
	add.s32 	%r195, %r194, 1;
	and.b32  	%r196, %r195, 3;
	neg.s32 	%r417, %r196;
$L__BB10_6:
	.pragma "nounroll";
	mov.u64 	%rd6, %rd279;
	mov.f64 	%fd3, %fd188;
	cvt.s64.s32 	%rd238, %r418;
	add.s64 	%rd7, %rd182, %rd238;
	mul.wide.s32 	%rd239, %r418, 8;
	add.s64 	%rd240, %rd2, %rd239;
	ld.global.f64 	%fd4, [%rd240];
	setp.lt.f64 	%p101, %fd3, %fd4;
	mov.u64 	%rd279, %rd7;
	mov.f64 	%fd188, %fd4;
	@%p101 bra 	$L__BB10_9;
	setp.lt.f64 	%p102, %fd4, %fd3;
	mov.u64 	%rd279, %rd6;
	mov.f64 	%fd188, %fd3;
	@%p102 bra 	$L__BB10_9;
	setp.lt.s64 	%p103, %rd6, %rd7;
	min.s64 	%rd279, %rd6, %rd7;
	selp.f64 	%fd188, %fd3, %fd4, %p103;
$L__BB10_9:
	add.s32 	%r420, %r420, 256;
	add.s32 	%r418, %r418, 256;
	add.s32 	%r417, %r417, 1;
	setp.ne.s32 	%p104, %r417, 0;
	@%p104 bra 	$L__BB10_6;
$L__BB10_10:
	setp.lt.u32 	%p105, %r8, 768;
	@%p105 bra 	$L__BB10_25;
	add.s32 	%r421, %r420, %r2;
	add.s32 	%r424, %r421, 256;
	add.s32 	%r423, %r421, 512;
	add.s32 	%r422, %r421, 768;
	add.s64 	%rd12, %rd2, 4096;
$L__BB10_12:
	cvt.s64.s32 	%rd241, %r424;
	add.s64 	%rd14, %rd182, %rd241;
	cvt.s64.s32 	%rd242, %r423;
	add.s64 	%rd15, %rd182, %rd242;
	cvt.s64.s32 	%rd243, %r422;
	add.s64 	%rd16, %rd182, %rd243;
	cvt.s64.s32 	%rd244, %r421;
	mul.wide.s32 	%rd245, %r421, 8;
	add.s64 	%rd17, %rd12, %rd245;
	add.s64 	%rd18, %rd182, %rd244;
	ld.global.f64 	%fd10, [%rd17+-4096];
	setp.lt.f64 	%p106, %fd188, %fd10;
	mov.u64 	%rd276, %rd18;
	mov.f64 	%fd185, %fd10;
	@%p106 bra 	$L__BB10_15;
	setp.lt.f64 	%p107, %fd10, %fd188;
	mov.u64 	%rd276, %rd279;
	mov.f64 	%fd185, %fd188;
	@%p107 bra 	$L__BB10_15;
	setp.lt.s64 	%p108, %rd279, %rd18;
	min.s64 	%rd276, %rd279, %rd18;
	selp.f64 	%fd185, %fd188, %fd10, %p108;
$L__BB10_15:
	ld.global.f64 	%fd13, [%rd17+-2048];
	setp.lt.f64 	%p109, %fd185, %fd13;
	mov.u64 	%rd277, %rd14;
	mov.f64 	%fd186, %fd13;
	@%p109 bra 	$L__BB10_18;
	setp.lt.f64 	%p110, %fd13, %fd185;
	mov.u64 	%rd277, %rd276;
	mov.f64 	%fd186, %fd185;
	@%p110 bra 	$L__BB10_18;
	setp.lt.s64 	%p111, %rd276, %rd14;
	min.s64 	%rd277, %rd276, %rd14;
	selp.f64 	%fd186, %fd185, %fd13, %p111;
$L__BB10_18:
	ld.global.f64 	%fd16, [%rd17];
	setp.lt.f64 	%p112, %fd186, %fd16;
	mov.u64 	%rd278, %rd15;
	mov.f64 	%fd187, %fd16;
	@%p112 bra 	$L__BB10_21;
	setp.lt.f64 	%p113, %fd16, %fd186;
	mov.u64 	%rd278, %rd277;
	mov.f64 	%fd187, %fd186;
	@%p113 bra 	$L__BB10_21;
	setp.lt.s64 	%p114, %rd277, %rd15;
	min.s64 	%rd278, %rd277, %rd15;
	selp.f64 	%fd187, %fd186, %fd16, %p114;
$L__BB10_21:
	ld.global.f64 	%fd19, [%rd17+2048];
	setp.lt.f64 	%p115, %fd187, %fd19;
	mov.u64 	%rd279, %rd16;
	mov.f64 	%fd188, %fd19;
	@%p115 bra 	$L__BB10_24;
	setp.lt.f64 	%p116, %fd19, %fd187;
	mov.u64 	%rd279, %rd278;
	mov.f64 	%fd188, %fd187;
	@%p116 bra 	$L__BB10_24;
	setp.lt.s64 	%p117, %rd278, %rd16;
	min.s64 	%rd279, %rd278, %rd16;
	selp.f64 	%fd188, %fd187, %fd19, %p117;
$L__BB10_24:
	add.s32 	%r420, %r420, 1024;
	add.s32 	%r424, %r424, 1024;
	add.s32 	%r423, %r423, 1024;
	add.s32 	%r422, %r422, 1024;
	add.s32 	%r421, %r421, 1024;
	setp.lt.s32 	%p118, %r420, %r4;
	@%p118 bra 	$L__BB10_12;
$L__BB10_25:
	setp.lt.s32 	%p119, %r4, 256;
	@%p119 bra 	$L__BB10_70;
	// begin inline asm
	mov.u32 %r310, %laneid;
	// end inline asm
	mov.b64 	%rd256, %fd188;
	mov.b64 	{%r312, %r317}, %rd256;
	mov.b32 	%r328, 1;
	mov.b32 	%r329, 31;
	mov.b32 	%r330, -1;
	// begin inline asm
	shfl.sync.down.b32 %r311, %r312, %r328, %r329, %r330;
	// end inline asm
	// begin inline asm
	shfl.sync.down.b32 %r316, %r317, %r328, %r329, %r330;
	// end inline asm
	mov.b64 	%rd257, {%r311, %r316};
	mov.b64 	%fd23, %rd257;
	mov.b64 	{%r322, %r327}, %rd279;
	// begin inline asm
	shfl.sync.down.b32 %r321, %r322, %r328, %r329, %r330;
	// end inline asm
	// begin inline asm
	shfl.sync.down.b32 %r326, %r327, %r328, %r329, %r330;
	// end inline asm
	mov.b64 	%rd28, {%r321, %r326};
	setp.gt.s32 	%p171, %r310, 30;
	mov.u64 	%rd281, %rd279;
	mov.f64 	%fd190, %fd188;
	@%p171 bra 	$L__BB10_30;
	setp.lt.f64 	%p172, %fd188, %fd23;
	mov.u64 	%rd281, %rd28;
	mov.f64 	%fd190, %fd23;
	@%p172 bra 	$L__BB10_30;
	setp.gt.f64 	%p173, %fd188, %fd23;
	mov.u64 	%rd281, %rd279;
	mov.f64 	%fd190, %fd188;
	@%p173 bra 	$L__BB10_30;
	setp.lt.s64 	%p174, %rd279, %rd28;
	min.s64 	%rd281, %rd279, %rd28;
	selp.f64 	%fd190, %fd188, %fd23, %p174;
$L__BB10_30:
	mov.b64 	%rd258, %fd190;
	mov.b64 	{%r332, %r337}, %rd258;
	mov.b32 	%r348, 2;
	mov.b32 	%r349, 31;
	mov.b32 	%r350, -1;
	// begin inline asm
	shfl.sync.down.b32 %r331, %r332, %r348, %r349, %r350;
	// end inline asm
	// begin inline asm
	shfl.sync.down.b32 %r336, %r337, %r348, %r349, %r350;
	// end inline asm
	mov.b64 	%rd259, {%r331, %r336};
	mov.b64 	%fd26, %rd259;
	mov.b64 	{%r342, %r347}, %rd281;
	// begin inline asm
	shfl.sync.down.b32 %r341, %r342, %r348, %r349, %r350;
	// end inline asm
	// begin inline asm
	shfl.sync.down.b32 %r346, %r347, %r348, %r349, %r350;
	// end inline asm
	mov.b64 	%rd31, {%r341, %r346};
	setp.gt.s32 	%p175, %r310, 29;
	mov.u64 	%rd282, %rd281;
	mov.f64 	%fd191, %fd190;
	@%p175 bra 	$L__BB10_34;
	setp.lt.f64 	%p176, %fd190, %fd26;
	mov.u64 	%rd282, %rd31;
	mov.f64 	%fd191, %fd26;
	@%p176 bra 	$L__BB10_34;
	setp.gt.f64 	%p177, %fd190, %fd26;
	mov.u64 	%rd282, %rd281;
	mov.f64 	%fd191, %fd190;
	@%p177 bra 	$L__BB10_34;
	setp.lt.s64 	%p178, %rd281, %rd31;
	min.s64 	%rd282, %rd281, %rd31;
	selp.f64 	%fd191, %fd190, %fd26, %p178;
$L__BB10_34:
	mov.b64 	%rd260, %fd191;
	mov.b64 	{%r352, %r357}, %rd260;
	mov.b32 	%r368, 4;
	mov.b32 	%r369, 31;
	mov.b32 	%r370, -1;
	// begin inline asm
	shfl.sync.down.b32 %r351, %r352, %r368, %r369, %r370;
	// end inline asm
	// begin inline asm
	shfl.sync.down.b32 %r356, %r357, %r368, %r369, %r370;
	// end inline asm
	mov.b64 	%rd261, {%r351, %r356};
	mov.b64 	%fd29, %rd261;
	mov.b64 	{%r362, %r367}, %rd282;
	// begin inline asm
	shfl.sync.down.b32 %r361, %r362, %r368, %r369, %r370;
	// end inline asm
	// begin inline asm
	shfl.sync.down.b32 %r366, %r367, %r368, %r369, %r370;
	// end inline asm
	mov.b64 	%rd34, {%r361, %r366};
	setp.gt.s32 	%p179, %r310, 27;
	mov.u64 	%rd283, %rd282;
	mov.f64 	%fd192, %fd191;
	@%p179 bra 	$L__BB10_38;
	setp.lt.f64 	%p180, %fd191, %fd29;
	mov.u64 	%rd283, %rd34;
	mov.f64 	%fd192, %fd29;
	@%p180 bra 	$L__BB10_38;
	setp.gt.f64 	%p181, %fd191, %fd29;
	mov.u64 	%rd283, %rd282;
	mov.f64 	%fd192, %fd191;
	@%p181 bra 	$L__BB10_38;
	setp.lt.s64 	%p182, %rd282, %rd34;
	min.s64 	%rd283, %rd282, %rd34;
	selp.f64 	%fd192, %fd191, %fd29, %p182;
$L__BB10_38:
	mov.b64 	%rd262, %fd192;
	mov.b64 	{%r372, %r377}, %rd262;
	mov.b32 	%r388, 8;
	mov.b32 	%r389, 31;
	mov.b32 	%r390, -1;
	// begin inline asm
	shfl.sync.down.b32 %r371, %r372, %r388, %r389, %r390;
	// end inline asm
	// begin inline asm
	shfl.sync.down.b32 %r376, %r377, %r388, %r389, %r390;
	// end inline asm
	mov.b64 	%rd263, {%r371, %r376};
	mov.b64 	%fd32, %rd263;
	mov.b64 	{%r382, %r387}, %rd283;
	// begin inline asm
	shfl.sync.down.b32 %r381, %r382, %r388, %r389, %r390;
	// end inline asm
	// begin inline asm
	shfl.sync.down.b32 %r386, %r387, %r388, %r389, %r390;
	// end inline asm
	mov.b64 	%rd37, {%r381, %r386};
	setp.gt.s32 	%p183, %r310, 23;
	mov.u64 	%rd284, %rd283;
	mov.f64 	%fd193, %fd192;
	@%p183 bra 	$L__BB10_42;
	setp.lt.f64 	%p184, %fd192, %fd32;
	mov.u64 	%rd284, %rd37;
	mov.f64 	%fd193, %fd32;
	@%p184 bra 	$L__BB10_42;
	setp.gt.f64 	%p185, %fd192, %fd32;
	mov.u64 	%rd284, %rd283;
	mov.f64 	%fd193, %fd192;
	@%p185 bra 	$L__BB10_42;
	setp.lt.s64 	%p186, %rd283, %rd37;
	min.s64 	%rd284, %rd283, %rd37;
	selp.f64 	%fd193, %fd192, %fd32, %p186;
$L__BB10_42:
	mov.b64 	%rd264, %fd193;
	mov.b64 	{%r392, %r397}, %rd264;
	mov.b32 	%r408, 16;
	mov.b32 	%r409, 31;
	mov.b32 	%r410, -1;
	// begin inline asm
	shfl.sync.down.b32 %r391, %r392, %r408, %r409, %r410;
	// end inline asm
	// begin inline asm
	shfl.sync.down.b32 %r396, %r397, %r408, %r409, %r410;
	// end inline asm
	mov.b64 	%rd265, {%r391, %r396};
	mov.b64 	%fd35, %rd265;
	mov.b64 	{%r402, %r407}, %rd284;
	// begin inline asm
	shfl.sync.down.b32 %r401, %r402, %r408, %r409, %r410;
	// end inline asm
	// begin inline asm
	shfl.sync.down.b32 %r406, %r407, %r408, %r409, %r410;
	// end inline asm
	mov.b64 	%rd40, {%r401, %r406};
	setp.gt.s32 	%p187, %r310, 15;
	mov.u64 	%rd332, %rd284;
	mov.f64 	%fd241, %fd193;
	@%p187 bra 	$L__BB10_46;
	setp.lt.f64 	%p188, %fd193, %fd35;
	mov.u64 	%rd332, %rd40;
	mov.f64 	%fd241, %fd35;
	@%p188 bra 	$L__BB10_46;
	setp.gt.f64 	%p189, %fd193, %fd35;
	mov.u64 	%rd332, %rd284;
	mov.f64 	%fd241, %fd193;
	@%p189 bra 	$L__BB10_46;
	setp.lt.s64 	%p190, %rd284, %rd40;
	min.s64 	%rd332, %rd284, %rd40;
	selp.f64 	%fd241, %fd193, %fd35, %p190;
$L__BB10_46:
	setp.ne.s32 	%p191, %r310, 0;
	@%p191 bra 	$L__BB10_48;
	shr.u32 	%r411, %r5, 1;
	and.b32  	%r412, %r411, 496;
	mov.u32 	%r413, _ZN6thrust24THRUST_300001_SM_1000_NS8cuda_cub4core6detail5shmemE;
	add.s32 	%r414, %r413, %r412;
	st.shared.f64 	[%r414+8], %fd241;
	st.shared.u64 	[%r414+16], %rd332;
$L__BB10_48:
	bar.sync 	0;
	setp.ne.s32 	%p192, %r5, 0;
	@%p192 bra 	$L__BB10_208;
	ld.shared.f64 	%fd38, [_ZN6thrust24THRUST_300001_SM_1000_NS8cuda_cub4core6detail5shmemE+24];
	ld.shared.u64 	%rd43, [_ZN6thrust24THRUST_300001_SM_1000_NS8cuda_cub4core6detail5shmemE+32];
	setp.lt.f64 	%p193, %fd241, %fd38;
	mov.u64 	%rd286, %rd43;
	mov.f64 	%fd195, %fd38;
	@%p193 bra 	$L__BB10_52;
	setp.lt.f64 	%p194, %fd38, %fd241;
	mov.u64 	%rd286, %rd332;
	mov.f64 	%fd195, %fd241;
	@%p194 bra 	$L__BB10_52;
	setp.lt.s64 	%p195, %rd332, %rd43;
	min.s64 	%rd286, %rd332, %rd43;
	selp.f64 	%fd195, %fd241, %fd38, %p195;
$L__BB10_52:
	ld.shared.f64 	%fd41, [_ZN6thrust24THRUST_300001_SM_1000_NS8cuda_cub4core6detail5shmemE+40];
	ld.shared.u64 	%rd46, [_ZN6thrust24THRUST_300001_SM_1000_NS8cuda_cub4core6detail5shmemE+48];
	setp.lt.f64 	%p196, %fd195, %fd41;
	mov.u64 	%rd287, %rd46;
	mov.f64 	%fd196, %fd41;
	@%p196 bra 	$L__BB10_55;
	setp.lt.f64 	%p197, %fd41, %fd195;
	mov.u64 	%rd287, %rd286;
	mov.f64 	%fd196, %fd195;
	@%p197 bra 	$L__BB10_55;
	setp.lt.s64 	%p198, %rd286, %rd46;
	min.s64 	%rd287, %rd286, %rd46;
	selp.f64 	%fd196, %fd195, %fd41, %p198;
$L__BB10_55:
	ld.shared.f64 	%fd44, [_ZN6thrust24THRUST_300001_SM_1000_NS8cuda_cub4core6detail5shmemE+56];
	ld.shared.u64 	%rd49, [_ZN6thrust24THRUST_300001_SM_1000_NS8cuda_cub4core6detail5shmemE+64];
	setp.lt.f64 	%p199, %fd196, %fd44;
	mov.u64 	%rd288, %rd49;
	mov.f64 	%fd197, %fd44;
	@%p199 bra 	$L__BB10_58;
	setp.lt.f64 	%p200, %fd44, %fd196;
	mov.u64 	%rd288, %rd287;
	mov.f64 	%fd197, %fd196;
	@%p200 bra 	$L__BB10_58;
	setp.lt.s64 	%p201, %rd287, %rd49;
	min.s64 	%rd288, %rd287, %rd49;
	selp.f64 	%fd197, %fd196, %fd44, %p201;
$L__BB10_58:
	ld.shared.f64 	%fd47, [_ZN6thrust24THRUST_300001_SM_1000_NS8cuda_cub4core6detail5shmemE+72];
	ld.shared.u64 	%rd52, [_ZN6thrust24THRUST_300001_SM_1000_NS8cuda_cub4core6detail5shmemE+80];
	setp.lt.f64 	%p202, %fd197, %fd47;
	mov.u64 	%rd289, %rd52;
	mov.f64 	%fd198, %fd47;
	@%p202 bra 	$L__BB10_61;
	setp.lt.f64 	%p203, %fd47, %fd197;
	mov.u64 	%rd289, %rd288;
	mov.f64 	%fd198, %fd197;
	@%p203 bra 	$L__BB10_61;
	setp.lt.s64 	%p204, %rd288, %rd52;
	min.s64 	%rd289, %rd288, %rd52;
	selp.f64 	%fd198, %fd197, %fd47, %p204;
$L__BB10_61:
	ld.shared.f64 	%fd50, [_ZN6thrust24THRUST_300001_SM_1000_NS8cuda_cub4core6detail5shmemE+88];
	ld.shared.u64 	%rd55, [_ZN6thrust24THRUST_300001_SM_1000_NS8cuda_cub4core6detail5shmemE+96];
	setp.lt.f64 	%p205, %fd198, %fd50;
	mov.u64 	%rd290, %rd55;
	mov.f64 	%fd199, %fd50;
	@%p205 bra 	$L__BB10_64;
	setp.lt.f64 	%p206, %fd50, %fd198;
	mov.u64 	%rd290, %rd289;
	mov.f64 	%fd199, %fd198;
	@%p206 bra 	$L__BB10_64;
	setp.lt.s64 	%p207, %rd289, %rd55;
	min.s64 	%rd290, %rd289, %rd55;
	selp.f64 	%fd199, %fd198, %fd50, %p207;
$L__BB10_64:
	ld.shared.f64 	%fd53, [_ZN6thrust24THRUST_300001_SM_1000_NS8cuda_cub4core6detail5shmemE+104];
	ld.shared.u64 	%rd58, [_ZN6thrust24THRUST_300001_SM_1000_NS8cuda_cub4core6detail5shmemE+112];
	setp.lt.f64 	%p208, %fd199, %fd53;
	mov.u64 	%rd291, %rd58;
	mov.f64 	%fd200, %fd53;
	@%p208 bra 	$L__BB10_67;
	setp.lt.f64 	%p209, %fd53, %fd199;
	mov.u64 	%rd291, %rd290;
	mov.f64 	%fd200, %fd199;
	@%p209 bra 	$L__BB10_67;
	setp.lt.s64 	%p210, %rd290, %rd58;
	min.s64 	%rd291, %rd290, %rd58;
	selp.f64 	%fd200, %fd199, %fd53, %p210;
$L__BB10_67:
	ld.shared.f64 	%fd56, [_ZN6thrust24THRUST_300001_SM_1000_NS8cuda_cub4core6detail5shmemE+120];
	ld.shared.u64 	%rd61, [_ZN6thrust24THRUST_300001_SM_1000_NS8cuda_cub4core6detail5shmemE+128];
	setp.lt.f64 	%p211, %fd200, %fd56;
	mov.u64 	%rd332, %rd61;
	mov.f64 	%fd241, %fd56;
	@%p211 bra 	$L__BB10_208;
	setp.lt.f64 	%p212, %fd56, %fd200;
	mov.u64 	%rd332, %rd291;
	mov.f64 	%fd241, %fd200;
	@%p212 bra 	$L__BB10_208;
	setp.lt.s64 	%p213, %rd291, %rd61;
	min.s64 	%rd332, %rd291, %rd61;
	selp.f64 	%fd241, %fd200, %fd56, %p213;
	bra.uni 	$L__BB10_208;
$L__BB10_70:
	// begin inline asm
	mov.u32 %r197, %laneid;
	// end inline asm
	and.b32  	%r218, %r5, 992;
	add.s32 	%r219, %r218, 32;
	setp.gt.s32 	%p120, %r219, %r4;
	not.b32 	%r220, %r218;
	add.s32 	%r221, %r4, %r220;
	selp.b32 	%r216, %r221, 31, %p120;
	mov.b64 	%rd246, %fd188;
	mov.b64 	{%r199, %r204}, %rd246;
	mov.b32 	%r215, 1;
	mov.b32 	%r217, -1;
	// begin inline asm
	shfl.sync.down.b32 %r198, %r199, %r215, %r216, %r217;
	// end inline asm
	// begin inline asm
	shfl.sync.down.b32 %r203, %r204, %r215, %r216, %r217;
	// end inline asm
	mov.b64 	%rd247, {%r198, %r203};
	mov.b64 	%fd58, %rd247;
	mov.b64 	{%r209, %r214}, %rd279;
	// begin inline asm
	shfl.sync.down.b32 %r208, %r209, %r215, %r216, %r217;
	// end inline asm
	// begin inline asm
	shfl.sync.down.b32 %r213, %r214, %r215, %r216, %r217;
	// end inline asm
	mov.b64 	%rd63, {%r208, %r213};
	setp.ge.s32 	%p121, %r197, %r216;
	mov.f64 	%fd201, %fd188;
	mov.u64 	%rd292, %rd279;
	@%p121 bra 	$L__BB10_74;
	setp.lt.f64 	%p122, %fd188, %fd58;
	mov.f64 	%fd201, %fd58;
	mov.u64 	%rd292, %rd63;
	@%p122 bra 	$L__BB10_74;
	setp.gt.f64 	%p123, %fd188, %fd58;
	mov.f64 	%fd201, %fd188;
	mov.u64 	%rd292, %rd279;
	@%p123 bra 	$L__BB10_74;
	setp.lt.s64 	%p124, %rd279, %rd63;
	selp.f64 	%fd201, %fd188, %fd58, %p124;
	min.s64 	%rd292, %rd279, %rd63;
$L__BB10_74:
	mov.b64 	%rd248, %fd201;
	mov.b64 	{%r223, %r228}, %rd248;
	mov.b32 	%r239, 2;
	mov.b32 	%r241, -1;
	// begin inline asm
	shfl.sync.down.b32 %r222, %r223, %r239, %r216, %r241;
	// end inline asm
	// begin inline asm
	shfl.sync.down.b32 %r227, %r228, %r239, %r216, %r241;
	// end inline asm
	mov.b64 	%rd249, {%r222, %r227};
	mov.b64 	%fd61, %rd249;
	mov.b64 	{%r233, %r238}, %rd292;
	// begin inline asm
	shfl.sync.down.b32 %r232, %r233, %r239, %r216, %r241;
	// end inline asm
	// begin inline asm
	shfl.sync.down.b32 %r237, %r238, %r239, %r216, %r241;
	// end inline asm
	mov.b64 	%rd66, {%r232, %r237};
	add.s32 	%r242, %r197, 2;
	setp.gt.s32 	%p125, %r242, %r216;
	mov.f64 	%fd202, %fd201;
	mov.u64 	%rd293, %rd292;
	@%p125 bra 	$L__BB10_78;
	setp.lt.f64 	%p126, %fd201, %fd61;
	mov.f64 	%fd202, %fd61;
	mov.u64 	%rd293, %rd66;
	@%p126 bra 	$L__BB10_78;
	setp.gt.f64 	%p127, %fd201, %fd61;
	mov.f64 	%fd202, %fd201;
	mov.u64 	%rd293, %rd292;
	@%p127 bra 	$L__BB10_78;
	setp.lt.s64 	%p128, %rd292, %rd66;
	selp.f64 	%fd202, %fd201, %fd61, %p128;
	min.s64 	%rd293, %rd292, %rd66;
$L__BB10_78:
	mov.b64 	%rd250, %fd202;
	mov.b64 	{%r244, %r249}, %rd250;
	mov.b32 	%r260, 4;
	mov.b32 	%r262, -1;
	// begin inline asm
	shfl.sync.down.b32 %r243, %r244, %r260, %r216, %r262;
	// end inline asm
	// begin inline asm
	shfl.sync.down.b32 %r248, %r249, %r260, %r216, %r262;
	// end inline asm
	mov.b64 	%rd251, {%r243, %r248};
	mov.b64 	%fd64, %rd251;
	mov.b64 	{%r254, %r259}, %rd293;
	// begin inline asm
	shfl.sync.down.b32 %r253, %r254, %r260, %r216, %r262;
	// end inline asm
	// begin inline asm
	shfl.sync.down.b32 %r258, %r259, %r260, %r216, %r262;
	// end inline asm
	mov.b64 	%rd69, {%r253, %r258};
	add.s32 	%r263, %r197, 4;
	setp.gt.s32 	%p129, %r263, %r216;
	mov.f64 	%fd203, %fd202;
	mov.u64 	%rd294, %rd293;
	@%p129 bra 	$L__BB10_82;
	setp.lt.f64 	%p130, %fd202, %fd64;
	mov.f64 	%fd203, %fd64;
	mov.u64 	%rd294, %rd69;
	@%p130 bra 	$L__BB10_82;
	setp.gt.f64 	%p131, %fd202, %fd64;
	mov.f64 	%fd203, %fd202;
	mov.u64 	%rd294, %rd293;
	@%p131 bra 	$L__BB10_82;
	setp.lt.s64 	%p132, %rd293, %rd69;
	selp.f64 	%fd203, %fd202, %fd64, %p132;
	min.s64 	%rd294, %rd293, %rd69;
$L__BB10_82:
	mov.b64 	%rd252, %fd203;
	mov.b64 	{%r265, %r270}, %rd252;
	mov.b32 	%r281, 8;
	mov.b32 	%r283, -1;
	// begin inline asm
	shfl.sync.down.b32 %r264, %r265, %r281, %r216, %r283;
	// end inline asm
	// begin inline asm
	shfl.sync.down.b32 %r269, %r270, %r281, %r216, %r283;
	// end inline asm
	mov.b64 	%rd253, {%r264, %r269};
	mov.b64 	%fd67, %rd253;
	mov.b64 	{%r275, %r280}, %rd294;
	// begin inline asm
	shfl.sync.down.b32 %r274, %r275, %r281, %r216, %r283;
	// end inline asm
	// begin inline asm
	shfl.sync.down.b32 %r279, %r280, %r281, %r216, %r283;
	// end inline asm
	mov.b64 	%rd72, {%r274, %r279};
	add.s32 	%r284, %r197, 8;
	setp.gt.s32 	%p133, %r284, %r216;
	mov.f64 	%fd204, %fd203;
	mov.u64 	%rd295, %rd294;
	@%p133 bra 	$L__BB10_86;
	setp.lt.f64 	%p134, %fd203, %fd67;
	mov.f64 	%fd204, %fd67;
	mov.u64 	%rd295, %rd72;
	@%p134 bra 	$L__BB10_86;
	setp.gt.f64 	%p135, %fd203, %fd67;
	mov.f64 	%fd204, %fd203;
	mov.u64 	%rd295, %rd294;
	@%p135 bra 	$L__BB10_86;
	setp.lt.s64 	%p136, %rd294, %rd72;
	selp.f64 	%fd204, %fd203, %fd67, %p136;
	min.s64 	%rd295, %rd294, %rd72;
$L__BB10_86:
	mov.b64 	%rd254, %fd204;
	mov.b64 	{%r286, %r291}, %rd254;
	mov.b32 	%r302, 16;
	mov.b32 	%r304, -1;
	// begin inline asm
	shfl.sync.down.b32 %r285, %r286, %r302, %r216, %r304;
	// end inline asm
	// begin inline asm
	shfl.sync.down.b32 %r290, %r291, %r302, %r216, %r304;
	// end inline asm
	mov.b64 	%rd255, {%r285, %r290};
	mov.b64 	%fd70, %rd255;
	mov.b64 	{%r296, %r301}, %rd295;
	// begin inline asm
	shfl.sync.down.b32 %r295, %r296, %r302, %r216, %r304;
	// end inline asm
	// begin inline asm
	shfl.sync.down.b32 %r300, %r301, %r302, %r216, %r304;
	// end inline asm
	mov.b64 	%rd75, {%r295, %r300};
	add.s32 	%r305, %r197, 16;
	setp.gt.s32 	%p137, %r305, %r216;
	mov.f64 	%fd241, %fd204;
	mov.u64 	%rd332, %rd295;
	@%p137 bra 	$L__BB10_90;
	setp.lt.f64 	%p138, %fd204, %fd70;
	mov.f64 	%fd241, %fd70;
	mov.u64 	%rd332, %rd75;
	@%p138 bra 	$L__BB10_90;
	setp.gt.f64 	%p139, %fd204, %fd70;
	mov.f64 	%fd241, %fd204;
	mov.u64 	%rd332, %rd295;
	@%p139 bra 	$L__BB10_90;
	setp.lt.s64 	%p140, %rd295, %rd75;
	selp.f64 	%fd241, %fd204, %fd70, %p140;
	min.s64 	%rd332, %rd295, %rd75;
$L__BB10_90:
	setp.ne.s32 	%p141, %r197, 0;
	@%p141 bra 	$L__BB10_92;
	shr.u32 	%r306, %r5, 1;
	and.b32  	%r307, %r306, 496;
	mov.u32 	%r308, _ZN6thrust24THRUST_300001_SM_1000_NS8cuda_cub4core6detail5shmemE;
	add.s32 	%r309, %r308, %r307;
	st.shared.f64 	[%r309+8], %fd241;
	st.shared.u64 	[%r309+16], %rd332;
$L__BB10_92:
	bar.sync 	0;
	setp.ne.s32 	%p142, %r5, 0;
	@%p142 bra 	$L__BB10_208;
	setp.lt.s32 	%p143, %r4, 33;
	mov.f64 	%fd206, %fd241;
	mov.u64 	%rd297, %rd332;
	@%p143 bra 	$L__BB10_97;
	ld.shared.f64 	%fd73, [_ZN6thrust24THRUST_300001_SM_1000_NS8cuda_cub4core6detail5shmemE+24];
	ld.shared.u64 	%rd78, [_ZN6thrust24THRUST_300001_SM_1000_NS8cuda_cub4core6detail5shmemE+32];
	setp.lt.f64 	%p144, %fd241, %fd73;
	mov.f64 	%fd206, %fd73;
	mov.u64 	%rd297, %rd78;
	@%p144 bra 	$L__BB10_97;
	setp.lt.f64 	%p145, %fd73, %fd241;
	mov.f64 	%fd206, %fd241;
	mov.u64 	%rd297, %rd332;
	@%p145 bra 	$L__BB10_97;
	setp.lt.s64 	%p146, %rd332, %rd78;
	selp.f64 	%fd206, %fd241, %fd73, %p146;
	min.s64 	%rd297, %rd332, %rd78;
$L__BB10_97:
	setp.lt.s32 	%p147, %r4, 65;
	mov.f64 	%fd207, %fd206;
	mov.u64 	%rd298, %rd297;
	@%p147 bra 	$L__BB10_101;
	ld.shared.f64 	%fd76, [_ZN6thrust24THRUST_300001_SM_1000_NS8cuda_cub4core6detail5shmemE+40];
	ld.shared.u64 	%rd81, [_ZN6thrust24THRUST_300001_SM_1000_NS8cuda_cub4core6detail5shmemE+48];
	setp.lt.f64 	%p148, %fd206, %fd76;
	mov.f64 	%fd207, %fd76;
	mov.u64 	%rd298, %rd81;
	@%p148 bra 	$L__BB10_101;
	setp.lt.f64 	%p149, %fd76, %fd206;
	mov.f64 	%fd207, %fd206;
	mov.u64 	%rd298, %rd297;
	@%p149 bra 	$L__BB10_101;
	setp.lt.s64 	%p150, %rd297, %rd81;
	selp.f64 	%fd207, %fd206, %fd76, %p150;
	min.s64 	%rd298, %rd297, %rd81;
$L__BB10_101:
	setp.lt.s32 	%p151, %r4, 97;
	mov.f64 	%fd208, %fd207;
	mov.u64 	%rd299, %rd298;
	@%p151 bra 	$L__BB10_105;
	ld.shared.f64 	%fd79, [_ZN6thrust24THRUST_300001_SM_1000_NS8cuda_cub4core6detail5shmemE+56];
	ld.shared.u64 	%rd84, [_ZN6thrust24THRUST_300001_SM_1000_NS8cuda_cub4core6detail5shmemE+64];
	setp.lt.f64 	%p152, %fd207, %fd79;
	mov.f64 	%fd208, %fd79;
	mov.u64 	%rd299, %rd84;
	@%p152 bra 	$L__BB10_105;
	setp.lt.f64 	%p153, %fd79, %fd207;
	mov.f64 	%fd208, %fd207;
	mov.u64 	%rd299, %rd298;
	@%p153 bra 	$L__BB10_105;
	setp.lt.s64 	%p154, %rd298, %rd84;
	selp.f64 	%fd208, %fd207, %fd79, %p154;
	min.s64 	%rd299, %rd298, %rd84;
$L__BB10_105:
	setp.lt.s32 	%p155, %r4, 129;
	mov.f64 	%fd209, %fd208;
	mov.u64 	%rd300, %rd299;
	@%p155 bra 	$L__BB10_109;
	ld.shared.f64 	%fd82, [_ZN6thrust24THRUST_300001_SM_1000_NS8cuda_cub4core6detail5shmemE+72];
	ld.shared.u64 	%rd87, [_ZN6thrust24THRUST_300001_SM_1000_NS8cuda_cub4core6detail5shmemE+80];
	setp.lt.f64 	%p156, %fd208, %fd82;
	mov.f64 	%fd209, %fd82;
	mov.u64 	%rd300, %rd87;
	@%p156 bra 	$L__BB10_109;
	setp.lt.f64 	%p157, %fd82, %fd208;
	mov.f64 	%fd209, %fd208;
	mov.u64 	%rd300, %rd299;
	@%p157 bra 	$L__BB10_109;
	setp.lt.s64 	%p158, %rd299, %rd87;
	selp.f64 	%fd209, %fd208, %fd82, %p158;
	min.s64 	%rd300, %rd299, %rd87;
$L__BB10_109:
	setp.lt.s32 	%p159, %r4, 161;
	mov.f64 	%fd210, %fd209;
	mov.u64 	%rd301, %rd300;
	@%p159 bra 	$L__BB10_113;
	ld.shared.f64 	%fd85, [_ZN6thrust24THRUST_300001_SM_1000_NS8cuda_cub4core6detail5shmemE+88];
	ld.shared.u64 	%rd90, [_ZN6thrust24THRUST_300001_SM_1000_NS8cuda_cub4core6detail5shmemE+96];
	setp.lt.f64 	%p160, %fd209, %fd85;
	mov.f64 	%fd210, %fd85;
	mov.u64 	%rd301, %rd90;
	@%p160 bra 	$L__BB10_113;
	setp.lt.f64 	%p161, %fd85, %fd209;
	mov.f64 	%fd210, %fd209;
	mov.u64 	%rd301, %rd300;
	@%p161 bra 	$L__BB10_113;
	setp.lt.s64 	%p162, %rd300, %rd90;
	selp.f64 	%fd210, %fd209, %fd85, %p162;
	min.s64 	%rd301, %rd300, %rd90;
$L__BB10_113:
	setp.lt.s32 	%p163, %r4, 193;
	mov.f64 	%fd211, %fd210;
	mov.u64 	%rd302, %rd301;
	@%p163 bra 	$L__BB10_117;
	ld.shared.f64 	%fd88, [_ZN6thrust24THRUST_300001_SM_1000_NS8cuda_cub4core6detail5shmemE+104];
	ld.shared.u64 	%rd93, [_ZN6thrust24THRUST_300001_SM_1000_NS8cuda_cub4core6detail5shmemE+112];
	setp.lt.f64 	%p164, %fd210, %fd88;
	mov.f64 	%fd211, %fd88;
	mov.u64 	%rd302, %rd93;
	@%p164 bra 	$L__BB10_117;
	setp.lt.f64 	%p165, %fd88, %fd210;
	mov.f64 	%fd211, %fd210;
	mov.u64 	%rd302, %rd301;
	@%p165 bra 	$L__BB10_117;
	setp.lt.s64 	%p166, %rd301, %rd93;
	selp.f64 	%fd211, %fd210, %fd88, %p166;
	min.s64 	%rd302, %rd301, %rd93;
$L__BB10_117:
	setp.lt.s32 	%p167, %r4, 225;
	mov.u64 	%rd332, %rd302;
	mov.f64 	%fd241, %fd211;
	@%p167 bra 	$L__BB10_208;
	ld.shared.f64 	%fd91, [_ZN6thrust24THRUST_300001_SM_1000_NS8cuda_cub4core6detail5shmemE+120];
	ld.shared.u64 	%rd96, [_ZN6thrust24THRUST_300001_SM_1000_NS8cuda_cub4core6detail5shmemE+128];
	setp.lt.f64 	%p168, %fd211, %fd91;
	mov.u64 	%rd332, %rd96;
	mov.f64 	%fd241, %fd91;
	@%p168 bra 	$L__BB10_208;
	setp.lt.f64 	%p169, %fd91, %fd211;
	mov.u64 	%rd332, %rd302;
	mov.f64 	%fd241, %fd211;
	@%p169 bra 	$L__BB10_208;
	setp.lt.s64 	%p170, %rd302, %rd96;
	selp.f64 	%fd241, %fd211, %fd91, %p170;
	min.s64 	%rd332, %rd302, %rd96;
	bra.uni 	$L__BB10_208;
$L__BB10_121:
	mov.u32 	%r35, %tid.x;
	cvt.s64.s32 	%rd185, %r2;
	add.s64 	%rd98, %rd182, %rd185;
	cvt.u64.u32 	%rd186, %r35;
	add.s64 	%rd187, %rd186, %rd185;
	cvta.to.global.u64 	%rd188, %rd181;
	shl.b64 	%rd189, %rd187, 3;
	add.s64 	%rd190, %rd188, %rd189;
	ld.global.f64 	%fd170, [%rd190];
	add.s32 	%r69, %r35, 256;
	cvt.u64.u32 	%rd191, %r69;
	ld.global.f64 	%fd171, [%rd190+2048];
	add.s32 	%r70, %r35, 512;
	cvt.u64.u32 	%rd192, %r70;
	ld.global.f64 	%fd172, [%rd190+4096];
	add.s32 	%r71, %r35, 768;
	cvt.u64.u32 	%rd193, %r71;
	ld.global.f64 	%fd173, [%rd190+6144];
	or.b32  	%r72, %r35, 1024;
	cvt.u64.u32 	%rd99, %r72;
	add.s64 	%rd320, %rd98, %rd99;
	ld.global.f64 	%fd229, [%rd190+8192];
	setp.geu.f64 	%p2, %fd170, %fd171;
	selp.f64 	%fd174, %fd170, %fd171, %p2;
	selp.b64 	%rd194, %rd186, %rd191, %p2;
	setp.geu.f64 	%p3, %fd174, %fd172;
	selp.f64 	%fd175, %fd174, %fd172, %p3;
	selp.b64 	%rd195, %rd194, %rd192, %p3;
	setp.geu.f64 	%p4, %fd175, %fd173;
	selp.f64 	%fd94, %fd175, %fd173, %p4;
	selp.b64 	%rd101, %rd195, %rd193, %p4;
	setp.lt.f64 	%p5, %fd94, %fd229;
	@%p5 bra 	$L__BB10_123;
	setp.lt.f64 	%p6, %fd229, %fd94;
	setp.lt.u64 	%p7, %rd101, %rd99;
	or.pred  	%p8, %p6, %p7;
	selp.f64 	%fd229, %fd94, %fd229, %p8;
	add.s64 	%rd196, %rd98, %rd101;
	selp.b64 	%rd320, %rd196, %rd320, %p8;
$L__BB10_123:
	setp.le.s32 	%p9, %r66, %r3;
	@%p9 bra 	$L__BB10_164;
	setp.ne.s32 	%p10, %r35, 0;
	@%p10 bra 	$L__BB10_126;
	atom.global.add.u32 	%r73, [%rd1+4], 1280;
	add.s32 	%r74, %r73, %r3;
	st.shared.u32 	[_ZN6thrust24THRUST_300001_SM_1000_NS8cuda_cub4core6detail5shmemE+152], %r74;
$L__BB10_126:
	bar.sync 	0;
	ld.shared.u32 	%r427, [_ZN6thrust24THRUST_300001_SM_1000_NS8cuda_cub4core6detail5shmemE+152];
	add.s32 	%r75, %r427, 1280;
	setp.gt.s32 	%p11, %r75, %r66;
	@%p11 bra 	$L__BB10_141;
	mov.f64 	%fd213, %fd229;
$L__BB10_128:
	cvt.s64.s32 	%rd197, %r427;
	add.s64 	%rd198, %rd186, %rd197;
	cvta.to.global.u64 	%rd199, %rd181;
	shl.b64 	%rd200, %rd198, 3;
	add.s64 	%rd201, %rd199, %rd200;
	add.s64 	%rd106, %rd198, %rd182;
	ld.global.f64 	%fd214, [%rd201];
	ld.global.f64 	%fd215, [%rd201+2048];
	ld.global.f64 	%fd216, [%rd201+4096];
	ld.global.f64 	%fd217, [%rd201+6144];
	ld.global.f64 	%fd229, [%rd201+8192];
	setp.lt.f64 	%p12, %fd213, %fd214;
	mov.u64 	%rd305, %rd106;
	@%p12 bra 	$L__BB10_130;
	setp.lt.f64 	%p13, %fd214, %fd213;
	setp.lt.s64 	%p14, %rd320, %rd106;
	or.pred  	%p15, %p13, %p14;
	selp.f64 	%fd214, %fd213, %fd214, %p15;
	selp.b64 	%rd305, %rd320, %rd106, %p15;
$L__BB10_130:
	add.s64 	%rd306, %rd106, 256;
	setp.lt.f64 	%p16, %fd214, %fd215;
	@%p16 bra 	$L__BB10_132;
	setp.lt.f64 	%p17, %fd215, %fd214;
	setp.lt.s64 	%p18, %rd305, %rd306;
	or.pred  	%p19, %p17, %p18;
	selp.f64 	%fd215, %fd214, %fd215, %p19;
	selp.b64 	%rd306, %rd305, %rd306, %p19;
$L__BB10_132:
	add.s64 	%rd207, %rd198, %rd182;
	add.s64 	%rd307, %rd207, 512;
	setp.lt.f64 	%p20, %fd215, %fd216;
	@%p20 bra 	$L__BB10_134;
	setp.lt.f64 	%p21, %fd216, %fd215;
	setp.lt.s64 	%p22, %rd306, %rd307;
	or.pred  	%p23, %p21, %p22;
	selp.f64 	%fd216, %fd215, %fd216, %p23;
	selp.b64 	%rd307, %rd306, %rd307, %p23;
$L__BB10_134:
	cvt.s64.s32 	%rd208, %r427;
	add.s64 	%rd209, %rd186, %rd208;
	add.s64 	%rd210, %rd209, %rd182;
	add.s64 	%rd308, %rd210, 768;
	setp.lt.f64 	%p24, %fd216, %fd217;
	@%p24 bra 	$L__BB10_136;
	setp.lt.f64 	%p25, %fd217, %fd216;
	setp.lt.s64 	%p26, %rd307, %rd308;
	or.pred  	%p27, %p25, %p26;
	selp.f64 	%fd217, %fd216, %fd217, %p27;
	selp.b64 	%rd308, %rd307, %rd308, %p27;
$L__BB10_136:
	add.s64 	%rd320, %rd210, 1024;
	setp.lt.f64 	%p28, %fd217, %fd229;
	@%p28 bra 	$L__BB10_138;
	setp.lt.f64 	%p29, %fd229, %fd217;
	setp.lt.s64 	%p30, %rd308, %rd320;
	or.pred  	%p31, %p29, %p30;
	selp.f64 	%fd229, %fd217, %fd229, %p31;
	selp.b64 	%rd320, %rd308, %rd320, %p31;
$L__BB10_138:
	setp.ne.s32 	%p32, %r35, 0;
	bar.sync 	0;
	@%p32 bra 	$L__BB10_140;
	atom.global.add.u32 	%r76, [%rd1+4], 1280;
	add.s32 	%r77, %r76, %r3;
	st.shared.u32 	[_ZN6thrust24THRUST_300001_SM_1000_NS8cuda_cub4core6detail5shmemE+152], %r77;
$L__BB10_140:
	bar.sync 	0;
	ld.shared.u32 	%r427, [_ZN6thrust24THRUST_300001_SM_1000_NS8cuda_cub4core6detail5shmemE+152];
	add.s32 	%r78, %r427, 1280;
	setp.le.s32 	%p33, %r78, %r66;
	mov.f64 	%fd213, %fd229;
	@%p33 bra 	$L__BB10_128;
$L__BB10_141:
	setp.le.s32 	%p34, %r66, %r427;
	@%p34 bra 	$L__BB10_164;
	sub.s32 	%r40, %r66, %r427;
	setp.ge.s32 	%p35, %r35, %r40;
	@%p35 bra 	$L__BB10_164;
	cvta.to.global.u64 	%rd122, %rd181;
	not.b32 	%r79, %r35;
	add.s32 	%r80, %r66, %r79;
	sub.s32 	%r41, %r80, %r427;
	and.b32  	%r81, %r41, 768;
	setp.eq.s32 	%p36, %r81, 768;
	mov.u32 	%r431, %r35;
	@%p36 bra 	$L__BB10_149;
	add.s32 	%r429, %r35, %r427;
	shr.u32 	%r82, %r41, 8;
	add.s32 	%r83, %r82, 1;
	and.b32  	%r84, %r83, 3;
	neg.s32 	%r428, %r84;
	mov.u32 	%r431, %r35;
$L__BB10_145:
	.pragma "nounroll";
	mov.u64 	%rd123, %rd320;
	mov.f64 	%fd114, %fd229;
	cvt.s64.s32 	%rd215, %r429;
	add.s64 	%rd124, %rd182, %rd215;
	mul.wide.s32 	%rd216, %r429, 8;
	add.s64 	%rd217, %rd122, %rd216;
	ld.global.f64 	%fd115, [%rd217];
	setp.lt.f64 	%p37, %fd114, %fd115;
	mov.f64 	%fd229, %fd115;
	mov.u64 	%rd320, %rd124;
	@%p37 bra 	$L__BB10_148;
	setp.lt.f64 	%p38, %fd115, %fd114;
	mov.f64 	%fd229, %fd114;
	mov.u64 	%rd320, %rd123;
	@%p38 bra 	$L__BB10_148;
	setp.lt.s64 	%p39, %rd123, %rd124;
	selp.f64 	%fd229, %fd114, %fd115, %p39;
	min.s64 	%rd320, %rd123, %rd124;
$L__BB10_148:
	add.s32 	%r431, %r431, 256;
	add.s32 	%r429, %r429, 256;
	add.s32 	%r428, %r428, 1;
	setp.ne.s32 	%p40, %r428, 0;
	@%p40 bra 	$L__BB10_145;
$L__BB10_149:
	setp.lt.u32 	%p41, %r41, 768;
	@%p41 bra 	$L__BB10_164;
	add.s32 	%r432, %r431, %r427;
	add.s32 	%r435, %r432, 256;
	add.s32 	%r434, %r432, 512;
	add.s32 	%r433, %r432, 768;
	add.s64 	%rd129, %rd122, 4096;
$L__BB10_151:
	cvt.s64.s32 	%rd218, %r435;
	add.s64 	%rd131, %rd182, %rd218;
	cvt.s64.s32 	%rd219, %r434;
	add.s64 	%rd132, %rd182, %rd219;
	cvt.s64.s32 	%rd220, %r433;
	add.s64 	%rd133, %rd182, %rd220;
	cvt.s64.s32 	%rd221, %r432;
	mul.wide.s32 	%rd222, %r432, 8;
	add.s64 	%rd134, %rd129, %rd222;
	add.s64 	%rd135, %rd182, %rd221;
	ld.global.f64 	%fd121, [%rd134+-4096];
	setp.lt.f64 	%p42, %fd229, %fd121;
	mov.f64 	%fd225, %fd121;
	mov.u64 	%rd316, %rd135;
	@%p42 bra 	$L__BB10_154;
	setp.lt.f64 	%p43, %fd121, %fd229;
	mov.f64 	%fd225, %fd229;
	mov.u64 	%rd316, %rd320;
	@%p43 bra 	$L__BB10_154;
	setp.lt.s64 	%p44, %rd320, %rd135;
	selp.f64 	%fd225, %fd229, %fd121, %p44;
	min.s64 	%rd316, %rd320, %rd135;
$L__BB10_154:
	ld.global.f64 	%fd124, [%rd134+-2048];
	setp.lt.f64 	%p45, %fd225, %fd124;
	mov.f64 	%fd226, %fd124;
	mov.u64 	%rd317, %rd131;
	@%p45 bra 	$L__BB10_157;
	setp.lt.f64 	%p46, %fd124, %fd225;
	mov.f64 	%fd226, %fd225;
	mov.u64 	%rd317, %rd316;
	@%p46 bra 	$L__BB10_157;
	setp.lt.s64 	%p47, %rd316, %rd131;
	selp.f64 	%fd226, %fd225, %fd124, %p47;
	min.s64 	%rd317, %rd316, %rd131;
$L__BB10_157:
	ld.global.f64 	%fd127, [%rd134];
	setp.lt.f64 	%p48, %fd226, %fd127;
	mov.f64 	%fd227, %fd127;
	mov.u64 	%rd318, %rd132;
	@%p48 bra 	$L__BB10_160;
	setp.lt.f64 	%p49, %fd127, %fd226;
	mov.f64 	%fd227, %fd226;
	mov.u64 	%rd318, %rd317;
	@%p49 bra 	$L__BB10_160;
	setp.lt.s64 	%p50, %rd317, %rd132;
	selp.f64 	%fd227, %fd226, %fd127, %p50;
	min.s64 	%rd318, %rd317, %rd132;
$L__BB10_160:
	ld.global.f64 	%fd130, [%rd134+2048];
	setp.lt.f64 	%p51, %fd227, %fd130;
	mov.f64 	%fd229, %fd130;
	mov.u64 	%rd320, %rd133;
	@%p51 bra 	$L__BB10_163;
	setp.lt.f64 	%p52, %fd130, %fd227;
	mov.f64 	%fd229, %fd227;
	mov.u64 	%rd320, %rd318;
	@%p52 bra 	$L__BB10_163;
	setp.lt.s64 	%p53, %rd318, %rd133;
	selp.f64 	%fd229, %fd227, %fd130, %p53;
	min.s64 	%rd320, %rd318, %rd133;
$L__BB10_163:
	add.s32 	%r431, %r431, 1024;
	add.s32 	%r435, %r435, 1024;
	add.s32 	%r434, %r434, 1024;
	add.s32 	%r433, %r433, 1024;
	add.s32 	%r432, %r432, 1024;
	setp.lt.s32 	%p54, %r431, %r40;
	@%p54 bra 	$L__BB10_151;
$L__BB10_164:
	// begin inline asm
	mov.u32 %r85, %laneid;
	// end inline asm
	mov.b64 	%rd223, %fd229;
	mov.b64 	{%r87, %r92}, %rd223;
	mov.b32 	%r103, 1;
	mov.b32 	%r104, 31;
	mov.b32 	%r105, -1;
	// begin inline asm
	shfl.sync.down.b32 %r86, %r87, %r103, %r104, %r105;
	// end inline asm
	// begin inline asm
	shfl.sync.down.b32 %r91, %r92, %r103, %r104, %r105;
	// end inline asm
	mov.b64 	%rd224, {%r86, %r91};
	mov.b64 	%fd134, %rd224;
	mov.b64 	{%r97, %r102}, %rd320;
	// begin inline asm
	shfl.sync.down.b32 %r96, %r97, %r103, %r104, %r105;
	// end inline asm
	// begin inline asm
	shfl.sync.down.b32 %r101, %r102, %r103, %r104, %r105;
	// end inline asm
	mov.b64 	%rd145, {%r96, %r101};
	setp.gt.s32 	%p55, %r85, 30;
	mov.f64 	%fd230, %fd229;
	mov.u64 	%rd321, %rd320;
	@%p55 bra 	$L__BB10_168;
	setp.lt.f64 	%p56, %fd229, %fd134;
	mov.f64 	%fd230, %fd134;
	mov.u64 	%rd321, %rd145;
	@%p56 bra 	$L__BB10_168;
	setp.gt.f64 	%p57, %fd229, %fd134;
	mov.f64 	%fd230, %fd229;
	mov.u64 	%rd321, %rd320;
	@%p57 bra 	$L__BB10_168;
	setp.lt.s64 	%p58, %rd320, %rd145;
	selp.f64 	%fd230, %fd229, %fd134, %p58;
	min.s64 	%rd321, %rd320, %rd145;
$L__BB10_168:
	mov.b64 	%rd225, %fd230;
	mov.b64 	{%r107, %r112}, %rd225;
	mov.b32 	%r123, 2;
	mov.b32 	%r124, 31;
	mov.b32 	%r125, -1;
	// begin inline asm
	shfl.sync.down.b32 %r106, %r107, %r123, %r124, %r125;
	// end inline asm
	// begin inline asm
	shfl.sync.down.b32 %r111, %r112, %r123, %r124, %r125;
	// end inline asm
	mov.b64 	%rd226, {%r106, %r111};
	mov.b64 	%fd137, %rd226;
	mov.b64 	{%r117, %r122}, %rd321;
	// begin inline asm
	shfl.sync.down.b32 %r116, %r117, %r123, %r124, %r125;
	// end inline asm
	// begin inline asm
	shfl.sync.down.b32 %r121, %r122, %r123, %r124, %r125;
	// end inline asm
	mov.b64 	%rd148, {%r116, %r121};
	setp.gt.s32 	%p59, %r85, 29;
	mov.f64 	%fd231, %fd230;
	mov.u64 	%rd322, %rd321;
	@%p59 bra 	$L__BB10_172;
	setp.lt.f64 	%p60, %fd230, %fd137;
	mov.f64 	%fd231, %fd137;
	mov.u64 	%rd322, %rd148;
	@%p60 bra 	$L__BB10_172;
	setp.gt.f64 	%p61, %fd230, %fd137;
	mov.f64 	%fd231, %fd230;
	mov.u64 	%rd322, %rd321;
	@%p61 bra 	$L__BB10_172;
	setp.lt.s64 	%p62, %rd321, %rd148;
	selp.f64 	%fd231, %fd230, %fd137, %p62;
	min.s64 	%rd322, %rd321, %rd148;
$L__BB10_172:
	mov.b64 	%rd227, %fd231;
	mov.b64 	{%r127, %r132}, %rd227;
	mov.b32 	%r143, 4;
	mov.b32 	%r144, 31;
	mov.b32 	%r145, -1;
	// begin inline asm
	shfl.sync.down.b32 %r126, %r127, %r143, %r144, %r145;
	// end inline asm
	// begin inline asm
	shfl.sync.down.b32 %r131, %r132, %r143, %r144, %r145;
	// end inline asm
	mov.b64 	%rd228, {%r126, %r131};
	mov.b64 	%fd140, %rd228;
	mov.b64 	{%r137, %r142}, %rd322;
	// begin inline asm
	shfl.sync.down.b32 %r136, %r137, %r143, %r144, %r145;
	// end inline asm
	// begin inline asm
	shfl.sync.down.b32 %r141, %r142, %r143, %r144, %r145;
	// end inline asm
	mov.b64 	%rd151, {%r136, %r141};
	setp.gt.s32 	%p63, %r85, 27;
	mov.f64 	%fd232, %fd231;
	mov.u64 	%rd323, %rd322;
	@%p63 bra 	$L__BB10_176;
	setp.lt.f64 	%p64, %fd231, %fd140;
	mov.f64 	%fd232, %fd140;
	mov.u64 	%rd323, %rd151;
	@%p64 bra 	$L__BB10_176;
	setp.gt.f64 	%p65, %fd231, %fd140;
	mov.f64 	%fd232, %fd231;
	mov.u64 	%rd323, %rd322;
	@%p65 bra 	$L__BB10_176;
	setp.lt.s64 	%p66, %rd322, %rd151;
	selp.f64 	%fd232, %fd231, %fd140, %p66;
	min.s64 	%rd323, %rd322, %rd151;
$L__BB10_176:
	mov.b64 	%rd229, %fd232;
	mov.b64 	{%r147, %r152}, %rd229;
	mov.b32 	%r163, 8;
	mov.b32 	%r164, 31;
	mov.b32 	%r165, -1;
	// begin inline asm
	shfl.sync.down.b32 %r146, %r147, %r163, %r164, %r165;
	// end inline asm
	// begin inline asm
	shfl.sync.down.b32 %r151, %r152, %r163, %r164, %r165;
	// end inline asm
	mov.b64 	%rd230, {%r146, %r151};
	mov.b64 	%fd143, %rd230;
	mov.b64 	{%r157, %r162}, %rd323;
	// begin inline asm
	shfl.sync.down.b32 %r156, %r157, %r163, %r164, %r165;
	// end inline asm
	// begin inline asm
	shfl.sync.down.b32 %r161, %r162, %r163, %r164, %r165;
	// end inline asm
	mov.b64 	%rd154, {%r156, %r161};
	setp.gt.s32 	%p67, %r85, 23;
	mov.f64 	%fd233, %fd232;
	mov.u64 	%rd324, %rd323;
	@%p67 bra 	$L__BB10_180;
	setp.lt.f64 	%p68, %fd232, %fd143;
	mov.f64 	%fd233, %fd143;
	mov.u64 	%rd324, %rd154;
	@%p68 bra 	$L__BB10_180;
	setp.gt.f64 	%p69, %fd232, %fd143;
	mov.f64 	%fd233, %fd232;
	mov.u64 	%rd324, %rd323;
	@%p69 bra 	$L__BB10_180;
	setp.lt.s64 	%p70, %rd323, %rd154;
	selp.f64 	%fd233, %fd232, %fd143, %p70;
	min.s64 	%rd324, %rd323, %rd154;
$L__BB10_180:
	mov.b64 	%rd231, %fd233;
	mov.b64 	{%r167, %r172}, %rd231;
	mov.b32 	%r183, 16;
	mov.b32 	%r184, 31;
	mov.b32 	%r185, -1;
	// begin inline asm
	shfl.sync.down.b32 %r166, %r167, %r183, %r184, %r185;
	// end inline asm
	// begin inline asm
	shfl.sync.down.b32 %r171, %r172, %r183, %r184, %r185;
	// end inline asm
	mov.b64 	%rd232, {%r166, %r171};
	mov.b64 	%fd146, %rd232;
	mov.b64 	{%r177, %r182}, %rd324;
	// begin inline asm
	shfl.sync.down.b32 %r176, %r177, %r183, %r184, %r185;
	// end inline asm
	// begin inline asm
	shfl.sync.down.b32 %r181, %r182, %r183, %r184, %r185;
	// end inline asm
	mov.b64 	%rd157, {%r176, %r181};
	setp.gt.s32 	%p71, %r85, 15;
	mov.f64 	%fd241, %fd233;
	mov.u64 	%rd332, %rd324;
	@%p71 bra 	$L__BB10_184;
	setp.lt.f64 	%p72, %fd233, %fd146;
	mov.f64 	%fd241, %fd146;
	mov.u64 	%rd332, %rd157;
	@%p72 bra 	$L__BB10_184;
	setp.gt.f64 	%p73, %fd233, %fd146;
	mov.f64 	%fd241, %fd233;
	mov.u64 	%rd332, %rd324;
	@%p73 bra 	$L__BB10_184;
	setp.lt.s64 	%p74, %rd324, %rd157;
	selp.f64 	%fd241, %fd233, %fd146, %p74;
	min.s64 	%rd332, %rd324, %rd157;
$L__BB10_184:
	setp.ne.s32 	%p75, %r85, 0;
	@%p75 bra 	$L__BB10_186;
	shr.u32 	%r186, %r35, 1;
	and.b32  	%r187, %r186, 496;
	mov.u32 	%r188, _ZN6thrust24THRUST_300001_SM_1000_NS8cuda_cub4core6detail5shmemE;
	add.s32 	%r189, %r188, %r187;
	st.shared.f64 	[%r189+8], %fd241;
	st.shared.u64 	[%r189+16], %rd332;
$L__BB10_186:
	bar.sync 	0;
	setp.ne.s32 	%p76, %r35, 0;
	@%p76 bra 	$L__BB10_208;
	ld.shared.f64 	%fd149, [_ZN6thrust24THRUST_300001_SM_1000_NS8cuda_cub4core6detail5shmemE+24];
	ld.shared.u64 	%rd160, [_ZN6thrust24THRUST_300001_SM_1000_NS8cuda_cub4core6detail5shmemE+32];
	setp.lt.f64 	%p77, %fd241, %fd149;
	mov.f64 	%fd235, %fd149;
	mov.u64 	%rd326, %rd160;
	@%p77 bra 	$L__BB10_190;
	setp.lt.f64 	%p78, %fd149, %fd241;
	mov.f64 	%fd235, %fd241;
	mov.u64 	%rd326, %rd332;
	@%p78 bra 	$L__BB10_190;
	setp.lt.s64 	%p79, %rd332, %rd160;
	selp.f64 	%fd235, %fd241, %fd149, %p79;
	min.s64 	%rd326, %rd332, %rd160;
$L__BB10_190:
	ld.shared.f64 	%fd152, [_ZN6thrust24THRUST_300001_SM_1000_NS8cuda_cub4core6detail5shmemE+40];
	ld.shared.u64 	%rd163, [_ZN6thrust24THRUST_300001_SM_1000_NS8cuda_cub4core6detail5shmemE+48];
	setp.lt.f64 	%p80, %fd235, %fd152;
	mov.f64 	%fd236, %fd152;
	mov.u64 	%rd327, %rd163;
	@%p80 bra 	$L__BB10_193;
	setp.lt.f64 	%p81, %fd152, %fd235;
	mov.f64 	%fd236, %fd235;
	mov.u64 	%rd327, %rd326;
	@%p81 bra 	$L__BB10_193;
	setp.lt.s64 	%p82, %rd326, %rd163;
	selp.f64 	%fd236, %fd235, %fd152, %p82;
	min.s64 	%rd327, %rd326, %rd163;
$L__BB10_193:
	ld.shared.f64 	%fd155, [_ZN6thrust24THRUST_300001_SM_1000_NS8cuda_cub4core6detail5shmemE+56];
	ld.shared.u64 	%rd166, [_ZN6thrust24THRUST_300001_SM_1000_NS8cuda_cub4core6detail5shmemE+64];
	setp.lt.f64 	%p83, %fd236, %fd155;
	mov.f64 	%fd237, %fd155;
	mov.u64 	%rd328, %rd166;
	@%p83 bra 	$L__BB10_196;
	setp.lt.f64 	%p84, %fd155, %fd236;
	mov.f64 	%fd237, %fd236;
	mov.u64 	%rd328, %rd327;
	@%p84 bra 	$L__BB10_196;
	setp.lt.s64 	%p85, %rd327, %rd166;
	selp.f64 	%fd237, %fd236, %fd155, %p85;
	min.s64 	%rd328, %rd327, %rd166;
$L__BB10_196:
	ld.shared.f64 	%fd158, [_ZN6thrust24THRUST_300001_SM_1000_NS8cuda_cub4core6detail5shmemE+72];
	ld.shared.u64 	%rd169, [_ZN6thrust24THRUST_300001_SM_1000_NS8cuda_cub4core6detail5shmemE+80];
	setp.lt.f64 	%p86, %fd237, %fd158;
	mov.f64 	%fd238, %fd158;
	mov.u64 	%rd329, %rd169;
	@%p86 bra 	$L__BB10_199;
	setp.lt.f64 	%p87, %fd158, %fd237;
	mov.f64 	%fd238, %fd237;
	mov.u64 	%rd329, %rd328;
	@%p87 bra 	$L__BB10_199;
	setp.lt.s64 	%p88, %rd328, %rd169;
	selp.f64 	%fd238, %fd237, %fd158, %p88;
	min.s64 	%rd329, %rd328, %rd169;
$L__BB10_199:
	ld.shared.f64 	%fd161, [_ZN6thrust24THRUST_300001_SM_1000_NS8cuda_cub4core6detail5shmemE+88];
	ld.shared.u64 	%rd172, [_ZN6thrust24THRUST_300001_SM_1000_NS8cuda_cub4core6detail5shmemE+96];
	setp.lt.f64 	%p89, %fd238, %fd161;
	mov.f64 	%fd239, %fd161;
	mov.u64 	%rd330, %rd172;
	@%p89 bra 	$L__BB10_202;
	setp.lt.f64 	%p90, %fd161, %fd238;
	mov.f64 	%fd239, %fd238;
	mov.u64 	%rd330, %rd329;
	@%p90 bra 	$L__BB10_202;
	setp.lt.s64 	%p91, %rd329, %rd172;
	selp.f64 	%fd239, %fd238, %fd161, %p91;
	min.s64 	%rd330, %rd329, %rd172;
$L__BB10_202:
	ld.shared.f64 	%fd164, [_ZN6thrust24THRUST_300001_SM_1000_NS8cuda_cub4core6detail5shmemE+104];
	ld.shared.u64 	%rd175, [_ZN6thrust24THRUST_300001_SM_1000_NS8cuda_cub4core6detail5shmemE+112];
	setp.lt.f64 	%p92, %fd239, %fd164;
	mov.f64 	%fd240, %fd164;
	mov.u64 	%rd331, %rd175;
	@%p92 bra 	$L__BB10_205;
	setp.lt.f64 	%p93, %fd164, %fd239;
	mov.f64 	%fd240, %fd239;
	mov.u64 	%rd331, %rd330;
	@%p93 bra 	$L__BB10_205;
	setp.lt.s64 	%p94, %rd330, %rd175;
	selp.f64 	%fd240, %fd239, %fd164, %p94;
	min.s64 	%rd331, %rd330, %rd175;
$L__BB10_205:
	ld.shared.f64 	%fd167, [_ZN6thrust24THRUST_300001_SM_1000_NS8cuda_cub4core6detail5shmemE+120];
	ld.shared.u64 	%rd178, [_ZN6thrust24THRUST_300001_SM_1000_NS8cuda_cub4core6detail5shmemE+128];
	setp.lt.f64 	%p95, %fd240, %fd167;
	mov.u64 	%rd332, %rd178;
	mov.f64 	%fd241, %fd167;
	@%p95 bra 	$L__BB10_208;
	setp.lt.f64 	%p96, %fd167, %fd240;
	mov.u64 	%rd332, %rd331;
	mov.f64 	%fd241, %fd240;
	@%p96 bra 	$L__BB10_208;
	setp.lt.s64 	%p97, %rd331, %rd178;
	selp.f64 	%fd241, %fd240, %fd167, %p97;
	min.s64 	%rd332, %rd331, %rd178;
$L__BB10_208:
	mov.u32 	%r415, %tid.x;
	setp.ne.s32 	%p214, %r415, 0;
	@%p214 bra 	$L__BB10_210;
	ld.param.u64 	%rd269, [_ZN6thrust24THRUST_300001_SM_1000_NS8cuda_cub4core6detail13_kernel_agentINS1_8__reduce11ReduceAgentINS0_12zip_iteratorIN4cuda3std3__45tupleIJNS0_6detail15normal_iteratorINS0_10device_ptrIdEEEENS0_17counting_iteratorIlNS0_11use_defaultESI_SI_EEEEEEEPNSB_IJdlEEESM_iNS1_9__extrema9arg_max_fIdlNSA_4lessIdEEEEEEJSL_SN_iN3cub18CUB_300001_SM_100013GridEvenShareIiEENSV_9GridQueueIjEESS_EEEvDpT0__param_1];
	cvta.to.global.u64 	%rd266, %rd269;
	mul.wide.u32 	%rd267, %r1, 16;
	add.s64 	%rd268, %rd266, %rd267;
	st.global.f64 	[%rd268], %fd241;
	st.global.u64 	[%rd268+8], %rd332;
$L__BB10_210:
	ret;

}
	// .globl	_ZN6thrust24THRUST_300001_SM_1000_NS8cuda_cub4core6detail13_kernel_agentINS1_8__reduce11ReduceAgentIPN4cuda3std3__45tupleIJdlEEESC_SB_iNS1_9__extrema9arg_max_fIdlNS9_4lessIdEEEEEEJSC_SC_iSH_EEEvDpT0_
.visible .entry _ZN6thrust24THRUST_300001_SM_1000_NS8cuda_cub4core6detail13_kernel_agentINS1_8__reduce11ReduceAgentIPN4cuda3std3__45tupleIJdlEEESC_SB_iNS1_9__extrema9arg_max_fIdlNS9_4lessIdEEEEEEJSC_SC_iSH_EEEvDpT0_(
	.param .u64 .ptr .align 1 _ZN6thrust24THRUST_300001_SM_1000_NS8cuda_cub4core6detail13_kernel_agentINS1_8__reduce11ReduceAgentIPN4cuda3std3__45tupleIJdlEEESC_SB_iNS1_9__extrema9arg_max_fIdlNS9_4lessIdEEEEEEJSC_SC_iSH_EEEvDpT0__param_0,
	.param .u64 .ptr .align 1 _ZN6thrust24THRUST_300001_SM_1000_NS8cuda_cub4core6detail13_kernel_agentINS1_8__reduce11ReduceAgentIPN4cuda3std3__45tupleIJdlEEESC_SB_iNS1_9__extrema9arg_max_fIdlNS9_4lessIdEEEEEEJSC_SC_iSH_EEEvDpT0__param_1,
	.param .u32 _ZN6thrust24THRUST_300001_SM_1000_NS8cuda_cub4core6detail13_kernel_agentINS1_8__reduce11ReduceAgentIPN4cuda3std3__45tupleIJdlEEESC_SB_iNS1_9__extrema9arg_max_fIdlNS9_4lessIdEEEEEEJSC_SC_iSH_EEEvDpT0__param_2,
	.param .align 1 .b8 _ZN6thrust24THRUST_300001_SM_1000_NS8cuda_cub4core6detail13_kernel_agentINS1_8__reduce11ReduceAgentIPN4cuda3std3__45tupleIJdlEEESC_SB_iNS1_9__extrema9arg_max_fIdlNS9_4lessIdEEEEEEJSC_SC_iSH_EEEvDpT0__param_3[1]
)
.maxntid 256
{
	.reg .pred 	%p<222>;
	.reg .b32 	%r<390>;
	.reg .b64 	%rd<387>;
	.reg .b64 	%fd<248>;

	ld.param.u64 	%rd186, [_ZN6thrust24THRUST_300001_SM_1000_NS8cuda_cub4core6detail13_kernel_agentINS1_8__reduce11ReduceAgentIPN4cuda3std3__45tupleIJdlEEESC_SB_iNS1_9__extrema9arg_max_fIdlNS9_4lessIdEEEEEEJSC_SC_iSH_EEEvDpT0__param_0];
	ld.param.u32 	%r37, [_ZN6thrust24THRUST_300001_SM_1000_NS8cuda_cub4core6detail13_kernel_agentINS1_8__reduce11ReduceAgentIPN4cuda3std3__45tupleIJdlEEESC_SB_iNS1_9__extrema9arg_max_fIdlNS9_4lessIdEEEEEEJSC_SC_iSH_EEEvDpT0__param_2];
	setp.eq.s32 	%p1, %r37, 0;
	@%p1 bra 	$L__BB11_211;
	setp.gt.s32 	%p2, %r37, 1279;
	@%p2 bra 	$L__BB11_121;
	mov.u32 	%r1, %tid.x;
	setp.ge.s32 	%p105, %r1, %r37;
	mov.f64 	%fd191, 0d0000000000000000;
	mov.b64 	%rd329, 0;
	mov.u32 	%r380, %r1;
	@%p105 bra 	$L__BB11_4;
	mul.wide.u32 	%rd273, %r1, 16;
	add.s64 	%rd270, %rd186, %rd273;
	// begin inline asm
	ld.global.nc.u64 %rd269, [%rd270];
	// end inline asm
	add.s64 	%rd272, %rd270, 8;
	// begin inline asm
	ld.global.nc.u64 %rd329, [%rd272];
	// end inline asm
	mov.b64 	%fd191, %rd269;
	add.s32 	%r380, %r1, 256;
$L__BB11_4:
	setp.ge.s32 	%p106, %r380, %r37;
	@%p106 bra 	$L__BB11_25;
	not.b32 	%r153, %r380;
	add.s32 	%r4, %r37, %r153;
	and.b32  	%r154, %r4, 768;
	setp.eq.s32 	%p107, %r154, 768;
	@%p107 bra 	$L__BB11_11;
	mul.wide.u32 	%rd275, %r380, 16;
	add.s64 	%rd320, %rd186, %rd275;
	shr.u32 	%r155, %r4, 8;
	add.s32 	%r156, %r155, 1;
	and.b32  	%r157, %r156, 3;
	neg.s32 	%r378, %r157;
$L__BB11_7:
	.pragma "nounroll";
	mov.u64 	%rd5, %rd329;
	mov.f64 	%fd3, %fd191;
	// begin inline asm
	ld.global.nc.u64 %rd276, [%rd320];
	// end inline asm
	add.s64 	%rd279, %rd320, 8;
	// begin inline asm
	ld.global.nc.u64 %rd278, [%rd279];
	// end inline asm
	mov.b64 	%fd4, %rd276;
	setp.lt.f64 	%p108, %fd3, %fd4;
	mov.u64 	%rd329, %rd278;
	mov.f64 	%fd191, %fd4;
	@%p108 bra 	$L__BB11_10;
	setp.gt.f64 	%p109, %fd3, %fd4;
	mov.u64 	%rd329, %rd5;
	mov.f64 	%fd191, %fd3;
	@%p109 bra 	$L__BB11_10;
	setp.lt.s64 	%p110, %rd5, %rd278;
	min.s64 	%rd329, %rd5, %rd278;
	selp.f64 	%fd191, %fd3, %fd4, %p110;
$L__BB11_10:
	add.s32 	%r380, %r380, 256;
	add.s64 	%rd320, %rd320, 4096;
	add.s32 	%r378, %r378, 1;
	setp.ne.s32 	%p111, %r378, 0;
	@%p111 bra 	$L__BB11_7;
$L__BB11_11:
	setp.lt.u32 	%p112, %r4, 768;
	@%p112 bra 	$L__BB11_25;
$L__BB11_12:
	mul.wide.s32 	%rd284, %r380, 16;
	add.s64 	%rd281, %rd186, %rd284;
	// begin inline asm
	ld.global.nc.u64 %rd280, [%rd281];
	// end inline asm
	add.s64 	%rd283, %rd281, 8;
	// begin inline asm
	ld.global.nc.u64 %rd282, [%rd283];
	// end inline asm
	mov.b64 	%fd10, %rd280;
	setp.lt.f64 	%p113, %fd191, %fd10;
	mov.u64 	%rd326, %rd282;
	mov.f64 	%fd188, %fd10;
	@%p113 bra 	$L__BB11_15;
	setp.gt.f64 	%p114, %fd191, %fd10;
	mov.u64 	%rd326, %rd329;
	mov.f64 	%fd188, %fd191;
	@%p114 bra 	$L__BB11_15;
	setp.lt.s64 	%p115, %rd329, %rd282;
	min.s64 	%rd326, %rd329, %rd282;
	selp.f64 	%fd188, %fd191, %fd10, %p115;
$L__BB11_15:
	add.s64 	%rd286, %rd281, 4096;
	// begin inline asm
	ld.global.nc.u64 %rd285, [%rd286];
	// end inline asm
	add.s64 	%rd288, %rd281, 4104;
	// begin inline asm
	ld.global.nc.u64 %rd287, [%rd288];
	// end inline asm
	mov.b64 	%fd13, %rd285;
	setp.lt.f64 	%p116, %fd188, %fd13;
	mov.u64 	%rd327, %rd287;
	mov.f64 	%fd189, %fd13;
	@%p116 bra 	$L__BB11_18;
	setp.gt.f64 	%p117, %fd188, %fd13;
	mov.u64 	%rd327, %rd326;
	mov.f64 	%fd189, %fd188;
	@%p117 bra 	$L__BB11_18;
	setp.lt.s64 	%p118, %rd326, %rd287;
	min.s64 	%rd327, %rd326, %rd287;
	selp.f64 	%fd189, %fd188, %fd13, %p118;
$L__BB11_18:
	add.s64 	%rd290, %rd281, 8192;
	// begin inline asm
	ld.global.nc.u64 %rd289, [%rd290];
	// end inline asm
	add.s64 	%rd292, %rd281, 8200;
	// begin inline asm
	ld.global.nc.u64 %rd291, [%rd292];
	// end inline asm
	mov.b64 	%fd16, %rd289;
	setp.lt.f64 	%p119, %fd189, %fd16;
	mov.u64 	%rd328, %rd291;
	mov.f64 	%fd190, %fd16;
	@%p119 bra 	$L__BB11_21;
	setp.gt.f64 	%p120, %fd189, %fd16;
	mov.u64 	%rd328, %rd327;
	mov.f64 	%fd190, %fd189;
	@%p120 bra 	$L__BB11_21;
	setp.lt.s64 	%p121, %rd327, %rd291;
	min.s64 	%rd328, %rd327, %rd291;
	selp.f64 	%fd190, %fd189, %fd16, %p121;
$L__BB11_21:
	add.s64 	%rd294, %rd281, 12288;
	// begin inline asm
	ld.global.nc.u64 %rd293, [%rd294];
	// end inline asm
	add.s64 	%rd296, %rd281, 12296;
	// begin inline asm
	ld.global.nc.u64 %rd295, [%rd296];
	// end inline asm
	mov.b64 	%fd19, %rd293;
	setp.lt.f64 	%p122, %fd190, %fd19;
	mov.u64 	%rd329, %rd295;
	mov.f64 	%fd191, %fd19;
	@%p122 bra 	$L__BB11_24;
	setp.gt.f64 	%p123, %fd190, %fd19;
	mov.u64 	%rd329, %rd328;
	mov.f64 	%fd191, %fd190;
	@%p123 bra 	$L__BB11_24;
	setp.lt.s64 	%p124, %rd328, %rd295;
	min.s64 	%rd329, %rd328, %rd295;
	selp.f64 	%fd191, %fd190, %fd19, %p124;
$L__BB11_24:
	add.s32 	%r380, %r380, 1024;
	setp.lt.s32 	%p125, %r380, %r37;
	@%p125 bra 	$L__BB11_12;
$L__BB11_25:
	setp.lt.s32 	%p126, %r37, 256;
	@%p126 bra 	$L__BB11_70;
	// begin inline asm
	mov.u32 %r271, %laneid;
	// end inline asm
	mov.b64 	%rd307, %fd191;
	mov.b64 	{%r273, %r278}, %rd307;
	mov.b32 	%r289, 1;
	mov.b32 	%r290, 31;
	mov.b32 	%r291, -1;
	// begin inline asm
	shfl.sync.down.b32 %r272, %r273, %r289, %r290, %r291;
	// end inline asm
	// begin inline asm
	shfl.sync.down.b32 %r277, %r278, %r289, %r290, %r291;
	// end inline asm
	mov.b64 	%rd308, {%r272, %r277};
	mov.b64 	%fd23, %rd308;
	mov.b64 	{%r283, %r288}, %rd329;
	// begin inline asm
	shfl.sync.down.b32 %r282, %r283, %r289, %r290, %r291;
	// end inline asm
	// begin inline asm
	shfl.sync.down.b32 %r287, %r288, %r289, %r290, %r291;
	// end inline asm
	mov.b64 	%rd27, {%r282, %r287};
	setp.gt.s32 	%p178, %r271, 30;
	mov.u64 	%rd331, %rd329;
	mov.f64 	%fd193, %fd191;
	@%p178 bra 	$L__BB11_30;
	setp.lt.f64 	%p179, %fd191, %fd23;
	mov.u64 	%rd331, %rd27;
	mov.f64 	%fd193, %fd23;
	@%p179 bra 	$L__BB11_30;
	setp.gt.f64 	%p180, %fd191, %fd23;
	mov.u64 	%rd331, %rd329;
	mov.f64 	%fd193, %fd191;
	@%p180 bra 	$L__BB11_30;
	setp.lt.s64 	%p181, %rd329, %rd27;
	min.s64 	%rd331, %rd329, %rd27;
	selp.f64 	%fd193, %fd191, %fd23, %p181;
$L__BB11_30:
	mov.b64 	%rd309, %fd193;
	mov.b64 	{%r293, %r298}, %rd309;
	mov.b32 	%r309, 2;
	mov.b32 	%r310, 31;
	mov.b32 	%r311, -1;
	// begin inline asm
	shfl.sync.down.b32 %r292, %r293, %r309, %r310, %r311;
	// end inline asm
	// begin inline asm
	shfl.sync.down.b32 %r297, %r298, %r309, %r310, %r311;
	// end inline asm
	mov.b64 	%rd310, {%r292, %r297};
	mov.b64 	%fd26, %rd310;
	mov.b64 	{%r303, %r308}, %rd331;
	// begin inline asm
	shfl.sync.down.b32 %r302, %r303, %r309, %r310, %r311;
	// end inline asm
	// begin inline asm
	shfl.sync.down.b32 %r307, %r308, %r309, %r310, %r311;
	// end inline asm
	mov.b64 	%rd30, {%r302, %r307};
	setp.gt.s32 	%p182, %r271, 29;
	mov.u64 	%rd332, %rd331;
	mov.f64 	%fd194, %fd193;
	@%p182 bra 	$L__BB11_34;
	setp.lt.f64 	%p183, %fd193, %fd26;
	mov.u64 	%rd332, %rd30;
	mov.f64 	%fd194, %fd26;
	@%p183 bra 	$L__BB11_34;
	setp.gt.f64 	%p184, %fd193, %fd26;
	mov.u64 	%rd332, %rd331;
	mov.f64 	%fd194, %fd193;
	@%p184 bra 	$L__BB11_34;
	setp.lt.s64 	%p185, %rd331, %rd30;
	min.s64 	%rd332, %rd331, %rd30;
	selp.f64 	%fd194, %fd193, %fd26, %p185;
$L__BB11_34:
	mov.b64 	%rd311, %fd194;
	mov.b64 	{%r313, %r318}, %rd311;
	mov.b32 	%r329, 4;
	mov.b32 	%r330, 31;
	mov.b32 	%r331, -1;
	// begin inline asm
	shfl.sync.down.b32 %r312, %r313, %r329, %r330, %r331;
	// end inline asm
	// begin inline asm
	shfl.sync.down.b32 %r317, %r318, %r329, %r330, %r331;
	// end inline asm
	mov.b64 	%rd312, {%r312, %r317};
	mov.b64 	%fd29, %rd312;
	mov.b64 	{%r323, %r328}, %rd332;
	// begin inline asm
	shfl.sync.down.b32 %r322, %r323, %r329, %r330, %r331;
	// end inline asm
	// begin inline asm
	shfl.sync.down.b32 %r327, %r328, %r329, %r330, %r331;
	// end inline asm
	mov.b64 	%rd33, {%r322, %r327};
	setp.gt.s32 	%p186, %r271, 27;
	mov.u64 	%rd333, %rd332;
	mov.f64 	%fd195, %fd194;
	@%p186 bra 	$L__BB11_38;
	setp.lt.f64 	%p187, %fd194, %fd29;
	mov.u64 	%rd333, %rd33;
	mov.f64 	%fd195, %fd29;
	@%p187 bra 	$L__BB11_38;
	setp.gt.f64 	%p188, %fd194, %fd29;
	mov.u64 	%rd333, %rd332;
	mov.f64 	%fd195, %fd194;
	@%p188 bra 	$L__BB11_38;
	setp.lt.s64 	%p189, %rd332, %rd33;
	min.s64 	%rd333, %rd332, %rd33;
	selp.f64 	%fd195, %fd194, %fd29, %p189;
$L__BB11_38:
	mov.b64 	%rd313, %fd195;
	mov.b64 	{%r333, %r338}, %rd313;
	mov.b32 	%r349, 8;
	mov.b32 	%r350, 31;
	mov.b32 	%r351, -1;
	// begin inline asm
	shfl.sync.down.b32 %r332, %r333, %r349, %r350, %r351;
	// end inline asm
	// begin inline asm
	shfl.sync.down.b32 %r337, %r338, %r349, %r350, %r351;
	// end inline asm
	mov.b64 	%rd314, {%r332, %r337};
	mov.b64 	%fd32, %rd314;
	mov.b64 	{%r343, %r348}, %rd333;
	// begin inline asm
	shfl.sync.down.b32 %r342, %r343, %r349, %r350, %r351;
	// end inline asm
	// begin inline asm
	shfl.sync.down.b32 %r347, %r348, %r349, %r350, %r351;
	// end inline asm
	mov.b64 	%rd36, {%r342, %r347};
	setp.gt.s32 	%p190, %r271, 23;
	mov.u64 	%rd334, %rd333;
	mov.f64 	%fd196, %fd195;
	@%p190 bra 	$L__BB11_42;
	setp.lt.f64 	%p191, %fd195, %fd32;
	mov.u64 	%rd334, %rd36;
	mov.f64 	%fd196, %fd32;
	@%p191 bra 	$L__BB11_42;
	setp.gt.f64 	%p192, %fd195, %fd32;
	mov.u64 	%rd334, %rd333;
	mov.f64 	%fd196, %fd195;
	@%p192 bra 	$L__BB11_42;
	setp.lt.s64 	%p193, %rd333, %rd36;
	min.s64 	%rd334, %rd333, %rd36;
	selp.f64 	%fd196, %fd195, %fd32, %p193;
$L__BB11_42:
	mov.b64 	%rd315, %fd196;
	mov.b64 	{%r353, %r358}, %rd315;
	mov.b32 	%r369, 16;
	mov.b32 	%r370, 31;
	mov.b32 	%r371, -1;
	// begin inline asm
	shfl.sync.down.b32 %r352, %r353, %r369, %r370, %r371;
	// end inline asm
	// begin inline asm
	shfl.sync.down.b32 %r357, %r358, %r369, %r370, %r371;
	// end inline asm
	mov.b64 	%rd316, {%r352, %r357};
	mov.b64 	%fd35, %rd316;
	mov.b64 	{%r363, %r368}, %rd334;
	// begin inline asm
	shfl.sync.down.b32 %r362, %r363, %r369, %r370, %r371;
	// end inline asm
	// begin inline asm
	shfl.sync.down.b32 %r367, %r368, %r369, %r370, %r371;
	// end inline asm
	mov.b64 	%rd39, {%r362, %r367};
	setp.gt.s32 	%p194, %r271, 15;
	mov.u64 	%rd386, %rd334;
	mov.f64 	%fd247, %fd196;
	@%p194 bra 	$L__BB11_46;
	setp.lt.f64 	%p195, %fd196, %fd35;
	mov.u64 	%rd386, %rd39;
	mov.f64 	%fd247, %fd35;
	@%p195 bra 	$L__BB11_46;
	setp.gt.f64 	%p196, %fd196, %fd35;
	mov.u64 	%rd386, %rd334;
	mov.f64 	%fd247, %fd196;
	@%p196 bra 	$L__BB11_46;
	setp.lt.s64 	%p197, %rd334, %rd39;
	min.s64 	%rd386, %rd334, %rd39;
	selp.f64 	%fd247, %fd196, %fd35, %p197;
$L__BB11_46:
	setp.ne.s32 	%p198, %r271, 0;
	@%p198 bra 	$L__BB11_48;
	shr.u32 	%r372, %r1, 1;
	and.b32  	%r373, %r372, 496;
	mov.u32 	%r374, _ZN6thrust24THRUST_300001_SM_1000_NS8cuda_cub4core6detail5shmemE;
	add.s32 	%r375, %r374, %r373;
	st.shared.f64 	[%r375+8], %fd247;
	st.shared.u64 	[%r375+16], %rd386;
$L__BB11_48:
	bar.sync 	0;
	setp.ne.s32 	%p199, %r1, 0;
	@%p199 bra 	$L__BB11_209;
	ld.shared.f64 	%fd38, [_ZN6thrust24THRUST_300001_SM_1000_NS8cuda_cub4core6detail5shmemE+24];
	ld.shared.u64 	%rd42, [_ZN6thrust24THRUST_300001_SM_1000_NS8cuda_cub4core6detail5shmemE+32];
	setp.lt.f64 	%p200, %fd247, %fd38;
	mov.u64 	%rd336, %rd42;
	mov.f64 	%fd198, %fd38;
	@%p200 bra 	$L__BB11_52;
	setp.lt.f64 	%p201, %fd38, %fd247;
	mov.u64 	%rd336, %rd386;
	mov.f64 	%fd198, %fd247;
	@%p201 bra 	$L__BB11_52;
	setp.lt.s64 	%p202, %rd386, %rd42;
	min.s64 	%rd336, %rd386, %rd42;
	selp.f64 	%fd198, %fd247, %fd38, %p202;
$L__BB11_52:
	ld.shared.f64 	%fd41, [_ZN6thrust24THRUST_300001_SM_1000_NS8cuda_cub4core6detail5shmemE+40];
	ld.shared.u64 	%rd45, [_ZN6thrust24THRUST_300001_SM_1000_NS8cuda_cub4core6detail5shmemE+48];
	setp.lt.f64 	%p203, %fd198, %fd41;
	mov.u64 	%rd337, %rd45;
	mov.f64 	%fd199, %fd41;
	@%p203 bra 	$L__BB11_55;
	setp.lt.f64 	%p204, %fd41, %fd198;
	mov.u64 	%rd337, %rd336;
	mov.f64 	%fd199, %fd198;
	@%p204 bra 	$L__BB11_55;
	setp.lt.s64 	%p205, %rd336, %rd45;
	min.s64 	%rd337, %rd336, %rd45;
	selp.f64 	%fd199, %fd198, %fd41, %p205;
$L__BB11_55:
	ld.shared.f64 	%fd44, [_ZN6thrust24THRUST_300001_SM_1000_NS8cuda_cub4core6detail5shmemE+56];
	ld.shared.u64 	%rd48, [_ZN6thrust24THRUST_300001_SM_1000_NS8cuda_cub4core6detail5shmemE+64];
	setp.lt.f64 	%p206, %fd199, %fd44;
	mov.u64 	%rd338, %rd48;
	mov.f64 	%fd200, %fd44;
	@%p206 bra 	$L__BB11_58;
	setp.lt.f64 	%p207, %fd44, %fd199;
	mov.u64 	%rd338, %rd337;
	mov.f64 	%fd200, %fd199;
	@%p207 bra 	$L__BB11_58;
	setp.lt.s64 	%p208, %rd337, %rd48;
	min.s64 	%rd338, %rd337, %rd48;
	selp.f64 	%fd200, %fd199, %fd44, %p208;
$L__BB11_58:
	ld.shared.f64 	%fd47, [_ZN6thrust24THRUST_300001_SM_1000_NS8cuda_cub4core6detail5shmemE+72];
	ld.shared.u64 	%rd51, [_ZN6thrust24THRUST_300001_SM_1000_NS8cuda_cub4core6detail5shmemE+80];
	setp.lt.f64 	%p209, %fd200, %fd47;
	mov.u64 	%rd339, %rd51;
	mov.f64 	%fd201, %fd47;
	@%p209 bra 	$L__BB11_61;
	setp.lt.f64 	%p210, %fd47, %fd200;
	mov.u64 	%rd339, %rd338;
	mov.f64 	%fd201, %fd200;
	@%p210 bra 	$L__BB11_61;
	setp.lt.s64 	%p211, %rd338, %rd51;
	min.s64 	%rd339, %rd338, %rd51;
	selp.f64 	%fd201, %fd200, %fd47, %p211;
$L__BB11_61:
	ld.shared.f64 	%fd50, [_ZN6thrust24THRUST_300001_SM_1000_NS8cuda_cub4core6detail5shmemE+88];
	ld.shared.u64 	%rd54, [_ZN6thrust24THRUST_300001_SM_1000_NS8cuda_cub4core6detail5shmemE+96];
	setp.lt.f64 	%p212, %fd201, %fd50;
	mov.u64 	%rd340, %rd54;
	mov.f64 	%fd202, %fd50;
	@%p212 bra 	$L__BB11_64;
	setp.lt.f64 	%p213, %fd50, %fd201;
	mov.u64 	%rd340, %rd339;
	mov.f64 	%fd202, %fd201;
	@%p213 bra 	$L__BB11_64;
	setp.lt.s64 	%p214, %rd339, %rd54;
	min.s64 	%rd340, %rd339, %rd54;
	selp.f64 	%fd202, %fd201, %fd50, %p214;
$L__BB11_64:
	ld.shared.f64 	%fd53, [_ZN6thrust24THRUST_300001_SM_1000_NS8cuda_cub4core6detail5shmemE+104];
	ld.shared.u64 	%rd57, [_ZN6thrust24THRUST_300001_SM_1000_NS8cuda_cub4core6detail5shmemE+112];
	setp.lt.f64 	%p215, %fd202, %fd53;
	mov.u64 	%rd341, %rd57;
	mov.f64 	%fd203, %fd53;
	@%p215 bra 	$L__BB11_67;
	setp.lt.f64 	%p216, %fd53, %fd202;
	mov.u64 	%rd341, %rd340;
	mov.f64 	%fd203, %fd202;
	@%p216 bra 	$L__BB11_67;
	setp.lt.s64 	%p217, %rd340, %rd57;
	min.s64 	%rd341, %rd340, %rd57;
	selp.f64 	%fd203, %fd202, %fd53, %p217;
$L__BB11_67:
	ld.shared.f64 	%fd56, [_ZN6thrust24THRUST_300001_SM_1000_NS8cuda_cub4core6detail5shmemE+120];
	ld.shared.u64 	%rd60, [_ZN6thrust24THRUST_300001_SM_1000_NS8cuda_cub4core6detail5shmemE+128];
	setp.lt.f64 	%p218, %fd203, %fd56;
	mov.u64 	%rd386, %rd60;
	mov.f64 	%fd247, %fd56;
	@%p218 bra 	$L__BB11_209;
	setp.lt.f64 	%p219, %fd56, %fd203;
	mov.u64 	%rd386, %rd341;
	mov.f64 	%fd247, %fd203;
	@%p219 bra 	$L__BB11_209;
	setp.lt.s64 	%p220, %rd341, %rd60;
	min.s64 	%rd386, %rd341, %rd60;
	selp.f64 	%fd247, %fd203, %fd56, %p220;
	bra.uni 	$L__BB11_209;
$L__BB11_70:
	// begin inline asm
	mov.u32 %r158, %laneid;
	// end inline asm
	and.b32  	%r179, %r1, 992;
	add.s32 	%r180, %r179, 32;
	setp.gt.s32 	%p127, %r180, %r37;
	not.b32 	%r181, %r179;
	add.s32 	%r182, %r37, %r181;
	selp.b32 	%r177, %r182, 31, %p127;
	mov.b64 	%rd297, %fd191;
	mov.b64 	{%r160, %r165}, %rd297;
	mov.b32 	%r176, 1;
	mov.b32 	%r178, -1;
	// begin inline asm
	shfl.sync.down.b32 %r159, %r160, %r176, %r177, %r178;
	// end inline asm
	// begin inline asm
	shfl.sync.down.b32 %r164, %r165, %r176, %r177, %r178;
	// end inline asm
	mov.b64 	%rd298, {%r159, %r164};
	mov.b64 	%fd58, %rd298;
	mov.b64 	{%r170, %r175}, %rd329;
	// begin inline asm
	shfl.sync.down.b32 %r169, %r170, %r176, %r177, %r178;
	// end inline asm
	// begin inline asm
	shfl.sync.down.b32 %r174, %r175, %r176, %r177, %r178;
	// end inline asm
	mov.b64 	%rd62, {%r169, %r174};
	setp.ge.s32 	%p128, %r158, %r177;
	mov.u64 	%rd342, %rd329;
	mov.f64 	%fd204, %fd191;
	@%p128 bra 	$L__BB11_74;
	setp.lt.f64 	%p129, %fd191, %fd58;
	mov.u64 	%rd342, %rd62;
	mov.f64 	%fd204, %fd58;
	@%p129 bra 	$L__BB11_74;
	setp.gt.f64 	%p130, %fd191, %fd58;
	mov.u64 	%rd342, %rd329;
	mov.f64 	%fd204, %fd191;
	@%p130 bra 	$L__BB11_74;
	setp.lt.s64 	%p131, %rd329, %rd62;
	min.s64 	%rd342, %rd329, %rd62;
	selp.f64 	%fd204, %fd191, %fd58, %p131;
$L__BB11_74:
	mov.b64 	%rd299, %fd204;
	mov.b64 	{%r184, %r189}, %rd299;
	mov.b32 	%r200, 2;
	mov.b32 	%r202, -1;
	// begin inline asm
	shfl.sync.down.b32 %r183, %r184, %r200, %r177, %r202;
	// end inline asm
	// begin inline asm
	shfl.sync.down.b32 %r188, %r189, %r200, %r177, %r202;
	// end inline asm
	mov.b64 	%rd300, {%r183, %r188};
	mov.b64 	%fd61, %rd300;
	mov.b64 	{%r194, %r199}, %rd342;
	// begin inline asm
	shfl.sync.down.b32 %r193, %r194, %r200, %r177, %r202;
	// end inline asm
	// begin inline asm
	shfl.sync.down.b32 %r198, %r199, %r200, %r177, %r202;
	// end inline asm
	mov.b64 	%rd65, {%r193, %r198};
	add.s32 	%r203, %r158, 2;
	setp.gt.s32 	%p132, %r203, %r177;
	mov.u64 	%rd343, %rd342;
	mov.f64 	%fd205, %fd204;
	@%p132 bra 	$L__BB11_78;
	setp.lt.f64 	%p133, %fd204, %fd61;
	mov.u64 	%rd343, %rd65;
	mov.f64 	%fd205, %fd61;
	@%p133 bra 	$L__BB11_78;
	setp.gt.f64 	%p134, %fd204, %fd61;
	mov.u64 	%rd343, %rd342;
	mov.f64 	%fd205, %fd204;
	@%p134 bra 	$L__BB11_78;
	setp.lt.s64 	%p135, %rd342, %rd65;
	min.s64 	%rd343, %rd342, %rd65;
	selp.f64 	%fd205, %fd204, %fd61, %p135;
$L__BB11_78:
	mov.b64 	%rd301, %fd205;
	mov.b64 	{%r205, %r210}, %rd301;
	mov.b32 	%r221, 4;
	mov.b32 	%r223, -1;
	// begin inline asm
	shfl.sync.down.b32 %r204, %r205, %r221, %r177, %r223;
	// end inline asm
	// begin inline asm
	shfl.sync.down.b32 %r209, %r210, %r221, %r177, %r223;
	// end inline asm
	mov.b64 	%rd302, {%r204, %r209};
	mov.b64 	%fd64, %rd302;
	mov.b64 	{%r215, %r220}, %rd343;
	// begin inline asm
	shfl.sync.down.b32 %r214, %r215, %r221, %r177, %r223;
	// end inline asm
	// begin inline asm
	shfl.sync.down.b32 %r219, %r220, %r221, %r177, %r223;
	// end inline asm
	mov.b64 	%rd68, {%r214, %r219};
	add.s32 	%r224, %r158, 4;
	setp.gt.s32 	%p136, %r224, %r177;
	mov.u64 	%rd344, %rd343;
	mov.f64 	%fd206, %fd205;
	@%p136 bra 	$L__BB11_82;
	setp.lt.f64 	%p137, %fd205, %fd64;
	mov.u64 	%rd344, %rd68;
	mov.f64 	%fd206, %fd64;
	@%p137 bra 	$L__BB11_82;
	setp.gt.f64 	%p138, %fd205, %fd64;
	mov.u64 	%rd344, %rd343;
	mov.f64 	%fd206, %fd205;
	@%p138 bra 	$L__BB11_82;
	setp.lt.s64 	%p139, %rd343, %rd68;
	min.s64 	%rd344, %rd343, %rd68;
	selp.f64 	%fd206, %fd205, %fd64, %p139;
$L__BB11_82:
	mov.b64 	%rd303, %fd206;
	mov.b64 	{%r226, %r231}, %rd303;
	mov.b32 	%r242, 8;
	mov.b32 	%r244, -1;
	// begin inline asm
	shfl.sync.down.b32 %r225, %r226, %r242, %r177, %r244;
	// end inline asm
	// begin inline asm
	shfl.sync.down.b32 %r230, %r231, %r242, %r177, %r244;
	// end inline asm
	mov.b64 	%rd304, {%r225, %r230};
	mov.b64 	%fd67, %rd304;
	mov.b64 	{%r236, %r241}, %rd344;
	// begin inline asm
	shfl.sync.down.b32 %r235, %r236, %r242, %r177, %r244;
	// end inline asm
	// begin inline asm
	shfl.sync.down.b32 %r240, %r241, %r242, %r177, %r244;
	// end inline asm
	mov.b64 	%rd71, {%r235, %r240};
	add.s32 	%r245, %r158, 8;
	setp.gt.s32 	%p140, %r245, %r177;
	mov.u64 	%rd345, %rd344;
	mov.f64 	%fd207, %fd206;
	@%p140 bra 	$L__BB11_86;
	setp.lt.f64 	%p141, %fd206, %fd67;
	mov.u64 	%rd345, %rd71;
	mov.f64 	%fd207, %fd67;
	@%p141 bra 	$L__BB11_86;
	setp.gt.f64 	%p142, %fd206, %fd67;
	mov.u64 	%rd345, %rd344;
	mov.f64 	%fd207, %fd206;
	@%p142 bra 	$L__BB11_86;
	setp.lt.s64 	%p143, %rd344, %rd71;
	min.s64 	%rd345, %rd344, %rd71;
	selp.f64 	%fd207, %fd206, %fd67, %p143;
$L__BB11_86:
	mov.b64 	%rd305, %fd207;
	mov.b64 	{%r247, %r252}, %rd305;
	mov.b32 	%r263, 16;
	mov.b32 	%r265, -1;
	// begin inline asm
	shfl.sync.down.b32 %r246, %r247, %r263, %r177, %r265;
	// end inline asm
	// begin inline asm
	shfl.sync.down.b32 %r251, %r252, %r263, %r177, %r265;
	// end inline asm
	mov.b64 	%rd306, {%r246, %r251};
	mov.b64 	%fd70, %rd306;
	mov.b64 	{%r257, %r262}, %rd345;
	// begin inline asm
	shfl.sync.down.b32 %r256, %r257, %r263, %r177, %r265;
	// end inline asm
	// begin inline asm
	shfl.sync.down.b32 %r261, %r262, %r263, %r177, %r265;
	// end inline asm
	mov.b64 	%rd74, {%r256, %r261};
	add.s32 	%r266, %r158, 16;
	setp.gt.s32 	%p144, %r266, %r177;
	mov.u64 	%rd386, %rd345;
	mov.f64 	%fd247, %fd207;
	@%p144 bra 	$L__BB11_90;
	setp.lt.f64 	%p145, %fd207, %fd70;
	mov.u64 	%rd386, %rd74;
	mov.f64 	%fd247, %fd70;
	@%p145 bra 	$L__BB11_90;
	setp.gt.f64 	%p146, %fd207, %fd70;
	mov.u64 	%rd386, %rd345;
	mov.f64 	%fd247, %fd207;
	@%p146 bra 	$L__BB11_90;
	setp.lt.s64 	%p147, %rd345, %rd74;
	min.s64 	%rd386, %rd345, %rd74;
	selp.f64 	%fd247, %fd207, %fd70, %p147;
$L__BB11_90:
	setp.ne.s32 	%p148, %r158, 0;
	@%p148 bra 	$L__BB11_92;
	shr.u32 	%r267, %r1, 1;
	and.b32  	%r268, %r267, 496;
	mov.u32 	%r269, _ZN6thrust24THRUST_300001_SM_1000_NS8cuda_cub4core6detail5shmemE;
	add.s32 	%r270, %r269, %r268;
	st.shared.f64 	[%r270+8], %fd247;
	st.shared.u64 	[%r270+16], %rd386;
$L__BB11_92:
	bar.sync 	0;
	setp.ne.s32 	%p149, %r1, 0;
	@%p149 bra 	$L__BB11_209;
	setp.lt.s32 	%p150, %r37, 33;
	mov.f64 	%fd209, %fd247;
	mov.u64 	%rd347, %rd386;
	@%p150 bra 	$L__BB11_97;
	ld.shared.f64 	%fd73, [_ZN6thrust24THRUST_300001_SM_1000_NS8cuda_cub4core6detail5shmemE+24];
	ld.shared.u64 	%rd77, [_ZN6thrust24THRUST_300001_SM_1000_NS8cuda_cub4core6detail5shmemE+32];
	setp.lt.f64 	%p151, %fd247, %fd73;
	mov.f64 	%fd209, %fd73;
	mov.u64 	%rd347, %rd77;
	@%p151 bra 	$L__BB11_97;
	setp.lt.f64 	%p152, %fd73, %fd247;
	mov.f64 	%fd209, %fd247;
	mov.u64 	%rd347, %rd386;
	@%p152 bra 	$L__BB11_97;
	setp.lt.s64 	%p153, %rd386, %rd77;
	min.s64 	%rd347, %rd386, %rd77;
	selp.f64 	%fd209, %fd247, %fd73, %p153;
$L__BB11_97:
	setp.lt.s32 	%p154, %r37, 65;
	mov.f64 	%fd210, %fd209;
	mov.u64 	%rd348, %rd347;
	@%p154 bra 	$L__BB11_101;
	ld.shared.f64 	%fd76, [_ZN6thrust24THRUST_300001_SM_1000_NS8cuda_cub4core6detail5shmemE+40];
	ld.shared.u64 	%rd80, [_ZN6thrust24THRUST_300001_SM_1000_NS8cuda_cub4core6detail5shmemE+48];
	setp.lt.f64 	%p155, %fd209, %fd76;
	mov.f64 	%fd210, %fd76;
	mov.u64 	%rd348, %rd80;
	@%p155 bra 	$L__BB11_101;
	setp.lt.f64 	%p156, %fd76, %fd209;
	mov.f64 	%fd210, %fd209;
	mov.u64 	%rd348, %rd347;
	@%p156 bra 	$L__BB11_101;
	setp.lt.s64 	%p157, %rd347, %rd80;
	selp.f64 	%fd210, %fd209, %fd76, %p157;
	min.s64 	%rd348, %rd347, %rd80;
$L__BB11_101:
	setp.lt.s32 	%p158, %r37, 97;
	mov.f64 	%fd211, %fd210;
	mov.u64 	%rd349, %rd348;
	@%p158 bra 	$L__BB11_105;
	ld.shared.f64 	%fd79, [_ZN6thrust24THRUST_300001_SM_1000_NS8cuda_cub4core6detail5shmemE+56];
	ld.shared.u64 	%rd83, [_ZN6thrust24THRUST_300001_SM_1000_NS8cuda_cub4core6detail5shmemE+64];
	setp.lt.f64 	%p159, %fd210, %fd79;
	mov.f64 	%fd211, %fd79;
	mov.u64 	%rd349, %rd83;
	@%p159 bra 	$L__BB11_105;
	setp.lt.f64 	%p160, %fd79, %fd210;
	mov.f64 	%fd211, %fd210;
	mov.u64 	%rd349, %rd348;
	@%p160 bra 	$L__BB11_105;
	setp.lt.s64 	%p161, %rd348, %rd83;
	selp.f64 	%fd211, %fd210, %fd79, %p161;
	min.s64 	%rd349, %rd348, %rd83;
$L__BB11_105:
	setp.lt.s32 	%p162, %r37, 129;
	mov.f64 	%fd212, %fd211;
	mov.u64 	%rd350, %rd349;
	@%p162 bra 	$L__BB11_109;
	ld.shared.f64 	%fd82, [_ZN6thrust24THRUST_300001_SM_1000_NS8cuda_cub4core6detail5shmemE+72];
	ld.shared.u64 	%rd86, [_ZN6thrust24THRUST_300001_SM_1000_NS8cuda_cub4core6detail5shmemE+80];
	setp.lt.f64 	%p163, %fd211, %fd82;
	mov.f64 	%fd212, %fd82;
	mov.u64 	%rd350, %rd86;
	@%p163 bra 	$L__BB11_109;
	setp.lt.f64 	%p164, %fd82, %fd211;
	mov.f64 	%fd212, %fd211;
	mov.u64 	%rd350, %rd349;
	@%p164 bra 	$L__BB11_109;
	setp.lt.s64 	%p165, %rd349, %rd86;
	selp.f64 	%fd212, %fd211, %fd82, %p165;
	min.s64 	%rd350, %rd349, %rd86;
$L__BB11_109:
	setp.lt.s32 	%p166, %r37, 161;
	mov.f64 	%fd213, %fd212;
	mov.u64 	%rd351, %rd350;
	@%p166 bra 	$L__BB11_113;
	ld.shared.f64 	%fd85, [_ZN6thrust24THRUST_300001_SM_1000_NS8cuda_cub4core6detail5shmemE+88];
	ld.shared.u64 	%rd89, [_ZN6thrust24THRUST_300001_SM_1000_NS8cuda_cub4core6detail5shmemE+96];
	setp.lt.f64 	%p167, %fd212, %fd85;
	mov.f64 	%fd213, %fd85;
	mov.u64 	%rd351, %rd89;
	@%p167 bra 	$L__BB11_113;
	setp.lt.f64 	%p168, %fd85, %fd212;
	mov.f64 	%fd213, %fd212;
	mov.u64 	%rd351, %rd350;
	@%p168 bra 	$L__BB11_113;
	setp.lt.s64 	%p169, %rd350, %rd89;
	selp.f64 	%fd213, %fd212, %fd85, %p169;
	min.s64 	%rd351, %rd350, %rd89;
$L__BB11_113:
	setp.lt.s32 	%p170, %r37, 193;
	mov.f64 	%fd214, %fd213;
	mov.u64 	%rd352, %rd351;
	@%p170 bra 	$L__BB11_117;
	ld.shared.f64 	%fd88, [_ZN6thrust24THRUST_300001_SM_1000_NS8cuda_cub4core6detail5shmemE+104];
	ld.shared.u64 	%rd92, [_ZN6thrust24THRUST_300001_SM_1000_NS8cuda_cub4core6detail5shmemE+112];
	setp.lt.f64 	%p171, %fd213, %fd88;
	mov.f64 	%fd214, %fd88;
	mov.u64 	%rd352, %rd92;
	@%p171 bra 	$L__BB11_117;
	setp.lt.f64 	%p172, %fd88, %fd213;
	mov.f64 	%fd214, %fd213;
	mov.u64 	%rd352, %rd351;
	@%p172 bra 	$L__BB11_117;
	setp.lt.s64 	%p173, %rd351, %rd92;
	selp.f64 	%fd214, %fd213, %fd88, %p173;
	min.s64 	%rd352, %rd351, %rd92;
$L__BB11_117:
	setp.lt.s32 	%p174, %r37, 225;
	mov.u64 	%rd386, %rd352;
	mov.f64 	%fd247, %fd214;
	@%p174 bra 	$L__BB11_209;
	ld.shared.f64 	%fd91, [_ZN6thrust24THRUST_300001_SM_1000_NS8cuda_cub4core6detail5shmemE+120];
	ld.shared.u64 	%rd95, [_ZN6thrust24THRUST_300001_SM_1000_NS8cuda_cub4core6detail5shmemE+128];
	setp.lt.f64 	%p175, %fd214, %fd91;
	mov.u64 	%rd386, %rd95;
	mov.f64 	%fd247, %fd91;
	@%p175 bra 	$L__BB11_209;
	setp.lt.f64 	%p176, %fd91, %fd214;
	mov.u64 	%rd386, %rd352;
	mov.f64 	%fd247, %fd214;
	@%p176 bra 	$L__BB11_209;
	setp.lt.s64 	%p177, %rd352, %rd95;
	selp.f64 	%fd247, %fd214, %fd91, %p177;
	min.s64 	%rd386, %rd352, %rd95;
	bra.uni 	$L__BB11_209;
$L__BB11_121:
	mov.u32 	%r16, %tid.x;
	mul.wide.u32 	%rd208, %r16, 16;
	add.s64 	%rd189, %rd186, %rd208;
	// begin inline asm
	ld.global.nc.u64 %rd188, [%rd189];
	// end inline asm
	add.s64 	%rd191, %rd189, 8;
	// begin inline asm
	ld.global.nc.u64 %rd190, [%rd191];
	// end inline asm
	mov.b64 	%fd93, %rd188;
	add.s64 	%rd193, %rd189, 4096;
	// begin inline asm
	ld.global.nc.u64 %rd192, [%rd193];
	// end inline asm
	add.s64 	%rd195, %rd189, 4104;
	// begin inline asm
	ld.global.nc.u64 %rd353, [%rd195];
	// end inline asm
	mov.b64 	%fd215, %rd192;
	add.s64 	%rd197, %rd189, 8192;
	// begin inline asm
	ld.global.nc.u64 %rd196, [%rd197];
	// end inline asm
	add.s64 	%rd199, %rd189, 8200;
	// begin inline asm
	ld.global.nc.u64 %rd354, [%rd199];
	// end inline asm
	mov.b64 	%fd216, %rd196;
	add.s64 	%rd201, %rd189, 12288;
	// begin inline asm
	ld.global.nc.u64 %rd200, [%rd201];
	// end inline asm
	add.s64 	%rd203, %rd189, 12296;
	// begin inline asm
	ld.global.nc.u64 %rd355, [%rd203];
	// end inline asm
	mov.b64 	%fd217, %rd200;
	add.s64 	%rd205, %rd189, 16384;
	// begin inline asm
	ld.global.nc.u64 %rd204, [%rd205];
	// end inline asm
	add.s64 	%rd207, %rd189, 16392;
	// begin inline asm
	ld.global.nc.u64 %rd373, [%rd207];
	// end inline asm
	mov.b64 	%fd234, %rd204;
	setp.lt.f64 	%p3, %fd93, %fd215;
	@%p3 bra 	$L__BB11_123;
	setp.lt.f64 	%p4, %fd215, %fd93;
	setp.lt.s64 	%p5, %rd190, %rd353;
	or.pred  	%p6, %p4, %p5;
	selp.f64 	%fd215, %fd93, %fd215, %p6;
	selp.b64 	%rd353, %rd190, %rd353, %p6;
$L__BB11_123:
	setp.lt.f64 	%p7, %fd215, %fd216;
	@%p7 bra 	$L__BB11_125;
	setp.gt.f64 	%p8, %fd215, %fd216;
	setp.lt.s64 	%p9, %rd353, %rd354;
	or.pred  	%p10, %p8, %p9;
	selp.f64 	%fd216, %fd215, %fd216, %p10;
	selp.b64 	%rd354, %rd353, %rd354, %p10;
$L__BB11_125:
	setp.lt.f64 	%p11, %fd216, %fd217;
	@%p11 bra 	$L__BB11_127;
	setp.gt.f64 	%p12, %fd216, %fd217;
	setp.lt.s64 	%p13, %rd354, %rd355;
	or.pred  	%p14, %p12, %p13;
	selp.f64 	%fd217, %fd216, %fd217, %p14;
	selp.b64 	%rd355, %rd354, %rd355, %p14;
$L__BB11_127:
	setp.lt.f64 	%p15, %fd217, %fd234;
	@%p15 bra 	$L__BB11_129;
	setp.gt.f64 	%p16, %fd217, %fd234;
	setp.lt.s64 	%p17, %rd355, %rd373;
	or.pred  	%p18, %p16, %p17;
	selp.f64 	%fd234, %fd217, %fd234, %p18;
	selp.b64 	%rd373, %rd355, %rd373, %p18;
$L__BB11_129:
	setp.lt.u32 	%p19, %r37, 2560;
	mov.b32 	%r383, 1280;
	@%p19 bra 	$L__BB11_142;
	mov.b32 	%r382, 1280;
	mov.f64 	%fd219, %fd234;
	mov.u64 	%rd357, %rd373;
$L__BB11_131:
	add.s32 	%r40, %r382, %r16;
	mul.wide.u32 	%rd229, %r40, 16;
	add.s64 	%rd210, %rd186, %rd229;
	// begin inline asm
	ld.global.nc.u64 %rd209, [%rd210];
	// end inline asm
	add.s64 	%rd212, %rd210, 8;
	// begin inline asm
	ld.global.nc.u64 %rd358, [%rd212];
	// end inline asm
	mov.b64 	%fd220, %rd209;
	add.s64 	%rd214, %rd210, 4096;
	// begin inline asm
	ld.global.nc.u64 %rd213, [%rd214];
	// end inline asm
	add.s64 	%rd216, %rd210, 4104;
	// begin inline asm
	ld.global.nc.u64 %rd359, [%rd216];
	// end inline asm
	mov.b64 	%fd221, %rd213;
	add.s64 	%rd218, %rd210, 8192;
	// begin inline asm
	ld.global.nc.u64 %rd217, [%rd218];
	// end inline asm
	add.s64 	%rd220, %rd210, 8200;
	// begin inline asm
	ld.global.nc.u64 %rd360, [%rd220];
	// end inline asm
	mov.b64 	%fd222, %rd217;
	add.s64 	%rd222, %rd210, 12288;
	// begin inline asm
	ld.global.nc.u64 %rd221, [%rd222];
	// end inline asm
	add.s64 	%rd224, %rd210, 12296;
	// begin inline asm
	ld.global.nc.u64 %rd361, [%rd224];
	// end inline asm
	mov.b64 	%fd223, %rd221;
	add.s64 	%rd226, %rd210, 16384;
	// begin inline asm
	ld.global.nc.u64 %rd225, [%rd226];
	// end inline asm
	add.s64 	%rd228, %rd210, 16392;
	// begin inline asm
	ld.global.nc.u64 %rd373, [%rd228];
	// end inline asm
	mov.b64 	%fd234, %rd225;
	setp.lt.f64 	%p20, %fd219, %fd220;
	@%p20 bra 	$L__BB11_133;
	setp.gt.f64 	%p21, %fd219, %fd220;
	setp.lt.s64 	%p22, %rd357, %rd358;
	or.pred  	%p23, %p21, %p22;
	selp.f64 	%fd220, %fd219, %fd220, %p23;
	selp.b64 	%rd358, %rd357, %rd358, %p23;
$L__BB11_133:
	setp.lt.f64 	%p24, %fd220, %fd221;
	@%p24 bra 	$L__BB11_135;
	setp.gt.f64 	%p25, %fd220, %fd221;
	setp.lt.s64 	%p26, %rd358, %rd359;
	or.pred  	%p27, %p25, %p26;
	selp.f64 	%fd221, %fd220, %fd221, %p27;
	selp.b64 	%rd359, %rd358, %rd359, %p27;
$L__BB11_135:
	setp.lt.f64 	%p28, %fd221, %fd222;
	@%p28 bra 	$L__BB11_137;
	setp.gt.f64 	%p29, %fd221, %fd222;
	setp.lt.s64 	%p30, %rd359, %rd360;
	or.pred  	%p31, %p29, %p30;
	selp.f64 	%fd222, %fd221, %fd222, %p31;
	selp.b64 	%rd360, %rd359, %rd360, %p31;
$L__BB11_137:
	setp.lt.f64 	%p32, %fd222, %fd223;
	@%p32 bra 	$L__BB11_139;
	setp.gt.f64 	%p33, %fd222, %fd223;
	setp.lt.s64 	%p34, %rd360, %rd361;
	or.pred  	%p35, %p33, %p34;
	selp.f64 	%fd223, %fd222, %fd223, %p35;
	selp.b64 	%rd361, %rd360, %rd361, %p35;
$L__BB11_139:
	setp.lt.f64 	%p36, %fd223, %fd234;
	@%p36 bra 	$L__BB11_141;
	setp.gt.f64 	%p37, %fd223, %fd234;
	setp.lt.s64 	%p38, %rd361, %rd373;
	or.pred  	%p39, %p37, %p38;
	selp.f64 	%fd234, %fd223, %fd234, %p39;
	selp.b64 	%rd373, %rd361, %rd373, %p39;
$L__BB11_141:
	add.s32 	%r383, %r382, 1280;
	add.s32 	%r41, %r382, 2560;
	setp.le.s32 	%p40, %r41, %r37;
	mov.u32 	%r382, %r383;
	mov.f64 	%fd219, %fd234;
	mov.u64 	%rd357, %rd373;
	@%p40 bra 	$L__BB11_131;
$L__BB11_142:
	setp.le.s32 	%p41, %r37, %r383;
	@%p41 bra 	$L__BB11_165;
	sub.s32 	%r20, %r37, %r383;
	setp.ge.s32 	%p42, %r16, %r20;
	@%p42 bra 	$L__BB11_165;
	not.b32 	%r42, %r16;
	add.s32 	%r43, %r37, %r42;
	sub.s32 	%r21, %r43, %r383;
	and.b32  	%r44, %r21, 768;
	setp.eq.s32 	%p43, %r44, 768;
	mov.u32 	%r387, %r16;
	@%p43 bra 	$L__BB11_150;
	add.s32 	%r385, %r16, %r383;
	shr.u32 	%r45, %r21, 8;
	add.s32 	%r46, %r45, 1;
	and.b32  	%r47, %r46, 3;
	neg.s32 	%r384, %r47;
	mov.u32 	%r387, %r16;
$L__BB11_146:
	.pragma "nounroll";
	mov.u64 	%rd127, %rd373;
	mov.f64 	%fd123, %fd234;
	mul.wide.u32 	%rd235, %r385, 16;
	add.s64 	%rd232, %rd186, %rd235;
	// begin inline asm
	ld.global.nc.u64 %rd231, [%rd232];
	// end inline asm
	add.s64 	%rd234, %rd232, 8;
	// begin inline asm
	ld.global.nc.u64 %rd233, [%rd234];
	// end inline asm
	mov.b64 	%fd124, %rd231;
	setp.lt.f64 	%p44, %fd123, %fd124;
	mov.f64 	%fd234, %fd124;
	mov.u64 	%rd373, %rd233;
	@%p44 bra 	$L__BB11_149;
	setp.gt.f64 	%p45, %fd123, %fd124;
	mov.f64 	%fd234, %fd123;
	mov.u64 	%rd373, %rd127;
	@%p45 bra 	$L__BB11_149;
	setp.lt.s64 	%p46, %rd127, %rd233;
	selp.f64 	%fd234, %fd123, %fd124, %p46;
	min.s64 	%rd373, %rd127, %rd233;
$L__BB11_149:
	add.s32 	%r387, %r387, 256;
	add.s32 	%r385, %r385, 256;
	add.s32 	%r384, %r384, 1;
	setp.ne.s32 	%p47, %r384, 0;
	@%p47 bra 	$L__BB11_146;
$L__BB11_150:
	setp.lt.u32 	%p48, %r21, 768;
	@%p48 bra 	$L__BB11_165;
	cvt.u64.u32 	%rd236, %r387;
	cvt.u64.u32 	%rd237, %r383;
	add.s64 	%rd238, %rd236, %rd237;
	shl.b64 	%rd239, %rd238, 4;
	add.s64 	%rd240, %rd239, %rd186;
	add.s64 	%rd368, %rd240, 12296;
	add.s32 	%r388, %r387, %r383;
$L__BB11_152:
	mul.wide.u32 	%rd245, %r388, 16;
	add.s64 	%rd242, %rd186, %rd245;
	// begin inline asm
	ld.global.nc.u64 %rd241, [%rd242];
	// end inline asm
	add.s64 	%rd244, %rd242, 8;
	// begin inline asm
	ld.global.nc.u64 %rd243, [%rd244];
	// end inline asm
	mov.b64 	%fd130, %rd241;
	setp.lt.f64 	%p49, %fd234, %fd130;
	mov.f64 	%fd231, %fd130;
	mov.u64 	%rd370, %rd243;
	@%p49 bra 	$L__BB11_155;
	setp.gt.f64 	%p50, %fd234, %fd130;
	mov.f64 	%fd231, %fd234;
	mov.u64 	%rd370, %rd373;
	@%p50 bra 	$L__BB11_155;
	setp.lt.s64 	%p51, %rd373, %rd243;
	selp.f64 	%fd231, %fd234, %fd130, %p51;
	min.s64 	%rd370, %rd373, %rd243;
$L__BB11_155:
	add.s64 	%rd247, %rd368, -8200;
	// begin inline asm
	ld.global.nc.u64 %rd246, [%rd247];
	// end inline asm
	add.s64 	%rd249, %rd368, -8192;
	// begin inline asm
	ld.global.nc.u64 %rd248, [%rd249];
	// end inline asm
	mov.b64 	%fd133, %rd246;
	setp.lt.f64 	%p52, %fd231, %fd133;
	mov.f64 	%fd232, %fd133;
	mov.u64 	%rd371, %rd248;
	@%p52 bra 	$L__BB11_158;
	setp.gt.f64 	%p53, %fd231, %fd133;
	mov.f64 	%fd232, %fd231;
	mov.u64 	%rd371, %rd370;
	@%p53 bra 	$L__BB11_158;
	setp.lt.s64 	%p54, %rd370, %rd248;
	selp.f64 	%fd232, %fd231, %fd133, %p54;
	min.s64 	%rd371, %rd370, %rd248;
$L__BB11_158:
	add.s64 	%rd251, %rd368, -4104;
	// begin inline asm
	ld.global.nc.u64 %rd250, [%rd251];
	// end inline asm
	add.s64 	%rd253, %rd368, -4096;
	// begin inline asm
	ld.global.nc.u64 %rd252, [%rd253];
	// end inline asm
	mov.b64 	%fd136, %rd250;
	setp.lt.f64 	%p55, %fd232, %fd136;
	mov.f64 	%fd233, %fd136;
	mov.u64 	%rd372, %rd252;
	@%p55 bra 	$L__BB11_161;
	setp.gt.f64 	%p56, %fd232, %fd136;
	mov.f64 	%fd233, %fd232;
	mov.u64 	%rd372, %rd371;
	@%p56 bra 	$L__BB11_161;
	setp.lt.s64 	%p57, %rd371, %rd252;
	selp.f64 	%fd233, %fd232, %fd136, %p57;
	min.s64 	%rd372, %rd371, %rd252;
$L__BB11_161:
	add.s64 	%rd255, %rd368, -8;
	// begin inline asm
	ld.global.nc.u64 %rd254, [%rd255];
	// end inline asm
	// begin inline asm
	ld.global.nc.u64 %rd256, [%rd368];
	// end inline asm
	mov.b64 	%fd139, %rd254;
	setp.lt.f64 	%p58, %fd233, %fd139;
	mov.f64 	%fd234, %fd139;
	mov.u64 	%rd373, %rd256;
	@%p58 bra 	$L__BB11_164;
	setp.gt.f64 	%p59, %fd233, %fd139;
	mov.f64 	%fd234, %fd233;
	mov.u64 	%rd373, %rd372;
	@%p59 bra 	$L__BB11_164;
	setp.lt.s64 	%p60, %rd372, %rd256;
	selp.f64 	%fd234, %fd233, %fd139, %p60;
	min.s64 	%rd373, %rd372, %rd256;
$L__BB11_164:
	add.s32 	%r387, %r387, 1024;
	add.s64 	%rd368, %rd368, 16384;
	add.s32 	%r388, %r388, 1024;
	setp.lt.s32 	%p61, %r387, %r20;
	@%p61 bra 	$L__BB11_152;
$L__BB11_165:
	// begin inline asm
	mov.u32 %r48, %laneid;
	// end inline asm
	mov.b64 	%rd258, %fd234;
	mov.b64 	{%r50, %r55}, %rd258;
	mov.b32 	%r66, 1;
	mov.b32 	%r67, 31;
	mov.b32 	%r68, -1;
	// begin inline asm
	shfl.sync.down.b32 %r49, %r50, %r66, %r67, %r68;
	// end inline asm
	// begin inline asm
	shfl.sync.down.b32 %r54, %r55, %r66, %r67, %r68;
	// end inline asm
	mov.b64 	%rd259, {%r49, %r54};
	mov.b64 	%fd143, %rd259;
	mov.b64 	{%r60, %r65}, %rd373;
	// begin inline asm
	shfl.sync.down.b32 %r59, %r60, %r66, %r67, %r68;
	// end inline asm
	// begin inline asm
	shfl.sync.down.b32 %r64, %r65, %r66, %r67, %r68;
	// end inline asm
	mov.b64 	%rd150, {%r59, %r64};
	setp.gt.s32 	%p62, %r48, 30;
	mov.f64 	%fd236, %fd234;
	mov.u64 	%rd375, %rd373;
	@%p62 bra 	$L__BB11_169;
	setp.lt.f64 	%p63, %fd234, %fd143;
	mov.f64 	%fd236, %fd143;
	mov.u64 	%rd375, %rd150;
	@%p63 bra 	$L__BB11_169;
	setp.gt.f64 	%p64, %fd234, %fd143;
	mov.f64 	%fd236, %fd234;
	mov.u64 	%rd375, %rd373;
	@%p64 bra 	$L__BB11_169;
	setp.lt.s64 	%p65, %rd373, %rd150;
	selp.f64 	%fd236, %fd234, %fd143, %p65;
	min.s64 	%rd375, %rd373, %rd150;
$L__BB11_169:
	mov.b64 	%rd260, %fd236;
	mov.b64 	{%r70, %r75}, %rd260;
	mov.b32 	%r86, 2;
	mov.b32 	%r87, 31;
	mov.b32 	%r88, -1;
	// begin inline asm
	shfl.sync.down.b32 %r69, %r70, %r86, %r87, %r88;
	// end inline asm
	// begin inline asm
	shfl.sync.down.b32 %r74, %r75, %r86, %r87, %r88;
	// end inline asm
	mov.b64 	%rd261, {%r69, %r74};
	mov.b64 	%fd146, %rd261;
	mov.b64 	{%r80, %r85}, %rd375;
	// begin inline asm
	shfl.sync.down.b32 %r79, %r80, %r86, %r87, %r88;
	// end inline asm
	// begin inline asm
	shfl.sync.down.b32 %r84, %r85, %r86, %r87, %r88;
	// end inline asm
	mov.b64 	%rd153, {%r79, %r84};
	setp.gt.s32 	%p66, %r48, 29;
	mov.f64 	%fd237, %fd236;
	mov.u64 	%rd376, %rd375;
	@%p66 bra 	$L__BB11_173;
	setp.lt.f64 	%p67, %fd236, %fd146;
	mov.f64 	%fd237, %fd146;
	mov.u64 	%rd376, %rd153;
	@%p67 bra 	$L__BB11_173;
	setp.gt.f64 	%p68, %fd236, %fd146;
	mov.f64 	%fd237, %fd236;
	mov.u64 	%rd376, %rd375;
	@%p68 bra 	$L__BB11_173;
	setp.lt.s64 	%p69, %rd375, %rd153;
	selp.f64 	%fd237, %fd236, %fd146, %p69;
	min.s64 	%rd376, %rd375, %rd153;
$L__BB11_173:
	mov.b64 	%rd262, %fd237;
	mov.b64 	{%r90, %r95}, %rd262;
	mov.b32 	%r106, 4;
	mov.b32 	%r107, 31;
	mov.b32 	%r108, -1;
	// begin inline asm
	shfl.sync.down.b32 %r89, %r90, %r106, %r107, %r108;
	// end inline asm
	// begin inline asm
	shfl.sync.down.b32 %r94, %r95, %r106, %r107, %r108;
	// end inline asm
	mov.b64 	%rd263, {%r89, %r94};
	mov.b64 	%fd149, %rd263;
	mov.b64 	{%r100, %r105}, %rd376;
	// begin inline asm
	shfl.sync.down.b32 %r99, %r100, %r106, %r107, %r108;
	// end inline asm
	// begin inline asm
	shfl.sync.down.b32 %r104, %r105, %r106, %r107, %r108;
	// end inline asm
	mov.b64 	%rd156, {%r99, %r104};
	setp.gt.s32 	%p70, %r48, 27;
	mov.f64 	%fd238, %fd237;
	mov.u64 	%rd377, %rd376;
	@%p70 bra 	$L__BB11_177;
	setp.lt.f64 	%p71, %fd237, %fd149;
	mov.f64 	%fd238, %fd149;
	mov.u64 	%rd377, %rd156;
	@%p71 bra 	$L__BB11_177;
	setp.gt.f64 	%p72, %fd237, %fd149;
	mov.f64 	%fd238, %fd237;
	mov.u64 	%rd377, %rd376;
	@%p72 bra 	$L__BB11_177;
	setp.lt.s64 	%p73, %rd376, %rd156;
	selp.f64 	%fd238, %fd237, %fd149, %p73;
	min.s64 	%rd377, %rd376, %rd156;
$L__BB11_177:
	mov.b64 	%rd264, %fd238;
	mov.b64 	{%r110, %r115}, %rd264;
	mov.b32 	%r126, 8;
	mov.b32 	%r127, 31;
	mov.b32 	%r128, -1;
	// begin inline asm
	shfl.sync.down.b32 %r109, %r110, %r126, %r127, %r128;
	// end inline asm
	// begin inline asm
	shfl.sync.down.b32 %r114, %r115, %r126, %r127, %r128;
	// end inline asm
	mov.b64 	%rd265, {%r109, %r114};
	mov.b64 	%fd152, %rd265;
	mov.b64 	{%r120, %r125}, %rd377;
	// begin inline asm
	shfl.sync.down.b32 %r119, %r120, %r126, %r127, %r128;
	// end inline asm
	// begin inline asm
	shfl.sync.down.b32 %r124, %r125, %r126, %r127, %r128;
	// end inline asm
	mov.b64 	%rd159, {%r119, %r124};
	setp.gt.s32 	%p74, %r48, 23;
	mov.f64 	%fd239, %fd238;
	mov.u64 	%rd378, %rd377;
	@%p74 bra 	$L__BB11_181;
	setp.lt.f64 	%p75, %fd238, %fd152;
	mov.f64 	%fd239, %fd152;
	mov.u64 	%rd378, %rd159;
	@%p75 bra 	$L__BB11_181;
	setp.gt.f64 	%p76, %fd238, %fd152;
	mov.f64 	%fd239, %fd238;
	mov.u64 	%rd378, %rd377;
	@%p76 bra 	$L__BB11_181;
	setp.lt.s64 	%p77, %rd377, %rd159;
	selp.f64 	%fd239, %fd238, %fd152, %p77;
	min.s64 	%rd378, %rd377, %rd159;
$L__BB11_181:
	mov.b64 	%rd266, %fd239;
	mov.b64 	{%r130, %r135}, %rd266;
	mov.b32 	%r146, 16;
	mov.b32 	%r147, 31;
	mov.b32 	%r148, -1;
	// begin inline asm
	shfl.sync.down.b32 %r129, %r130, %r146, %r147, %r148;
	// end inline asm
	// begin inline asm
	shfl.sync.down.b32 %r134, %r135, %r146, %r147, %r148;
	// end inline asm
	mov.b64 	%rd267, {%r129, %r134};
	mov.b64 	%fd155, %rd267;
	mov.b64 	{%r140, %r145}, %rd378;
	// begin inline asm
	shfl.sync.down.b32 %r139, %r140, %r146, %r147, %r148;
	// end inline asm
	// begin inline asm
	shfl.sync.down.b32 %r144, %r145, %r146, %r147, %r148;
	// end inline asm
	mov.b64 	%rd162, {%r139, %r144};
	setp.gt.s32 	%p78, %r48, 15;
	mov.f64 	%fd247, %fd239;
	mov.u64 	%rd386, %rd378;
	@%p78 bra 	$L__BB11_185;
	setp.lt.f64 	%p79, %fd239, %fd155;
	mov.f64 	%fd247, %fd155;
	mov.u64 	%rd386, %rd162;
	@%p79 bra 	$L__BB11_185;
	setp.gt.f64 	%p80, %fd239, %fd155;
	mov.f64 	%fd247, %fd239;
	mov.u64 	%rd386, %rd378;
	@%p80 bra 	$L__BB11_185;
	setp.lt.s64 	%p81, %rd378, %rd162;
	selp.f64 	%fd247, %fd239, %fd155, %p81;
	min.s64 	%rd386, %rd378, %rd162;
$L__BB11_185:
	setp.ne.s32 	%p82, %r48, 0;
	@%p82 bra 	$L__BB11_187;
	shr.u32 	%r149, %r16, 1;
	and.b32  	%r150, %r149, 496;
	mov.u32 	%r151, _ZN6thrust24THRUST_300001_SM_1000_NS8cuda_cub4core6detail5shmemE;
	add.s32 	%r152, %r151, %r150;
	st.shared.f64 	[%r152+8], %fd247;
	st.shared.u64 	[%r152+16], %rd386;
$L__BB11_187:
	bar.sync 	0;
	setp.ne.s32 	%p83, %r16, 0;
	@%p83 bra 	$L__BB11_209;
	ld.shared.f64 	%fd158, [_ZN6thrust24THRUST_300001_SM_1000_NS8cuda_cub4core6detail5shmemE+24];
	ld.shared.u64 	%rd165, [_ZN6thrust24THRUST_300001_SM_1000_NS8cuda_cub4core6detail5shmemE+32];
	setp.lt.f64 	%p84, %fd247, %fd158;
	mov.f64 	%fd241, %fd158;
	mov.u64 	%rd380, %rd165;
	@%p84 bra 	$L__BB11_191;
	setp.lt.f64 	%p85, %fd158, %fd247;
	mov.f64 	%fd241, %fd247;
	mov.u64 	%rd380, %rd386;
	@%p85 bra 	$L__BB11_191;
	setp.lt.s64 	%p86, %rd386, %rd165;
	selp.f64 	%fd241, %fd247, %fd158, %p86;
	min.s64 	%rd380, %rd386, %rd165;
$L__BB11_191:
	ld.shared.f64 	%fd161, [_ZN6thrust24THRUST_300001_SM_1000_NS8cuda_cub4core6detail5shmemE+40];
	ld.shared.u64 	%rd168, [_ZN6thrust24THRUST_300001_SM_1000_NS8cuda_cub4core6detail5shmemE+48];
	setp.lt.f64 	%p87, %fd241, %fd161;
	mov.f64 	%fd242, %fd161;
	mov.u64 	%rd381, %rd168;
	@%p87 bra 	$L__BB11_194;
	setp.lt.f64 	%p88, %fd161, %fd241;
	mov.f64 	%fd242, %fd241;
	mov.u64 	%rd381, %rd380;
	@%p88 bra 	$L__BB11_194;
	setp.lt.s64 	%p89, %rd380, %rd168;
	selp.f64 	%fd242, %fd241, %fd161, %p89;
	min.s64 	%rd381, %rd380, %rd168;
$L__BB11_194:
	ld.shared.f64 	%fd164, [_ZN6thrust24THRUST_300001_SM_1000_NS8cuda_cub4core6detail5shmemE+56];
	ld.shared.u64 	%rd171, [_ZN6thrust24THRUST_300001_SM_1000_NS8cuda_cub4core6detail5shmemE+64];
	setp.lt.f64 	%p90, %fd242, %fd164;
	mov.f64 	%fd243, %fd164;
	mov.u64 	%rd382, %rd171;
	@%p90 bra 	$L__BB11_197;
	setp.lt.f64 	%p91, %fd164, %fd242;
	mov.f64 	%fd243, %fd242;
	mov.u64 	%rd382, %rd381;
	@%p91 bra 	$L__BB11_197;
	setp.lt.s64 	%p92, %rd381, %rd171;
	selp.f64 	%fd243, %fd242, %fd164, %p92;
	min.s64 	%rd382, %rd381, %rd171;
$L__BB11_197:
	ld.shared.f64 	%fd167, [_ZN6thrust24THRUST_300001_SM_1000_NS8cuda_cub4core6detail5shmemE+72];
	ld.shared.u64 	%rd174, [_ZN6thrust24THRUST_300001_SM_1000_NS8cuda_cub4core6detail5shmemE+80];
	setp.lt.f64 	%p93, %fd243, %fd167;
	mov.f64 	%fd244, %fd167;
	mov.u64 	%rd383, %rd174;
	@%p93 bra 	$L__BB11_200;
	setp.lt.f64 	%p94, %fd167, %fd243;
	mov.f64 	%fd244, %fd243;
	mov.u64 	%rd383, %rd382;
	@%p94 bra 	$L__BB11_200;
	setp.lt.s64 	%p95, %rd382, %rd174;
	selp.f64 	%fd244, %fd243, %fd167, %p95;
	min.s64 	%rd383, %rd382, %rd174;
$L__BB11_200:
	ld.shared.f64 	%fd170, [_ZN6thrust24THRUST_300001_SM_1000_NS8cuda_cub4core6detail5shmemE+88];
	ld.shared.u64 	%rd177, [_ZN6thrust24THRUST_300001_SM_1000_NS8cuda_cub4core6detail5shmemE+96];
	setp.lt.f64 	%p96, %fd244, %fd170;
	mov.f64 	%fd245, %fd170;
	mov.u64 	%rd384, %rd177;
	@%p96 bra 	$L__BB11_203;
	setp.lt.f64 	%p97, %fd170, %fd244;
	mov.f64 	%fd245, %fd244;
	mov.u64 	%rd384, %rd383;
	@%p97 bra 	$L__BB11_203;
	setp.lt.s64 	%p98, %rd383, %rd177;
	selp.f64 	%fd245, %fd244, %fd170, %p98;
	min.s64 	%rd384, %rd383, %rd177;
$L__BB11_203:
	ld.shared.f64 	%fd173, [_ZN6thrust24THRUST_300001_SM_1000_NS8cuda_cub4core6detail5shmemE+104];
	ld.shared.u64 	%rd180, [_ZN6thrust24THRUST_300001_SM_1000_NS8cuda_cub4core6detail5shmemE+112];
	setp.lt.f64 	%p99, %fd245, %fd173;
	mov.f64 	%fd246, %fd173;
	mov.u64 	%rd385, %rd180;
	@%p99 bra 	$L__BB11_206;
	setp.lt.f64 	%p100, %fd173, %fd245;
	mov.f64 	%fd246, %fd245;
	mov.u64 	%rd385, %rd384;
	@%p100 bra 	$L__BB11_206;
	setp.lt.s64 	%p101, %rd384, %rd180;
	selp.f64 	%fd246, %fd245, %fd173, %p101;
	min.s64 	%rd385, %rd384, %rd180;
$L__BB11_206:
	ld.shared.f64 	%fd176, [_ZN6thrust24THRUST_300001_SM_1000_NS8cuda_cub4core6detail5shmemE+120];
	ld.shared.u64 	%rd183, [_ZN6thrust24THRUST_300001_SM_1000_NS8cuda_cub4core6detail5shmemE+128];
	setp.lt.f64 	%p102, %fd246, %fd176;
	mov.u64 	%rd386, %rd183;
	mov.f64 	%fd247, %fd176;
	@%p102 bra 	$L__BB11_209;
	setp.lt.f64 	%p103, %fd176, %fd246;
	mov.u64 	%rd386, %rd385;
	mov.f64 	%fd247, %fd246;
	@%p103 bra 	$L__BB11_209;
	setp.lt.s64 	%p104, %rd385, %rd183;
	selp.f64 	%fd247, %fd246, %fd176, %p104;
	min.s64 	%rd386, %rd385, %rd183;
$L__BB11_209:
	mov.u32 	%r376, %tid.x;
	setp.ne.s32 	%p221, %r376, 0;
	@%p221 bra 	$L__BB11_211;
	ld.param.u64 	%rd318, [_ZN6thrust24THRUST_300001_SM_1000_NS8cuda_cub4core6detail13_kernel_agentINS1_8__reduce11ReduceAgentIPN4cuda3std3__45tupleIJdlEEESC_SB_iNS1_9__extrema9arg_max_fIdlNS9_4lessIdEEEEEEJSC_SC_iSH_EEEvDpT0__param_1];
	cvta.to.global.u64 	%rd317, %rd318;
	st.global.f64 	[%rd317], %fd247;
	st.global.u64 	[%rd317+8], %rd386;
$L__BB11_211:
	ret;

}
	// .globl	_ZN6thrust24THRUST_300001_SM_1000_NS8cuda_cub4core6detail13_kernel_agentINS1_8__reduce11ReduceAgentINS0_12zip_iteratorIN4cuda3std3__45tupleIJNS0_6detail15normal_iteratorINS0_10device_ptrIdEEEENS0_17counting_iteratorIlNS0_11use_defaultESI_SI_EEEEEEEPNSB_IJdlEEESM_lNS1_9__extrema9arg_max_fIdlNSA_4lessIdEEEEEEJSL_SN_lSS_EEEvDpT0_
.visible .entry _ZN6thrust24THRUST_300001_SM_1000_NS8cuda_cub4core6detail13_kernel_agentINS1_8__reduce11ReduceAgentINS0_12zip_iteratorIN4cuda3std3__45tupleIJNS0_6detail15normal_iteratorINS0_10device_ptrIdEEEENS0_17counting_iteratorIlNS0_11use_defaultESI_SI_EEEEEEEPNSB_IJdlEEESM_lNS1_9__extrema9arg_max_fIdlNSA_4lessIdEEEEEEJSL_SN_lSS_EEEvDpT0_(
	.param .align 8 .b8 _ZN6thrust24THRUST_300001_SM_1000_NS8cuda_cub4core6detail13_kernel_agentINS1_8__reduce11ReduceAgentINS0_12zip_iteratorIN4cuda3std3__45tupleIJNS0_6detail15normal_iteratorINS0_10device_ptrIdEEEENS0_17counting_iteratorIlNS0_11use_defaultESI_SI_EEEEEEEPNSB_IJdlEEESM_lNS1_9__extrema9arg_max_fIdlNSA_4lessIdEEEEEEJSL_SN_lSS_EEEvDpT0__param_0[16],
	.param .u64 .ptr .align 1 _ZN6thrust24THRUST_300001_SM_1000_NS8cuda_cub4core6detail13_kernel_agentINS1_8__reduce11ReduceAgentINS0_12zip_iteratorIN4cuda3std3__45tupleIJNS0_6detail15normal_iteratorINS0_10device_ptrIdEEEENS0_17counting_iteratorIlNS0_11use_defaultESI_SI_EEEEEEEPNSB_IJdlEEESM_lNS1_9__extrema9arg_max_fIdlNSA_4lessIdEEEEEEJSL_SN_lSS_EEEvDpT0__param_1,
	.param .u64 _ZN6thrust24THRUST_300001_SM_1000_NS8cuda_cub4core6detail13_kernel_agentINS1_8__reduce11ReduceAgentINS0_12zip_iteratorIN4cuda3std3__45tupleIJNS0_6detail15normal_iteratorINS0_10device_ptrIdEEEENS0_17counting_iteratorIlNS0_11use_defaultESI_SI_EEEEEEEPNSB_IJdlEEESM_lNS1_9__extrema9arg_max_fIdlNSA_4lessIdEEEEEEJSL_SN_lSS_EEEvDpT0__param_2,
	.param .align 1 .b8 _ZN6thrust24THRUST_300001_SM_1000_NS8cuda_cub4core6detail13_kernel_agentINS1_8__reduce11ReduceAgentINS0_12zip_iteratorIN4cuda3std3__45tupleIJNS0_6detail15normal_iteratorINS0_10device_ptrIdEEEENS0_17counting_iteratorIlNS0_11use_defaultESI_SI_EEEEEEEPNSB_IJdlEEESM_lNS1_9__extrema9arg_max_fIdlNSA_4lessIdEEEEEEJSL_SN_lSS_EEEvDpT0__param_3[1]
)
.maxntid 256
{
	.reg .pred 	%p<213>;
	.reg .b32 	%r<391>;
	.reg .b64 	%rd<358>;
	.reg .b64 	%fd<242>;

	ld.param.u64 	%rd194, [_ZN6thrust24THRUST_300001_SM_1000_NS8cuda_cub4core6detail13_kernel_agentINS1_8__reduce11ReduceAgentINS0_12zip_iteratorIN4cuda3std3__45tupleIJNS0_6detail15normal_iteratorINS0_10device_ptrIdEEEENS0_17counting_iteratorIlNS0_11use_defaultESI_SI_EEEEEEEPNSB_IJdlEEESM_lNS1_9__extrema9arg_max_fIdlNSA_4lessIdEEEEEEJSL_SN_lSS_EEEvDpT0__param_0+8];
	ld.param.u64 	%rd193, [_ZN6thrust24THRUST_300001_SM_1000_NS8cuda_cub4core6detail13_kernel_agentINS1_8__reduce11ReduceAgentINS0_12zip_iteratorIN4cuda3std3__45tupleIJNS0_6detail15normal_iteratorINS0_10device_ptrIdEEEENS0_17counting_iteratorIlNS0_11use_defaultESI_SI_EEEEEEEPNSB_IJdlEEESM_lNS1_9__extrema9arg_max_fIdlNSA_4lessIdEEEEEEJSL_SN_lSS_EEEvDpT0__param_0];
	ld.param.u64 	%rd196, [_ZN6thrust24THRUST_300001_SM_1000_NS8cuda_cub4core6detail13_kernel_agentINS1_8__reduce11ReduceAgentINS0_12zip_iteratorIN4cuda3std3__45tupleIJNS0_6detail15normal_iteratorINS0_10device_ptrIdEEEENS0_17counting_iteratorIlNS0_11use_defaultESI_SI_EEEEEEEPNSB_IJdlEEESM_lNS1_9__extrema9arg_max_fIdlNSA_4lessIdEEEEEEJSL_SN_lSS_EEEvDpT0__param_2];
	setp.eq.s64 	%p1, %rd196, 0;
	@%p1 bra 	$L__BB12_206;
	cvta.to.global.u64 	%rd1, %rd193;
	setp.gt.s64 	%p2, %rd196, 1279;
	@%p2 bra 	$L__BB12_122;
	cvt.u32.u64 	%r1, %rd196;
	mov.u32 	%r2, %tid.x;
	setp.ge.s32 	%p96, %r2, %r1;
	mov.f64 	%fd188, 0d0000000000000000;
	mov.b64 	%rd300, 0;
	mov.u32 	%r385, %r2;
	@%p96 bra 	$L__BB12_4;
	cvt.u64.u32 	%rd256, %r2;
	mul.wide.u32 	%rd257, %r2, 8;
	add.s64 	%rd258, %rd1, %rd257;
	add.s64 	%rd300, %rd194, %rd256;
	ld.global.f64 	%fd188, [%rd258];
	add.s32 	%r385, %r2, 256;
$L__BB12_4:
	setp.ge.s32 	%p97, %r385, %r1;
	@%p97 bra 	$L__BB12_26;
	not.b32 	%r154, %r385;
	add.s32 	%r5, %r154, %r1;
	and.b32  	%r155, %r5, 768;
	setp.eq.s32 	%p98, %r155, 768;
	@%p98 bra 	$L__BB12_11;
	cvt.u64.u32 	%rd260, %r385;
	add.s64 	%rd291, %rd194, %rd260;
	mul.wide.u32 	%rd261, %r385, 8;
	add.s64 	%rd290, %rd1, %rd261;
	shr.u32 	%r156, %r5, 8;
	add.s32 	%r157, %r156, 1;
	and.b32  	%r158, %r157, 3;
	neg.s32 	%r383, %r158;
$L__BB12_7:
	.pragma "nounroll";
	mov.u64 	%rd9, %rd300;
	mov.f64 	%fd3, %fd188;
	ld.global.f64 	%fd4, [%rd290];
	setp.lt.f64 	%p99, %fd3, %fd4;
	mov.u64 	%rd300, %rd291;
	mov.f64 	%fd188, %fd4;
	@%p99 bra 	$L__BB12_10;
	setp.lt.f64 	%p100, %fd4, %fd3;
	mov.u64 	%rd300, %rd9;
	mov.f64 	%fd188, %fd3;
	@%p100 bra 	$L__BB12_10;
	setp.lt.s64 	%p101, %rd9, %rd291;
	min.s64 	%rd300, %rd9, %rd291;
	selp.f64 	%fd188, %fd3, %fd4, %p101;
$L__BB12_10:
	add.s32 	%r385, %r385, 256;
	add.s64 	%rd291, %rd291, 256;
	add.s64 	%rd290, %rd290, 2048;
	add.s32 	%r383, %r383, 1;
	setp.ne.s32 	%p102, %r383, 0;
	@%p102 bra 	$L__BB12_7;
$L__BB12_11:
	setp.lt.u32 	%p103, %r5, 768;
	@%p103 bra 	$L__BB12_26;
	add.s32 	%r386, %r385, 512;
$L__BB12_13:
	mov.u32 	%r13, %r386;
	add.s32 	%r159, %r13, -512;
	cvt.s64.s32 	%rd262, %r159;
	mul.wide.s32 	%rd263, %r159, 8;
	add.s64 	%rd17, %rd1, %rd263;
	add.s64 	%rd18, %rd194, %rd262;
	ld.global.f64 	%fd10, [%rd17];
	setp.lt.f64 	%p104, %fd188, %fd10;
	mov.u64 	%rd297, %rd18;
	mov.f64 	%fd185, %fd10;
	@%p104 bra 	$L__BB12_16;
	setp.lt.f64 	%p105, %fd10, %fd188;
	mov.u64 	%rd297, %rd300;
	mov.f64 	%fd185, %fd188;
	@%p105 bra 	$L__BB12_16;
	setp.lt.s64 	%p106, %rd300, %rd18;
	min.s64 	%rd297, %rd300, %rd18;
	selp.f64 	%fd185, %fd188, %fd10, %p106;
$L__BB12_16:
	add.s32 	%r160, %r13, -256;
	cvt.s64.s32 	%rd264, %r160;
	add.s64 	%rd21, %rd194, %rd264;
	ld.global.f64 	%fd13, [%rd17+2048];
	setp.lt.f64 	%p107, %fd185, %fd13;
	mov.u64 	%rd298, %rd21;
	mov.f64 	%fd186, %fd13;
	@%p107 bra 	$L__BB12_19;
	setp.lt.f64 	%p108, %fd13, %fd185;
	mov.u64 	%rd298, %rd297;
	mov.f64 	%fd186, %fd185;
	@%p108 bra 	$L__BB12_19;
	setp.lt.s64 	%p109, %rd297, %rd21;
	min.s64 	%rd298, %rd297, %rd21;
	selp.f64 	%fd186, %fd185, %fd13, %p109;
$L__BB12_19:
	cvt.s64.s32 	%rd265, %r13;
	add.s64 	%rd24, %rd194, %rd265;
	ld.global.f64 	%fd16, [%rd17+4096];
	setp.lt.f64 	%p110, %fd186, %fd16;
	mov.u64 	%rd299, %rd24;
	mov.f64 	%fd187, %fd16;
	@%p110 bra 	$L__BB12_22;
	setp.lt.f64 	%p111, %fd16, %fd186;
	mov.u64 	%rd299, %rd298;
	mov.f64 	%fd187, %fd186;
	@%p111 bra 	$L__BB12_22;
	setp.lt.s64 	%p112, %rd298, %rd24;
	min.s64 	%rd299, %rd298, %rd24;
	selp.f64 	%fd187, %fd186, %fd16, %p112;
$L__BB12_22:
	add.s32 	%r161, %r13, 256;
	cvt.s64.s32 	%rd266, %r161;
	add.s64 	%rd27, %rd194, %rd266;
	ld.global.f64 	%fd19, [%rd17+6144];
	setp.lt.f64 	%p113, %fd187, %fd19;
	mov.u64 	%rd300, %rd27;
	mov.f64 	%fd188, %fd19;
	@%p113 bra 	$L__BB12_25;
	setp.lt.f64 	%p114, %fd19, %fd187;
	mov.u64 	%rd300, %rd299;
	mov.f64 	%fd188, %fd187;
	@%p114 bra 	$L__BB12_25;
	setp.lt.s64 	%p115, %rd299, %rd27;
	min.s64 	%rd300, %rd299, %rd27;
	selp.f64 	%fd188, %fd187, %fd19, %p115;
$L__BB12_25:
	add.s32 	%r386, %r13, 1024;
	add.s32 	%r162, %r13, 512;
	setp.lt.s32 	%p116, %r162, %r1;
	@%p116 bra 	$L__BB12_13;
$L__BB12_26:
	setp.lt.s32 	%p117, %r1, 256;
	@%p117 bra 	$L__BB12_71;
	// begin inline asm
	mov.u32 %r276, %laneid;
	// end inline asm
	mov.b64 	%rd277, %fd188;
	mov.b64 	{%r278, %r283}, %rd277;
	mov.b32 	%r294, 1;
	mov.b32 	%r295, 31;
	mov.b32 	%r296, -1;
	// begin inline asm
	shfl.sync.down.b32 %r277, %r278, %r294, %r295, %r296;
	// end inline asm
	// begin inline asm
	shfl.sync.down.b32 %r282, %r283, %r294, %r295, %r296;
	// end inline asm
	mov.b64 	%rd278, {%r277, %r282};
	mov.b64 	%fd23, %rd278;
	mov.b64 	{%r288, %r293}, %rd300;
	// begin inline asm
	shfl.sync.down.b32 %r287, %r288, %r294, %r295, %r296;
	// end inline asm
	// begin inline asm
	shfl.sync.down.b32 %r292, %r293, %r294, %r295, %r296;
	// end inline asm
	mov.b64 	%rd31, {%r287, %r292};
	setp.gt.s32 	%p169, %r276, 30;
	mov.u64 	%rd302, %rd300;
	mov.f64 	%fd190, %fd188;
	@%p169 bra 	$L__BB12_31;
	setp.lt.f64 	%p170, %fd188, %fd23;
	mov.u64 	%rd302, %rd31;
	mov.f64 	%fd190, %fd23;
	@%p170 bra 	$L__BB12_31;
	setp.gt.f64 	%p171, %fd188, %fd23;
	mov.u64 	%rd302, %rd300;
	mov.f64 	%fd190, %fd188;
	@%p171 bra 	$L__BB12_31;
	setp.lt.s64 	%p172, %rd300, %rd31;
	min.s64 	%rd302, %rd300, %rd31;
	selp.f64 	%fd190, %fd188, %fd23, %p172;
$L__BB12_31:
	mov.b64 	%rd279, %fd190;
	mov.b64 	{%r298, %r303}, %rd279;
	mov.b32 	%r314, 2;
	mov.b32 	%r315, 31;
	mov.b32 	%r316, -1;
	// begin inline asm
	shfl.sync.down.b32 %r297, %r298, %r314, %r315, %r316;
	// end inline asm
	// begin inline asm
	shfl.sync.down.b32 %r302, %r303, %r314, %r315, %r316;
	// end inline asm
	mov.b64 	%rd280, {%r297, %r302};
	mov.b64 	%fd26, %rd280;
	mov.b64 	{%r308, %r313}, %rd302;
	// begin inline asm
	shfl.sync.down.b32 %r307, %r308, %r314, %r315, %r316;
	// end inline asm
	// begin inline asm
	shfl.sync.down.b32 %r312, %r313, %r314, %r315, %r316;
	// end inline asm
	mov.b64 	%rd34, {%r307, %r312};
	setp.gt.s32 	%p173, %r276, 29;
	mov.u64 	%rd303, %rd302;
	mov.f64 	%fd191, %fd190;
	@%p173 bra 	$L__BB12_35;
	setp.lt.f64 	%p174, %fd190, %fd26;
	mov.u64 	%rd303, %rd34;
	mov.f64 	%fd191, %fd26;
	@%p174 bra 	$L__BB12_35;
	setp.gt.f64 	%p175, %fd190, %fd26;
	mov.u64 	%rd303, %rd302;
	mov.f64 	%fd191, %fd190;
	@%p175 bra 	$L__BB12_35;
	setp.lt.s64 	%p176, %rd302, %rd34;
	min.s64 	%rd303, %rd302, %rd34;
	selp.f64 	%fd191, %fd190, %fd26, %p176;
$L__BB12_35:
	mov.b64 	%rd281, %fd191;
	mov.b64 	{%r318, %r323}, %rd281;
	mov.b32 	%r334, 4;
	mov.b32 	%r335, 31;
	mov.b32 	%r336, -1;
	// begin inline asm
	shfl.sync.down.b32 %r317, %r318, %r334, %r335, %r336;
	// end inline asm
	// begin inline asm
	shfl.sync.down.b32 %r322, %r323, %r334, %r335, %r336;
	// end inline asm
	mov.b64 	%rd282, {%r317, %r322};
	mov.b64 	%fd29, %rd282;
	mov.b64 	{%r328, %r333}, %rd303;
	// begin inline asm
	shfl.sync.down.b32 %r327, %r328, %r334, %r335, %r336;
	// end inline asm
	// begin inline asm
	shfl.sync.down.b32 %r332, %r333, %r334, %r335, %r336;
	// end inline asm
	mov.b64 	%rd37, {%r327, %r332};
	setp.gt.s32 	%p177, %r276, 27;
	mov.u64 	%rd304, %rd303;
	mov.f64 	%fd192, %fd191;
	@%p177 bra 	$L__BB12_39;
	setp.lt.f64 	%p178, %fd191, %fd29;
	mov.u64 	%rd304, %rd37;
	mov.f64 	%fd192, %fd29;
	@%p178 bra 	$L__BB12_39;
	setp.gt.f64 	%p179, %fd191, %fd29;
	mov.u64 	%rd304, %rd303;
	mov.f64 	%fd192, %fd191;
	@%p179 bra 	$L__BB12_39;
	setp.lt.s64 	%p180, %rd303, %rd37;
	min.s64 	%rd304, %rd303, %rd37;
	selp.f64 	%fd192, %fd191, %fd29, %p180;
$L__BB12_39:
	mov.b64 	%rd283, %fd192;
	mov.b64 	{%r338, %r343}, %rd283;
	mov.b32 	%r354, 8;
	mov.b32 	%r355, 31;
	mov.b32 	%r356, -1;
	// begin inline asm
	shfl.sync.down.b32 %r337, %r338, %r354, %r355, %r356;
	// end inline asm
	// begin inline asm
	shfl.sync.down.b32 %r342, %r343, %r354, %r355, %r356;
	// end inline asm
	mov.b64 	%rd284, {%r337, %r342};
	mov.b64 	%fd32, %rd284;
	mov.b64 	{%r348, %r353}, %rd304;
	// begin inline asm
	shfl.sync.down.b32 %r347, %r348, %r354, %r355, %r356;
	// end inline asm
	// begin inline asm
	shfl.sync.down.b32 %r352, %r353, %r354, %r355, %r356;
	// end inline asm
	mov.b64 	%rd40, {%r347, %r352};
	setp.gt.s32 	%p181, %r276, 23;
	mov.u64 	%rd305, %rd304;
	mov.f64 	%fd193, %fd192;
	@%p181 bra 	$L__BB12_43;
	setp.lt.f64 	%p182, %fd192, %fd32;
	mov.u64 	%rd305, %rd40;
	mov.f64 	%fd193, %fd32;
	@%p182 bra 	$L__BB12_43;
	setp.gt.f64 	%p183, %fd192, %fd32;
	mov.u64 	%rd305, %rd304;
	mov.f64 	%fd193, %fd192;
	@%p183 bra 	$L__BB12_43;
	setp.lt.s64 	%p184, %rd304, %rd40;
	min.s64 	%rd305, %rd304, %rd40;
	selp.f64 	%fd193, %fd192, %fd32, %p184;
$L__BB12_43:
	mov.b64 	%rd285, %fd193;
	mov.b64 	{%r358, %r363}, %rd285;
	mov.b32 	%r374, 16;
	mov.b32 	%r375, 31;
	mov.b32 	%r376, -1;
	// begin inline asm
	shfl.sync.down.b32 %r357, %r358, %r374, %r375, %r376;
	// end inline asm
	// begin inline asm
	shfl.sync.down.b32 %r362, %r363, %r374, %r375, %r376;
	// end inline asm
	mov.b64 	%rd286, {%r357, %r362};
	mov.b64 	%fd35, %rd286;
	mov.b64 	{%r368, %r373}, %rd305;
	// begin inline asm
	shfl.sync.down.b32 %r367, %r368, %r374, %r375, %r376;
	// end inline asm
	// begin inline asm
	shfl.sync.down.b32 %r372, %r373, %r374, %r375, %r376;
	// end inline asm
	mov.b64 	%rd43, {%r367, %r372};
	setp.gt.s32 	%p185, %r276, 15;
	mov.u64 	%rd357, %rd305;
	mov.f64 	%fd241, %fd193;
	@%p185 bra 	$L__BB12_47;
	setp.lt.f64 	%p186, %fd193, %fd35;
	mov.u64 	%rd357, %rd43;
	mov.f64 	%fd241, %fd35;
	@%p186 bra 	$L__BB12_47;
	setp.gt.f64 	%p187, %fd193, %fd35;
	mov.u64 	%rd357, %rd305;
	mov.f64 	%fd241, %fd193;
	@%p187 bra 	$L__BB12_47;
	setp.lt.s64 	%p188, %rd305, %rd43;
	min.s64 	%rd357, %rd305, %rd43;
	selp.f64 	%fd241, %fd193, %fd35, %p188;
$L__BB12_47:
	setp.ne.s32 	%p189, %r276, 0;
	@%p189 bra 	$L__BB12_49;
	shr.u32 	%r377, %r2, 1;
	and.b32  	%r378, %r377, 496;
	mov.u32 	%r379, _ZN6thrust24THRUST_300001_SM_1000_NS8cuda_cub4core6detail5shmemE;
	add.s32 	%r380, %r379, %r378;
	st.shared.f64 	[%r380+8], %fd241;
	st.shared.u64 	[%r380+16], %rd357;
$L__BB12_49:
	bar.sync 	0;
	setp.ne.s32 	%p190, %r2, 0;
	@%p190 bra 	$L__BB12_204;
	ld.shared.f64 	%fd38, [_ZN6thrust24THRUST_300001_SM_1000_NS8cuda_cub4core6detail5shmemE+24];
	ld.shared.u64 	%rd46, [_ZN6thrust24THRUST_300001_SM_1000_NS8cuda_cub4core6detail5shmemE+32];
	setp.lt.f64 	%p191, %fd241, %fd38;
	mov.u64 	%rd307, %rd46;
	mov.f64 	%fd195, %fd38;
	@%p191 bra 	$L__BB12_53;
	setp.lt.f64 	%p192, %fd38, %fd241;
	mov.u64 	%rd307, %rd357;
	mov.f64 	%fd195, %fd241;
	@%p192 bra 	$L__BB12_53;
	setp.lt.s64 	%p193, %rd357, %rd46;
	min.s64 	%rd307, %rd357, %rd46;
	selp.f64 	%fd195, %fd241, %fd38, %p193;
$L__BB12_53:
	ld.shared.f64 	%fd41, [_ZN6thrust24THRUST_300001_SM_1000_NS8cuda_cub4core6detail5shmemE+40];
	ld.shared.u64 	%rd49, [_ZN6thrust24THRUST_300001_SM_1000_NS8cuda_cub4core6detail5shmemE+48];
	setp.lt.f64 	%p194, %fd195, %fd41;
	mov.u64 	%rd308, %rd49;
	mov.f64 	%fd196, %fd41;
	@%p194 bra 	$L__BB12_56;
	setp.lt.f64 	%p195, %fd41, %fd195;
	mov.u64 	%rd308, %rd307;
	mov.f64 	%fd196, %fd195;
	@%p195 bra 	$L__BB12_56;
	setp.lt.s64 	%p196, %rd307, %rd49;
	min.s64 	%rd308, %rd307, %rd49;
	selp.f64 	%fd196, %fd195, %fd41, %p196;
$L__BB12_56:
	ld.shared.f64 	%fd44, [_ZN6thrust24THRUST_300001_SM_1000_NS8cuda_cub4core6detail5shmemE+56];
	ld.shared.u64 	%rd52, [_ZN6thrust24THRUST_300001_SM_1000_NS8cuda_cub4core6detail5shmemE+64];
	setp.lt.f64 	%p197, %fd196, %fd44;
	mov.u64 	%rd309, %rd52;
	mov.f64 	%fd197, %fd44;
	@%p197 bra 	$L__BB12_59;
	setp.lt.f64 	%p198, %fd44, %fd196;
	mov.u64 	%rd309, %rd308;
	mov.f64 	%fd197, %fd196;
	@%p198 bra 	$L__BB12_59;
	setp.lt.s64 	%p199, %rd308, %rd52;
	min.s64 	%rd309, %rd308, %rd52;
	selp.f64 	%fd197, %fd196, %fd44, %p199;
$L__BB12_59:
	ld.shared.f64 	%fd47, [_ZN6thrust24THRUST_300001_SM_1000_NS8cuda_cub4core6detail5shmemE+72];
	ld.shared.u64 	%rd55, [_ZN6thrust24THRUST_300001_SM_1000_NS8cuda_cub4core6detail5shmemE+80];
	setp.lt.f64 	%p200, %fd197, %fd47;
	mov.u64 	%rd310, %rd55;
	mov.f64 	%fd198, %fd47;
	@%p200 bra 	$L__BB12_62;
	setp.lt.f64 	%p201, %fd47, %fd197;
	mov.u64 	%rd310, %rd309;
	mov.f64 	%fd198, %fd197;
	@%p201 bra 	$L__BB12_62;
	setp.lt.s64 	%p202, %rd309, %rd55;
	min.s64 	%rd310, %rd309, %rd55;
	selp.f64 	%fd198, %fd197, %fd47, %p202;
$L__BB12_62:
	ld.shared.f64 	%fd50, [_ZN6thrust24THRUST_300001_SM_1000_NS8cuda_cub4core6detail5shmemE+88];
	ld.shared.u64 	%rd58, [_ZN6thrust24THRUST_300001_SM_1000_NS8cuda_cub4core6detail5shmemE+96];
	setp.lt.f64 	%p203, %fd198, %fd50;
	mov.u64 	%rd311, %rd58;
	mov.f64 	%fd199, %fd50;
	@%p203 bra 	$L__BB12_65;
	setp.lt.f64 	%p204, %fd50, %fd198;
	mov.u64 	%rd311, %rd310;
	mov.f64 	%fd199, %fd198;
	@%p204 bra 	$L__BB12_65;
	setp.lt.s64 	%p205, %rd310, %rd58;
	min.s64 	%rd311, %rd310, %rd58;
	selp.f64 	%fd199, %fd198, %fd50, %p205;
$L__BB12_65:
	ld.shared.f64 	%fd53, [_ZN6thrust24THRUST_300001_SM_1000_NS8cuda_cub4core6detail5shmemE+104];
	ld.shared.u64 	%rd61, [_ZN6thrust24THRUST_300001_SM_1000_NS8cuda_cub4core6detail5shmemE+112];
	setp.lt.f64 	%p206, %fd199, %fd53;
	mov.u64 	%rd312, %rd61;
	mov.f64 	%fd200, %fd53;
	@%p206 bra 	$L__BB12_68;
	setp.lt.f64 	%p207, %fd53, %fd199;
	mov.u64 	%rd312, %rd311;
	mov.f64 	%fd200, %fd199;
	@%p207 bra 	$L__BB12_68;
	setp.lt.s64 	%p208, %rd311, %rd61;
	min.s64 	%rd312, %rd311, %rd61;
	selp.f64 	%fd200, %fd199, %fd53, %p208;
$L__BB12_68:
	ld.shared.f64 	%fd56, [_ZN6thrust24THRUST_300001_SM_1000_NS8cuda_cub4core6detail5shmemE+120];
	ld.shared.u64 	%rd64, [_ZN6thrust24THRUST_300001_SM_1000_NS8cuda_cub4core6detail5shmemE+128];
	setp.lt.f64 	%p209, %fd200, %fd56;
	mov.u64 	%rd357, %rd64;
	mov.f64 	%fd241, %fd56;
	@%p209 bra 	$L__BB12_204;
	setp.lt.f64 	%p210, %fd56, %fd200;
	mov.u64 	%rd357, %rd312;
	mov.f64 	%fd241, %fd200;
	@%p210 bra 	$L__BB12_204;
	setp.lt.s64 	%p211, %rd312, %rd64;
	min.s64 	%rd357, %rd312, %rd64;
	selp.f64 	%fd241, %fd200, %fd56, %p211;
	bra.uni 	$L__BB12_204;
$L__BB12_71:
	// begin inline asm
	mov.u32 %r163, %laneid;
	// end inline asm
	and.b32  	%r184, %r2, 992;
	add.s32 	%r185, %r184, 32;
	setp.gt.s32 	%p118, %r185, %r1;
	not.b32 	%r186, %r184;
	add.s32 	%r187, %r1, %r186;
	selp.b32 	%r182, %r187, 31, %p118;
	mov.b64 	%rd267, %fd188;
	mov.b64 	{%r165, %r170}, %rd267;
	mov.b32 	%r181, 1;
	mov.b32 	%r183, -1;
	// begin inline asm
	shfl.sync.down.b32 %r164, %r165, %r181, %r182, %r183;
	// end inline asm
	// begin inline asm
	shfl.sync.down.b32 %r169, %r170, %r181, %r182, %r183;
	// end inline asm
	mov.b64 	%rd268, {%r164, %r169};
	mov.b64 	%fd58, %rd268;
	mov.b64 	{%r175, %r180}, %rd300;
	// begin inline asm
	shfl.sync.down.b32 %r174, %r175, %r181, %r182, %r183;
	// end inline asm
	// begin inline asm
	shfl.sync.down.b32 %r179, %r180, %r181, %r182, %r183;
	// end inline asm
	mov.b64 	%rd66, {%r174, %r179};
	setp.ge.s32 	%p119, %r163, %r182;
	mov.u64 	%rd313, %rd300;
	mov.f64 	%fd201, %fd188;
	@%p119 bra 	$L__BB12_75;
	setp.lt.f64 	%p120, %fd188, %fd58;
	mov.u64 	%rd313, %rd66;
	mov.f64 	%fd201, %fd58;
	@%p120 bra 	$L__BB12_75;
	setp.gt.f64 	%p121, %fd188, %fd58;
	mov.u64 	%rd313, %rd300;
	mov.f64 	%fd201, %fd188;
	@%p121 bra 	$L__BB12_75;
	setp.lt.s64 	%p122, %rd300, %rd66;
	min.s64 	%rd313, %rd300, %rd66;
	selp.f64 	%fd201, %fd188, %fd58, %p122;
$L__BB12_75:
	mov.b64 	%rd269, %fd201;
	mov.b64 	{%r189, %r194}, %rd269;
	mov.b32 	%r205, 2;
	mov.b32 	%r207, -1;
	// begin inline asm
	shfl.sync.down.b32 %r188, %r189, %r205, %r182, %r207;
	// end inline asm
	// begin inline asm
	shfl.sync.down.b32 %r193, %r194, %r205, %r182, %r207;
	// end inline asm
	mov.b64 	%rd270, {%r188, %r193};
	mov.b64 	%fd61, %rd270;
	mov.b64 	{%r199, %r204}, %rd313;
	// begin inline asm
	shfl.sync.down.b32 %r198, %r199, %r205, %r182, %r207;
	// end inline asm
	// begin inline asm
	shfl.sync.down.b32 %r203, %r204, %r205, %r182, %r207;
	// end inline asm
	mov.b64 	%rd69, {%r198, %r203};
	add.s32 	%r208, %r163, 2;
	setp.gt.s32 	%p123, %r208, %r182;
	mov.u64 	%rd314, %rd313;
	mov.f64 	%fd202, %fd201;
	@%p123 bra 	$L__BB12_79;
	setp.lt.f64 	%p124, %fd201, %fd61;
	mov.u64 	%rd314, %rd69;
	mov.f64 	%fd202, %fd61;
	@%p124 bra 	$L__BB12_79;
	setp.gt.f64 	%p125, %fd201, %fd61;
	mov.u64 	%rd314, %rd313;
	mov.f64 	%fd202, %fd201;
	@%p125 bra 	$L__BB12_79;
	setp.lt.s64 	%p126, %rd313, %rd69;
	min.s64 	%rd314, %rd313, %rd69;
	selp.f64 	%fd202, %fd201, %fd61, %p126;
$L__BB12_79:
	mov.b64 	%rd271, %fd202;
	mov.b64 	{%r210, %r215}, %rd271;
	mov.b32 	%r226, 4;
	mov.b32 	%r228, -1;
	// begin inline asm
	shfl.sync.down.b32 %r209, %r210, %r226, %r182, %r228;
	// end inline asm
	// begin inline asm
	shfl.sync.down.b32 %r214, %r215, %r226, %r182, %r228;
	// end inline asm
	mov.b64 	%rd272, {%r209, %r214};
	mov.b64 	%fd64, %rd272;
	mov.b64 	{%r220, %r225}, %rd314;
	// begin inline asm
	shfl.sync.down.b32 %r219, %r220, %r226, %r182, %r228;
	// end inline asm
	// begin inline asm
	shfl.sync.down.b32 %r224, %r225, %r226, %r182, %r228;
	// end inline asm
	mov.b64 	%rd72, {%r219, %r224};
	add.s32 	%r229, %r163, 4;
	setp.gt.s32 	%p127, %r229, %r182;
	mov.u64 	%rd315, %rd314;
	mov.f64 	%fd203, %fd202;
	@%p127 bra 	$L__BB12_83;
	setp.lt.f64 	%p128, %fd202, %fd64;
	mov.u64 	%rd315, %rd72;
	mov.f64 	%fd203, %fd64;
	@%p128 bra 	$L__BB12_83;
	setp.gt.f64 	%p129, %fd202, %fd64;
	mov.u64 	%rd315, %rd314;
	mov.f64 	%fd203, %fd202;
	@%p129 bra 	$L__BB12_83;
	setp.lt.s64 	%p130, %rd314, %rd72;
	min.s64 	%rd315, %rd314, %rd72;
	selp.f64 	%fd203, %fd202, %fd64, %p130;
$L__BB12_83:
	mov.b64 	%rd273, %fd203;
	mov.b64 	{%r231, %r236}, %rd273;
	mov.b32 	%r247, 8;
	mov.b32 	%r249, -1;
	// begin inline asm
	shfl.sync.down.b32 %r230, %r231, %r247, %r182, %r249;
	// end inline asm
	// begin inline asm
	shfl.sync.down.b32 %r235, %r236, %r247, %r182, %r249;
	// end inline asm
	mov.b64 	%rd274, {%r230, %r235};
	mov.b64 	%fd67, %rd274;
	mov.b64 	{%r241, %r246}, %rd315;
	// begin inline asm
	shfl.sync.down.b32 %r240, %r241, %r247, %r182, %r249;
	// end inline asm
	// begin inline asm
	shfl.sync.down.b32 %r245, %r246, %r247, %r182, %r249;
	// end inline asm
	mov.b64 	%rd75, {%r240, %r245};
	add.s32 	%r250, %r163, 8;
	setp.gt.s32 	%p131, %r250, %r182;
	mov.f64 	%fd204, %fd203;
	mov.u64 	%rd316, %rd315;
	@%p131 bra 	$L__BB12_87;
	setp.lt.f64 	%p132, %fd203, %fd67;
	mov.f64 	%fd204, %fd67;
	mov.u64 	%rd316, %rd75;
	@%p132 bra 	$L__BB12_87;
	setp.gt.f64 	%p133, %fd203, %fd67;
	mov.f64 	%fd204, %fd203;
	mov.u64 	%rd316, %rd315;
	@%p133 bra 	$L__BB12_87;
	setp.lt.s64 	%p134, %rd315, %rd75;
	selp.f64 	%fd204, %fd203, %fd67, %p134;
	min.s64 	%rd316, %rd315, %rd75;
$L__BB12_87:
	mov.b64 	%rd275, %fd204;
	mov.b64 	{%r252, %r257}, %rd275;
	mov.b32 	%r268, 16;
	mov.b32 	%r270, -1;
	// begin inline asm
	shfl.sync.down.b32 %r251, %r252, %r268, %r182, %r270;
	// end inline asm
	// begin inline asm
	shfl.sync.down.b32 %r256, %r257, %r268, %r182, %r270;
	// end inline asm
	mov.b64 	%rd276, {%r251, %r256};
	mov.b64 	%fd70, %rd276;
	mov.b64 	{%r262, %r267}, %rd316;
	// begin inline asm
	shfl.sync.down.b32 %r261, %r262, %r268, %r182, %r270;
	// end inline asm
	// begin inline asm
	shfl.sync.down.b32 %r266, %r267, %r268, %r182, %r270;
	// end inline asm
	mov.b64 	%rd78, {%r261, %r266};
	add.s32 	%r271, %r163, 16;
	setp.gt.s32 	%p135, %r271, %r182;
	mov.f64 	%fd241, %fd204;
	mov.u64 	%rd357, %rd316;
	@%p135 bra 	$L__BB12_91;
	setp.lt.f64 	%p136, %fd204, %fd70;
	mov.f64 	%fd241, %fd70;
	mov.u64 	%rd357, %rd78;
	@%p136 bra 	$L__BB12_91;
	setp.gt.f64 	%p137, %fd204, %fd70;
	mov.f64 	%fd241, %fd204;
	mov.u64 	%rd357, %rd316;
	@%p137 bra 	$L__BB12_91;
	setp.lt.s64 	%p138, %rd316, %rd78;
	selp.f64 	%fd241, %fd204, %fd70, %p138;
	min.s64 	%rd357, %rd316, %rd78;
$L__BB12_91:
	setp.ne.s32 	%p139, %r163, 0;
	@%p139 bra 	$L__BB12_93;
	shr.u32 	%r272, %r2, 1;
	and.b32  	%r273, %r272, 496;
	mov.u32 	%r274, _ZN6thrust24THRUST_300001_SM_1000_NS8cuda_cub4core6detail5shmemE;
	add.s32 	%r275, %r274, %r273;
	st.shared.f64 	[%r275+8], %fd241;
	st.shared.u64 	[%r275+16], %rd357;
$L__BB12_93:
	bar.sync 	0;
	setp.ne.s32 	%p140, %r2, 0;
	@%p140 bra 	$L__BB12_204;
	setp.lt.s32 	%p141, %r1, 33;
	mov.f64 	%fd206, %fd241;
	mov.u64 	%rd318, %rd357;
	@%p141 bra 	$L__BB12_98;
	ld.shared.f64 	%fd73, [_ZN6thrust24THRUST_300001_SM_1000_NS8cuda_cub4core6detail5shmemE+24];
	ld.shared.u64 	%rd81, [_ZN6thrust24THRUST_300001_SM_1000_NS8cuda_cub4core6detail5shmemE+32];
	setp.lt.f64 	%p142, %fd241, %fd73;
	mov.f64 	%fd206, %fd73;
	mov.u64 	%rd318, %rd81;
	@%p142 bra 	$L__BB12_98;
	setp.lt.f64 	%p143, %fd73, %fd241;
	mov.f64 	%fd206, %fd241;
	mov.u64 	%rd318, %rd357;
	@%p143 bra 	$L__BB12_98;
	setp.lt.s64 	%p144, %rd357, %rd81;
	selp.f64 	%fd206, %fd241, %fd73, %p144;
	min.s64 	%rd318, %rd357, %rd81;
$L__BB12_98:
	setp.lt.s32 	%p145, %r1, 65;
	mov.f64 	%fd207, %fd206;
	mov.u64 	%rd319, %rd318;
	@%p145 bra 	$L__BB12_102;
	ld.shared.f64 	%fd76, [_ZN6thrust24THRUST_300001_SM_1000_NS8cuda_cub4core6detail5shmemE+40];
	ld.shared.u64 	%rd84, [_ZN6thrust24THRUST_300001_SM_1000_NS8cuda_cub4core6detail5shmemE+48];
	setp.lt.f64 	%p146, %fd206, %fd76;
	mov.f64 	%fd207, %fd76;
	mov.u64 	%rd319, %rd84;
	@%p146 bra 	$L__BB12_102;
	setp.lt.f64 	%p147, %fd76, %fd206;
	mov.f64 	%fd207, %fd206;
	mov.u64 	%rd319, %rd318;
	@%p147 bra 	$L__BB12_102;
	setp.lt.s64 	%p148, %rd318, %rd84;
	selp.f64 	%fd207, %fd206, %fd76, %p148;
	min.s64 	%rd319, %rd318, %rd84;
$L__BB12_102:
	setp.lt.s32 	%p149, %r1, 97;
	mov.f64 	%fd208, %fd207;
	mov.u64 	%rd320, %rd319;
	@%p149 bra 	$L__BB12_106;
	ld.shared.f64 	%fd79, [_ZN6thrust24THRUST_300001_SM_1000_NS8cuda_cub4core6detail5shmemE+56];
	ld.shared.u64 	%rd87, [_ZN6thrust24THRUST_300001_SM_1000_NS8cuda_cub4core6detail5shmemE+64];
	setp.lt.f64 	%p150, %fd207, %fd79;
	mov.f64 	%fd208, %fd79;
	mov.u64 	%rd320, %rd87;
	@%p150 bra 	$L__BB12_106;
	setp.lt.f64 	%p151, %fd79, %fd207;
	mov.f64 	%fd208, %fd207;
	mov.u64 	%rd320, %rd319;
	@%p151 bra 	$L__BB12_106;
	setp.lt.s64 	%p152, %rd319, %rd87;
	selp.f64 	%fd208, %fd207, %fd79, %p152;
	min.s64 	%rd320, %rd319, %rd87;
$L__BB12_106:
	setp.lt.s32 	%p153, %r1, 129;
	mov.f64 	%fd209, %fd208;
	mov.u64 	%rd321, %rd320;
	@%p153 bra 	$L__BB12_110;
	ld.shared.f64 	%fd82, [_ZN6thrust24THRUST_300001_SM_1000_NS8cuda_cub4core6detail5shmemE+72];
	ld.shared.u64 	%rd90, [_ZN6thrust24THRUST_300001_SM_1000_NS8cuda_cub4core6detail5shmemE+80];
	setp.lt.f64 	%p154, %fd208, %fd82;
	mov.f64 	%fd209, %fd82;
	mov.u64 	%rd321, %rd90;
	@%p154 bra 	$L__BB12_110;
	setp.lt.f64 	%p155, %fd82, %fd208;
	mov.f64 	%fd209, %fd208;
	mov.u64 	%rd321, %rd320;
	@%p155 bra 	$L__BB12_110;
	setp.lt.s64 	%p156, %rd320, %rd90;
	selp.f64 	%fd209, %fd208, %fd82, %p156;
	min.s64 	%rd321, %rd320, %rd90;
$L__BB12_110:
	setp.lt.s32 	%p157, %r1, 161;
	mov.f64 	%fd210, %fd209;
	mov.u64 	%rd322, %rd321;
	@%p157 bra 	$L__BB12_114;
	ld.shared.f64 	%fd85, [_ZN6thrust24THRUST_300001_SM_1000_NS8cuda_cub4core6detail5shmemE+88];
	ld.shared.u64 	%rd93, [_ZN6thrust24THRUST_300001_SM_1000_NS8cuda_cub4core6detail5shmemE+96];
	setp.lt.f64 	%p158, %fd209, %fd85;
	mov.f64 	%fd210, %fd85;
	mov.u64 	%rd322, %rd93;
	@%p158 bra 	$L__BB12_114;
	setp.lt.f64 	%p159, %fd85, %fd209;
	mov.f64 	%fd210, %fd209;
	mov.u64 	%rd322, %rd321;
	@%p159 bra 	$L__BB12_114;
	setp.lt.s64 	%p160, %rd321, %rd93;
	selp.f64 	%fd210, %fd209, %fd85, %p160;
	min.s64 	%rd322, %rd321, %rd93;
$L__BB12_114:
	setp.lt.s32 	%p161, %r1, 193;
	mov.f64 	%fd211, %fd210;
	mov.u64 	%rd323, %rd322;
	@%p161 bra 	$L__BB12_118;
	ld.shared.f64 	%fd88, [_ZN6thrust24THRUST_300001_SM_1000_NS8cuda_cub4core6detail5shmemE+104];
	ld.shared.u64 	%rd96, [_ZN6thrust24THRUST_300001_SM_1000_NS8cuda_cub4core6detail5shmemE+112];
	setp.lt.f64 	%p162, %fd210, %fd88;
	mov.f64 	%fd211, %fd88;
	mov.u64 	%rd323, %rd96;
	@%p162 bra 	$L__BB12_118;
	setp.lt.f64 	%p163, %fd88, %fd210;
	mov.f64 	%fd211, %fd210;
	mov.u64 	%rd323, %rd322;
	@%p163 bra 	$L__BB12_118;
	setp.lt.s64 	%p164, %rd322, %rd96;
	selp.f64 	%fd211, %fd210, %fd88, %p164;
	min.s64 	%rd323, %rd322, %rd96;
$L__BB12_118:
	setp.lt.s32 	%p165, %r1, 225;
	mov.u64 	%rd357, %rd323;
	mov.f64 	%fd241, %fd211;
	@%p165 bra 	$L__BB12_204;
	ld.shared.f64 	%fd91, [_ZN6thrust24THRUST_300001_SM_1000_NS8cuda_cub4core6detail5shmemE+120];
	ld.shared.u64 	%rd99, [_ZN6thrust24THRUST_300001_SM_1000_NS8cuda_cub4core6detail5shmemE+128];
	setp.lt.f64 	%p166, %fd211, %fd91;
	mov.u64 	%rd357, %rd99;
	mov.f64 	%fd241, %fd91;
	@%p166 bra 	$L__BB12_204;
	setp.lt.f64 	%p167, %fd91, %fd211;
	mov.u64 	%rd357, %rd323;
	mov.f64 	%fd241, %fd211;
	@%p167 bra 	$L__BB12_204;
	setp.lt.s64 	%p168, %rd323, %rd99;
	selp.f64 	%fd241, %fd211, %fd91, %p168;
	min.s64 	%rd357, %rd323, %rd99;
	bra.uni 	$L__BB12_204;
$L__BB12_122:
	mov.u32 	%r18, %tid.x;
	cvt.u64.u32 	%rd197, %r18;
	cvta.to.global.u64 	%rd198, %rd193;
	mul.wide.u32 	%rd199, %r18, 8;
	add.s64 	%rd200, %rd198, %rd199;
	ld.global.f64 	%fd170, [%rd200];
	add.s32 	%r31, %r18, 256;
	cvt.u64.u32 	%rd201, %r31;
	ld.global.f64 	%fd171, [%rd200+2048];
	add.s32 	%r32, %r18, 512;
	cvt.u64.u32 	%rd202, %r32;
	ld.global.f64 	%fd172, [%rd200+4096];
	add.s32 	%r33, %r18, 768;
	cvt.u64.u32 	%rd203, %r33;
	ld.global.f64 	%fd173, [%rd200+6144];
	or.b32  	%r34, %r18, 1024;
	cvt.u64.u32 	%rd101, %r34;
	add.s64 	%rd344, %rd194, %rd101;
	ld.global.f64 	%fd228, [%rd200+8192];
	setp.geu.f64 	%p3, %fd170, %fd171;
	selp.f64 	%fd174, %fd170, %fd171, %p3;
	selp.b64 	%rd204, %rd197, %rd201, %p3;
	setp.geu.f64 	%p4, %fd174, %fd172;
	selp.f64 	%fd175, %fd174, %fd172, %p4;
	selp.b64 	%rd205, %rd204, %rd202, %p4;
	setp.geu.f64 	%p5, %fd175, %fd173;
	selp.f64 	%fd94, %fd175, %fd173, %p5;
	selp.b64 	%rd104, %rd205, %rd203, %p5;
	setp.lt.f64 	%p6, %fd94, %fd228;
	@%p6 bra 	$L__BB12_124;
	setp.lt.f64 	%p7, %fd228, %fd94;
	setp.lt.u64 	%p8, %rd104, %rd101;
	or.pred  	%p9, %p7, %p8;
	selp.f64 	%fd228, %fd94, %fd228, %p9;
	add.s64 	%rd206, %rd194, %rd104;
	selp.b64 	%rd344, %rd206, %rd344, %p9;
$L__BB12_124:
	setp.lt.u64 	%p10, %rd196, 2560;
	mov.b64 	%rd333, 1280;
	@%p10 bra 	$L__BB12_137;
	mov.b64 	%rd325, 1280;
	mov.f64 	%fd213, %fd228;
$L__BB12_126:
	add.s64 	%rd209, %rd325, %rd197;
	shl.b64 	%rd210, %rd325, 3;
	cvta.to.global.u64 	%rd211, %rd193;
	add.s64 	%rd213, %rd211, %rd199;
	add.s64 	%rd214, %rd213, %rd210;
	add.s64 	%rd327, %rd209, %rd194;
	ld.global.f64 	%fd214, [%rd214];
	ld.global.f64 	%fd215, [%rd214+2048];
	ld.global.f64 	%fd216, [%rd214+4096];
	ld.global.f64 	%fd217, [%rd214+6144];
	ld.global.f64 	%fd228, [%rd214+8192];
	setp.lt.f64 	%p11, %fd213, %fd214;
	@%p11 bra 	$L__BB12_128;
	setp.lt.f64 	%p12, %fd214, %fd213;
	setp.lt.s64 	%p13, %rd344, %rd327;
	or.pred  	%p14, %p12, %p13;
	selp.f64 	%fd214, %fd213, %fd214, %p14;
	selp.b64 	%rd327, %rd344, %rd327, %p14;
$L__BB12_128:
	add.s64 	%rd215, %rd325, %rd197;
	add.s64 	%rd216, %rd215, %rd194;
	add.s64 	%rd328, %rd216, 256;
	setp.lt.f64 	%p15, %fd214, %fd215;
	@%p15 bra 	$L__BB12_130;
	setp.lt.f64 	%p16, %fd215, %fd214;
	add.s64 	%rd218, %rd325, %rd197;
	add.s64 	%rd219, %rd218, %rd194;
	add.s64 	%rd220, %rd219, 256;
	setp.lt.s64 	%p17, %rd327, %rd220;
	or.pred  	%p18, %p16, %p17;
	selp.f64 	%fd215, %fd214, %fd215, %p18;
	selp.b64 	%rd328, %rd327, %rd220, %p18;
$L__BB12_130:
	add.s64 	%rd329, %rd216, 512;
	setp.lt.f64 	%p19, %fd215, %fd216;
	@%p19 bra 	$L__BB12_132;
	setp.lt.f64 	%p20, %fd216, %fd215;
	add.s64 	%rd224, %rd325, %rd197;
	add.s64 	%rd225, %rd224, %rd194;
	add.s64 	%rd226, %rd225, 512;
	setp.lt.s64 	%p21, %rd328, %rd226;
	or.pred  	%p22, %p20, %p21;
	selp.f64 	%fd216, %fd215, %fd216, %p22;
	selp.b64 	%rd329, %rd328, %rd226, %p22;
$L__BB12_132:
	add.s64 	%rd227, %rd325, %rd197;
	add.s64 	%rd228, %rd227, %rd194;
	add.s64 	%rd330, %rd228, 768;
	setp.lt.f64 	%p23, %fd216, %fd217;
	@%p23 bra 	$L__BB12_134;
	setp.lt.f64 	%p24, %fd217, %fd216;
	setp.lt.s64 	%p25, %rd329, %rd330;
	or.pred  	%p26, %p24, %p25;
	selp.f64 	%fd217, %fd216, %fd217, %p26;
	selp.b64 	%rd330, %rd329, %rd330, %p26;
$L__BB12_134:
	add.s64 	%rd344, %rd228, 1024;
	setp.lt.f64 	%p27, %fd217, %fd228;
	@%p27 bra 	$L__BB12_136;
	setp.lt.f64 	%p28, %fd228, %fd217;
	setp.lt.s64 	%p29, %rd330, %rd344;
	or.pred  	%p30, %p28, %p29;
	selp.f64 	%fd228, %fd217, %fd228, %p30;
	selp.b64 	%rd344, %rd330, %rd344, %p30;
$L__BB12_136:
	add.s64 	%rd333, %rd325, 1280;
	add.s64 	%rd231, %rd325, 2560;
	setp.le.s64 	%p31, %rd231, %rd196;
	mov.u64 	%rd325, %rd333;
	mov.f64 	%fd213, %fd228;
	@%p31 bra 	$L__BB12_126;
$L__BB12_137:
	setp.le.s64 	%p32, %rd196, %rd333;
	@%p32 bra 	$L__BB12_160;
	cvt.u32.u64 	%r35, %rd333;
	cvt.u32.u64 	%r36, %rd196;
	sub.s32 	%r19, %r36, %r35;
	setp.ge.s32 	%p33, %r18, %r19;
	@%p33 bra 	$L__BB12_160;
	cvta.to.global.u64 	%rd130, %rd193;
	not.b32 	%r38, %r18;
	add.s32 	%r39, %r38, %r36;
	sub.s32 	%r20, %r39, %r35;
	and.b32  	%r41, %r20, 768;
	setp.eq.s32 	%p34, %r41, 768;
	mov.u32 	%r389, %r18;
	@%p34 bra 	$L__BB12_145;
	add.s64 	%rd234, %rd333, %rd197;
	add.s64 	%rd335, %rd234, %rd194;
	shl.b64 	%rd235, %rd234, 3;
	add.s64 	%rd334, %rd130, %rd235;
	shr.u32 	%r42, %r20, 8;
	add.s32 	%r43, %r42, 1;
	and.b32  	%r44, %r43, 3;
	neg.s32 	%r387, %r44;
	mov.u32 	%r389, %r18;
$L__BB12_141:
	.pragma "nounroll";
	mov.u64 	%rd135, %rd344;
	mov.f64 	%fd114, %fd228;
	ld.global.f64 	%fd115, [%rd334];
	setp.lt.f64 	%p35, %fd114, %fd115;
	mov.f64 	%fd228, %fd115;
	mov.u64 	%rd344, %rd335;
	@%p35 bra 	$L__BB12_144;
	setp.lt.f64 	%p36, %fd115, %fd114;
	mov.f64 	%fd228, %fd114;
	mov.u64 	%rd344, %rd135;
	@%p36 bra 	$L__BB12_144;
	setp.lt.s64 	%p37, %rd135, %rd335;
	selp.f64 	%fd228, %fd114, %fd115, %p37;
	min.s64 	%rd344, %rd135, %rd335;
$L__BB12_144:
	add.s32 	%r389, %r389, 256;
	add.s64 	%rd335, %rd335, 256;
	add.s64 	%rd334, %rd334, 2048;
	add.s32 	%r387, %r387, 1;
	setp.ne.s32 	%p38, %r387, 0;
	@%p38 bra 	$L__BB12_141;
$L__BB12_145:
	setp.lt.u32 	%p39, %r20, 768;
	@%p39 bra 	$L__BB12_160;
	add.s32 	%r390, %r389, 512;
$L__BB12_147:
	mov.u32 	%r28, %r390;
	add.s32 	%r45, %r28, -512;
	cvt.u64.u32 	%rd236, %r45;
	add.s64 	%rd237, %rd333, %rd236;
	shl.b64 	%rd238, %rd237, 3;
	add.s64 	%rd143, %rd130, %rd238;
	add.s64 	%rd144, %rd237, %rd194;
	ld.global.f64 	%fd121, [%rd143];
	setp.lt.f64 	%p40, %fd228, %fd121;
	mov.f64 	%fd225, %fd121;
	mov.u64 	%rd341, %rd144;
	@%p40 bra 	$L__BB12_150;
	setp.lt.f64 	%p41, %fd121, %fd228;
	mov.f64 	%fd225, %fd228;
	mov.u64 	%rd341, %rd344;
	@%p41 bra 	$L__BB12_150;
	setp.lt.s64 	%p42, %rd344, %rd144;
	selp.f64 	%fd225, %fd228, %fd121, %p42;
	min.s64 	%rd341, %rd344, %rd144;
$L__BB12_150:
	add.s32 	%r46, %r28, -256;
	cvt.u64.u32 	%rd239, %r46;
	add.s64 	%rd240, %rd333, %rd239;
	add.s64 	%rd147, %rd240, %rd194;
	ld.global.f64 	%fd124, [%rd143+2048];
	setp.lt.f64 	%p43, %fd225, %fd124;
	mov.f64 	%fd226, %fd124;
	mov.u64 	%rd342, %rd147;
	@%p43 bra 	$L__BB12_153;
	setp.lt.f64 	%p44, %fd124, %fd225;
	mov.f64 	%fd226, %fd225;
	mov.u64 	%rd342, %rd341;
	@%p44 bra 	$L__BB12_153;
	setp.lt.s64 	%p45, %rd341, %rd147;
	selp.f64 	%fd226, %fd225, %fd124, %p45;
	min.s64 	%rd342, %rd341, %rd147;
$L__BB12_153:
	cvt.u64.u32 	%rd241, %r28;
	add.s64 	%rd242, %rd333, %rd241;
	add.s64 	%rd150, %rd242, %rd194;
	ld.global.f64 	%fd127, [%rd143+4096];
	setp.lt.f64 	%p46, %fd226, %fd127;
	mov.f64 	%fd227, %fd127;
	mov.u64 	%rd343, %rd150;
	@%p46 bra 	$L__BB12_156;
	setp.lt.f64 	%p47, %fd127, %fd226;
	mov.f64 	%fd227, %fd226;
	mov.u64 	%rd343, %rd342;
	@%p47 bra 	$L__BB12_156;
	setp.lt.s64 	%p48, %rd342, %rd150;
	selp.f64 	%fd227, %fd226, %fd127, %p48;
	min.s64 	%rd343, %rd342, %rd150;
$L__BB12_156:
	add.s32 	%r47, %r28, 256;
	cvt.u64.u32 	%rd243, %r47;
	add.s64 	%rd244, %rd333, %rd243;
	add.s64 	%rd153, %rd244, %rd194;
	ld.global.f64 	%fd130, [%rd143+6144];
	setp.lt.f64 	%p49, %fd227, %fd130;
	mov.f64 	%fd228, %fd130;
	mov.u64 	%rd344, %rd153;
	@%p49 bra 	$L__BB12_159;
	setp.lt.f64 	%p50, %fd130, %fd227;
	mov.f64 	%fd228, %fd227;
	mov.u64 	%rd344, %rd343;
	@%p50 bra 	$L__BB12_159;
	setp.lt.s64 	%p51, %rd343, %rd153;
	selp.f64 	%fd228, %fd227, %fd130, %p51;
	min.s64 	%rd344, %rd343, %rd153;
$L__BB12_159:
	add.s32 	%r390, %r28, 1024;
	add.s32 	%r48, %r28, 512;
	setp.lt.s32 	%p52, %r48, %r19;
	@%p52 bra 	$L__BB12_147;
$L__BB12_160:
	// begin inline asm
	mov.u32 %r49, %laneid;
	// end inline asm
	mov.b64 	%rd245, %fd228;
	mov.b64 	{%r51, %r56}, %rd245;
	mov.b32 	%r67, 1;
	mov.b32 	%r68, 31;
	mov.b32 	%r69, -1;
	// begin inline asm
	shfl.sync.down.b32 %r50, %r51, %r67, %r68, %r69;
	// end inline asm
	// begin inline asm
	shfl.sync.down.b32 %r55, %r56, %r67, %r68, %r69;
	// end inline asm
	mov.b64 	%rd246, {%r50, %r55};
	mov.b64 	%fd134, %rd246;
	mov.b64 	{%r61, %r66}, %rd344;
	// begin inline asm
	shfl.sync.down.b32 %r60, %r61, %r67, %r68, %r69;
	// end inline asm
	// begin inline asm
	shfl.sync.down.b32 %r65, %r66, %r67, %r68, %r69;
	// end inline asm
	mov.b64 	%rd157, {%r60, %r65};
	setp.gt.s32 	%p53, %r49, 30;
	mov.f64 	%fd230, %fd228;
	mov.u64 	%rd346, %rd344;
	@%p53 bra 	$L__BB12_164;
	setp.lt.f64 	%p54, %fd228, %fd134;
	mov.f64 	%fd230, %fd134;
	mov.u64 	%rd346, %rd157;
	@%p54 bra 	$L__BB12_164;
	setp.gt.f64 	%p55, %fd228, %fd134;
	mov.f64 	%fd230, %fd228;
	mov.u64 	%rd346, %rd344;
	@%p55 bra 	$L__BB12_164;
	setp.lt.s64 	%p56, %rd344, %rd157;
	selp.f64 	%fd230, %fd228, %fd134, %p56;
	min.s64 	%rd346, %rd344, %rd157;
$L__BB12_164:
	mov.b64 	%rd247, %fd230;
	mov.b64 	{%r71, %r76}, %rd247;
	mov.b32 	%r87, 2;
	mov.b32 	%r88, 31;
	mov.b32 	%r89, -1;
	// begin inline asm
	shfl.sync.down.b32 %r70, %r71, %r87, %r88, %r89;
	// end inline asm
	// begin inline asm
	shfl.sync.down.b32 %r75, %r76, %r87, %r88, %r89;
	// end inline asm
	mov.b64 	%rd248, {%r70, %r75};
	mov.b64 	%fd137, %rd248;
	mov.b64 	{%r81, %r86}, %rd346;
	// begin inline asm
	shfl.sync.down.b32 %r80, %r81, %r87, %r88, %r89;
	// end inline asm
	// begin inline asm
	shfl.sync.down.b32 %r85, %r86, %r87, %r88, %r89;
	// end inline asm
	mov.b64 	%rd160, {%r80, %r85};
	setp.gt.s32 	%p57, %r49, 29;
	mov.f64 	%fd231, %fd230;
	mov.u64 	%rd347, %rd346;
	@%p57 bra 	$L__BB12_168;
	setp.lt.f64 	%p58, %fd230, %fd137;
	mov.f64 	%fd231, %fd137;
	mov.u64 	%rd347, %rd160;
	@%p58 bra 	$L__BB12_168;
	setp.gt.f64 	%p59, %fd230, %fd137;
	mov.f64 	%fd231, %fd230;
	mov.u64 	%rd347, %rd346;
	@%p59 bra 	$L__BB12_168;
	setp.lt.s64 	%p60, %rd346, %rd160;
	selp.f64 	%fd231, %fd230, %fd137, %p60;
	min.s64 	%rd347, %rd346, %rd160;
$L__BB12_168:
	mov.b64 	%rd249, %fd231;
	mov.b64 	{%r91, %r96}, %rd249;
	mov.b32 	%r107, 4;
	mov.b32 	%r108, 31;
	mov.b32 	%r109, -1;
	// begin inline asm
	shfl.sync.down.b32 %r90, %r91, %r107, %r108, %r109;
	// end inline asm
	// begin inline asm
	shfl.sync.down.b32 %r95, %r96, %r107, %r108, %r109;
	// end inline asm
	mov.b64 	%rd250, {%r90, %r95};
	mov.b64 	%fd140, %rd250;
	mov.b64 	{%r101, %r106}, %rd347;
	// begin inline asm
	shfl.sync.down.b32 %r100, %r101, %r107, %r108, %r109;
	// end inline asm
	// begin inline asm
	shfl.sync.down.b32 %r105, %r106, %r107, %r108, %r109;
	// end inline asm
	mov.b64 	%rd163, {%r100, %r105};
	setp.gt.s32 	%p61, %r49, 27;
	mov.f64 	%fd232, %fd231;
	mov.u64 	%rd348, %rd347;
	@%p61 bra 	$L__BB12_172;
	setp.lt.f64 	%p62, %fd231, %fd140;
	mov.f64 	%fd232, %fd140;
	mov.u64 	%rd348, %rd163;
	@%p62 bra 	$L__BB12_172;
	setp.gt.f64 	%p63, %fd231, %fd140;
	mov.f64 	%fd232, %fd231;
	mov.u64 	%rd348, %rd347;
	@%p63 bra 	$L__BB12_172;
	setp.lt.s64 	%p64, %rd347, %rd163;
	selp.f64 	%fd232, %fd231, %fd140, %p64;
	min.s64 	%rd348, %rd347, %rd163;
$L__BB12_172:
	mov.b64 	%rd251, %fd232;
	mov.b64 	{%r111, %r116}, %rd251;
	mov.b32 	%r127, 8;
	mov.b32 	%r128, 31;
	mov.b32 	%r129, -1;
	// begin inline asm
	shfl.sync.down.b32 %r110, %r111, %r127, %r128, %r129;
	// end inline asm
	// begin inline asm
	shfl.sync.down.b32 %r115, %r116, %r127, %r128, %r129;
	// end inline asm
	mov.b64 	%rd252, {%r110, %r115};
	mov.b64 	%fd143, %rd252;
	mov.b64 	{%r121, %r126}, %rd348;
	// begin inline asm
	shfl.sync.down.b32 %r120, %r121, %r127, %r128, %r129;
	// end inline asm
	// begin inline asm
	shfl.sync.down.b32 %r125, %r126, %r127, %r128, %r129;
	// end inline asm
	mov.b64 	%rd166, {%r120, %r125};
	setp.gt.s32 	%p65, %r49, 23;
	mov.f64 	%fd233, %fd232;
	mov.u64 	%rd349, %rd348;
	@%p65 bra 	$L__BB12_176;
	setp.lt.f64 	%p66, %fd232, %fd143;
	mov.f64 	%fd233, %fd143;
	mov.u64 	%rd349, %rd166;
	@%p66 bra 	$L__BB12_176;
	setp.gt.f64 	%p67, %fd232, %fd143;
	mov.f64 	%fd233, %fd232;
	mov.u64 	%rd349, %rd348;
	@%p67 bra 	$L__BB12_176;
	setp.lt.s64 	%p68, %rd348, %rd166;
	selp.f64 	%fd233, %fd232, %fd143, %p68;
	min.s64 	%rd349, %rd348, %rd166;
$L__BB12_176:
	mov.b64 	%rd253, %fd233;
	mov.b64 	{%r131, %r136}, %rd253;
	mov.b32 	%r147, 16;
	mov.b32 	%r148, 31;
	mov.b32 	%r149, -1;
	// begin inline asm
	shfl.sync.down.b32 %r130, %r131, %r147, %r148, %r149;
	// end inline asm
	// begin inline asm
	shfl.sync.down.b32 %r135, %r136, %r147, %r148, %r149;
	// end inline asm
	mov.b64 	%rd254, {%r130, %r135};
	mov.b64 	%fd146, %rd254;
	mov.b64 	{%r141, %r146}, %rd349;
	// begin inline asm
	shfl.sync.down.b32 %r140, %r141, %r147, %r148, %r149;
	// end inline asm
	// begin inline asm
	shfl.sync.down.b32 %r145, %r146, %r147, %r148, %r149;
	// end inline asm
	mov.b64 	%rd169, {%r140, %r145};
	setp.gt.s32 	%p69, %r49, 15;
	mov.f64 	%fd241, %fd233;
	mov.u64 	%rd357, %rd349;
	@%p69 bra 	$L__BB12_180;
	setp.lt.f64 	%p70, %fd233, %fd146;
	mov.f64 	%fd241, %fd146;
	mov.u64 	%rd357, %rd169;
	@%p70 bra 	$L__BB12_180;
	setp.gt.f64 	%p71, %fd233, %fd146;
	mov.f64 	%fd241, %fd233;
	mov.u64 	%rd357, %rd349;
	@%p71 bra 	$L__BB12_180;
	setp.lt.s64 	%p72, %rd349, %rd169;
	selp.f64 	%fd241, %fd233, %fd146, %p72;
	min.s64 	%rd357, %rd349, %rd169;
$L__BB12_180:
	setp.ne.s32 	%p73, %r49, 0;
	@%p73 bra 	$L__BB12_182;
	shr.u32 	%r150, %r18, 1;
	and.b32  	%r151, %r150, 496;
	mov.u32 	%r152, _ZN6thrust24THRUST_300001_SM_1000_NS8cuda_cub4core6detail5shmemE;
	add.s32 	%r153, %r152, %r151;
	st.shared.f64 	[%r153+8], %fd241;
	st.shared.u64 	[%r153+16], %rd357;
$L__BB12_182:
	bar.sync 	0;
	setp.ne.s32 	%p74, %r18, 0;
	@%p74 bra 	$L__BB12_204;
	ld.shared.f64 	%fd149, [_ZN6thrust24THRUST_300001_SM_1000_NS8cuda_cub4core6detail5shmemE+24];
	ld.shared.u64 	%rd172, [_ZN6thrust24THRUST_300001_SM_1000_NS8cuda_cub4core6detail5shmemE+32];
	setp.lt.f64 	%p75, %fd241, %fd149;
	mov.f64 	%fd235, %fd149;
	mov.u64 	%rd351, %rd172;
	@%p75 bra 	$L__BB12_186;
	setp.lt.f64 	%p76, %fd149, %fd241;
	mov.f64 	%fd235, %fd241;
	mov.u64 	%rd351, %rd357;
	@%p76 bra 	$L__BB12_186;
	setp.lt.s64 	%p77, %rd357, %rd172;
	selp.f64 	%fd235, %fd241, %fd149, %p77;
	min.s64 	%rd351, %rd357, %rd172;
$L__BB12_186:
	ld.shared.f64 	%fd152, [_ZN6thrust24THRUST_300001_SM_1000_NS8cuda_cub4core6detail5shmemE+40];
	ld.shared.u64 	%rd175, [_ZN6thrust24THRUST_300001_SM_1000_NS8cuda_cub4core6detail5shmemE+48];
	setp.lt.f64 	%p78, %fd235, %fd152;
	mov.f64 	%fd236, %fd152;
	mov.u64 	%rd352, %rd175;
	@%p78 bra 	$L__BB12_189;
	setp.lt.f64 	%p79, %fd152, %fd235;
	mov.f64 	%fd236, %fd235;
	mov.u64 	%rd352, %rd351;
	@%p79 bra 	$L__BB12_189;
	setp.lt.s64 	%p80, %rd351, %rd175;
	selp.f64 	%fd236, %fd235, %fd152, %p80;
	min.s64 	%rd352, %rd351, %rd175;
$L__BB12_189:
	ld.shared.f64 	%fd155, [_ZN6thrust24THRUST_300001_SM_1000_NS8cuda_cub4core6detail5shmemE+56];
	ld.shared.u64 	%rd178, [_ZN6thrust24THRUST_300001_SM_1000_NS8cuda_cub4core6detail5shmemE+64];
	setp.lt.f64 	%p81, %fd236, %fd155;
	mov.f64 	%fd237, %fd155;
	mov.u64 	%rd353, %rd178;
	@%p81 bra 	$L__BB12_192;
	setp.lt.f64 	%p82, %fd155, %fd236;
	mov.f64 	%fd237, %fd236;
	mov.u64 	%rd353, %rd352;
	@%p82 bra 	$L__BB12_192;
	setp.lt.s64 	%p83, %rd352, %rd178;
	selp.f64 	%fd237, %fd236, %fd155, %p83;
	min.s64 	%rd353, %rd352, %rd178;
$L__BB12_192:
	ld.shared.f64 	%fd158, [_ZN6thrust24THRUST_300001_SM_1000_NS8cuda_cub4core6detail5shmemE+72];
	ld.shared.u64 	%rd181, [_ZN6thrust24THRUST_300001_SM_1000_NS8cuda_cub4core6detail5shmemE+80];
	setp.lt.f64 	%p84, %fd237, %fd158;
	mov.f64 	%fd238, %fd158;
	mov.u64 	%rd354, %rd181;
	@%p84 bra 	$L__BB12_195;
	setp.lt.f64 	%p85, %fd158, %fd237;
	mov.f64 	%fd238, %fd237;
	mov.u64 	%rd354, %rd353;
	@%p85 bra 	$L__BB12_195;
	setp.lt.s64 	%p86, %rd353, %rd181;
	selp.f64 	%fd238, %fd237, %fd158, %p86;
	min.s64 	%rd354, %rd353, %rd181;
$L__BB12_195:
	ld.shared.f64 	%fd161, [_ZN6thrust24THRUST_300001_SM_1000_NS8cuda_cub4core6detail5shmemE+88];
	ld.shared.u64 	%rd184, [_ZN6thrust24THRUST_300001_SM_1000_NS8cuda_cub4core6detail5shmemE+96];
	setp.lt.f64 	%p87, %fd238, %fd161;
	mov.f64 	%fd239, %fd161;
	mov.u64 	%rd355, %rd184;
	@%p87 bra 	$L__BB12_198;
	setp.lt.f64 	%p88, %fd161, %fd238;
	mov.f64 	%fd239, %fd238;
	mov.u64 	%rd355, %rd354;
	@%p88 bra 	$L__BB12_198;
	setp.lt.s64 	%p89, %rd354, %rd184;
	selp.f64 	%fd239, %fd238, %fd161, %p89;
	min.s64 	%rd355, %rd354, %rd184;
$L__BB12_198:
	ld.shared.f64 	%fd164, [_ZN6thrust24THRUST_300001_SM_1000_NS8cuda_cub4core6detail5shmemE+104];
	ld.shared.u64 	%rd187, [_ZN6thrust24THRUST_300001_SM_1000_NS8cuda_cub4core6detail5shmemE+112];
	setp.lt.f64 	%p90, %fd239, %fd164;
	mov.f64 	%fd240, %fd164;
	mov.u64 	%rd356, %rd187;
	@%p90 bra 	$L__BB12_201;
	setp.lt.f64 	%p91, %fd164, %fd239;
	mov.f64 	%fd240, %fd239;
	mov.u64 	%rd356, %rd355;
	@%p91 bra 	$L__BB12_201;
	setp.lt.s64 	%p92, %rd355, %rd187;
	selp.f64 	%fd240, %fd239, %fd164, %p92;
	min.s64 	%rd356, %rd355, %rd187;
$L__BB12_201:
	ld.shared.f64 	%fd167, [_ZN6thrust24THRUST_300001_SM_1000_NS8cuda_cub4core6detail5shmemE+120];
	ld.shared.u64 	%rd190, [_ZN6thrust24THRUST_300001_SM_1000_NS8cuda_cub4core6detail5shmemE+128];
	setp.lt.f64 	%p93, %fd240, %fd167;
	mov.u64 	%rd357, %rd190;
	mov.f64 	%fd241, %fd167;
	@%p93 bra 	$L__BB12_204;
	setp.lt.f64 	%p94, %fd167, %fd240;
	mov.u64 	%rd357, %rd356;
	mov.f64 	%fd241, %fd240;
	@%p94 bra 	$L__BB12_204;
	setp.lt.s64 	%p95, %rd356, %rd190;
	selp.f64 	%fd241, %fd240, %fd167, %p95;
	min.s64 	%rd357, %rd356, %rd190;
$L__BB12_204:
	mov.u32 	%r381, %tid.x;
	setp.ne.s32 	%p212, %r381, 0;
	@%p212 bra 	$L__BB12_206;
	ld.param.u64 	%rd288, [_ZN6thrust24THRUST_300001_SM_1000_NS8cuda_cub4core6detail13_kernel_agentINS1_8__reduce11ReduceAgentINS0_12zip_iteratorIN4cuda3std3__45tupleIJNS0_6detail15normal_iteratorINS0_10device_ptrIdEEEENS0_17counting_iteratorIlNS0_11use_defaultESI_SI_EEEEEEEPNSB_IJdlEEESM_lNS1_9__extrema9arg_max_fIdlNSA_4lessIdEEEEEEJSL_SN_lSS_EEEvDpT0__param_1];
	cvta.to.global.u64 	%rd287, %rd288;
	st.global.f64 	[%rd287], %fd241;
	st.global.u64 	[%rd287+8], %rd357;
$L__BB12_206:
	ret;

}
	// .globl	_ZN6thrust24THRUST_300001_SM_1000_NS8cuda_cub4core6detail13_kernel_agentINS1_8__reduce11ReduceAgentINS0_12zip_iteratorIN4cuda3std3__45tupleIJNS0_6detail15normal_iteratorINS0_10device_ptrIdEEEENS0_17counting_iteratorIlNS0_11use_defaultESI_SI_EEEEEEEPNSB_IJdlEEESM_lNS1_9__extrema9arg_max_fIdlNSA_4lessIdEEEEEEJSL_SN_lN3cub18CUB_300001_SM_100013GridEvenShareIlEENSV_9GridQueueIyEESS_EEEvDpT0_
.visible .entry _ZN6thrust24THRUST_300001_SM_1000_NS8cuda_cub4core6detail13_kernel_agentINS1_8__reduce11ReduceAgentINS0_12zip_iteratorIN4cuda3std3__45tupleIJNS0_6detail15normal_iteratorINS0_10device_ptrIdEEEENS0_17counting_iteratorIlNS0_11use_defaultESI_SI_EEEEEEEPNSB_IJdlEEESM_lNS1_9__extrema9arg_max_fIdlNSA_4lessIdEEEEEEJSL_SN_lN3cub18CUB_300001_SM_100013GridEvenShareIlEENSV_9GridQueueIyEESS_EEEvDpT0_(
	.param .align 8 .b8 _ZN6thrust24THRUST_300001_SM_1000_NS8cuda_cub4core6detail13_kernel_agentINS1_8__reduce11ReduceAgentINS0_12zip_iteratorIN4cuda3std3__45tupleIJNS0_6detail15normal_iteratorINS0_10device_ptrIdEEEENS0_17counting_iteratorIlNS0_11use_defaultESI_SI_EEEEEEEPNSB_IJdlEEESM_lNS1_9__extrema9arg_max_fIdlNSA_4lessIdEEEEEEJSL_SN_lN3cub18CUB_300001_SM_100013GridEvenShareIlEENSV_9GridQueueIyEESS_EEEvDpT0__param_0[16],
	.param .u64 .ptr .align 1 _ZN6thrust24THRUST_300001_SM_1000_NS8cuda_cub4core6detail13_kernel_agentINS1_8__reduce11ReduceAgentINS0_12zip_iteratorIN4cuda3std3__45tupleIJNS0_6detail15normal_iteratorINS0_10device_ptrIdEEEENS0_17counting_iteratorIlNS0_11use_defaultESI_SI_EEEEEEEPNSB_IJdlEEESM_lNS1_9__extrema9arg_max_fIdlNSA_4lessIdEEEEEEJSL_SN_lN3cub18CUB_300001_SM_100013GridEvenShareIlEENSV_9GridQueueIyEESS_EEEvDpT0__param_1,
	.param .u64 _ZN6thrust24THRUST_300001_SM_1000_NS8cuda_cub4core6detail13_kernel_agentINS1_8__reduce11ReduceAgentINS0_12zip_iteratorIN4cuda3std3__45tupleIJNS0_6detail15normal_iteratorINS0_10device_ptrIdEEEENS0_17counting_iteratorIlNS0_11use_defaultESI_SI_EEEEEEEPNSB_IJdlEEESM_lNS1_9__extrema9arg_max_fIdlNSA_4lessIdEEEEEEJSL_SN_lN3cub18CUB_300001_SM_100013GridEvenShareIlEENSV_9GridQueueIyEESS_EEEvDpT0__param_2,
	.param .align 8 .b8 _ZN6thrust24THRUST_300001_SM_1000_NS8cuda_cub4core6detail13_kernel_agentINS1_8__reduce11ReduceAgentINS0_12zip_iteratorIN4cuda3std3__45tupleIJNS0_6detail15normal_iteratorINS0_10device_ptrIdEEEENS0_17counting_iteratorIlNS0_11use_defaultESI_SI_EEEEEEEPNSB_IJdlEEESM_lNS1_9__extrema9arg_max_fIdlNSA_4lessIdEEEEEEJSL_SN_lN3cub18CUB_300001_SM_100013GridEvenShareIlEENSV_9GridQueueIyEESS_EEEvDpT0__param_3[72],
	.param .align 8 .b8 _ZN6thrust24THRUST_300001_SM_1000_NS8cuda_cub4core6detail13_kernel_agentINS1_8__reduce11ReduceAgentINS0_12zip_iteratorIN4cuda3std3__45tupleIJNS0_6detail15normal_iteratorINS0_10device_ptrIdEEEENS0_17counting_iteratorIlNS0_11use_defaultESI_SI_EEEEEEEPNSB_IJdlEEESM_lNS1_9__extrema9arg_max_fIdlNSA_4lessIdEEEEEEJSL_SN_lN3cub18CUB_300001_SM_100013GridEvenShareIlEENSV_9GridQueueIyEESS_EEEvDpT0__param_4[8],
	.param .align 1 .b8 _ZN6thrust24THRUST_300001_SM_1000_NS8cuda_cub4core6detail13_kernel_agentINS1_8__reduce11ReduceAgentINS0_12zip_iteratorIN4cuda3std3__45tupleIJNS0_6detail15normal_iteratorINS0_10device_ptrIdEEEENS0_17counting_iteratorIlNS0_11use_defaultESI_SI_EEEEEEEPNSB_IJdlEEESM_lNS1_9__extrema9arg_max_fIdlNSA_4lessIdEEEEEEJSL_SN_lN3cub18CUB_300001_SM_100013GridEvenShareIlEENSV_9GridQueueIyEESS_EEEvDpT0__param_5[1]
)
.maxntid 256
{
	.reg .pred 	%p<215>;
	.reg .b32 	%r<399>;
	.reg .b64 	%rd<350>;
	.reg .b64 	%fd<242>;

	ld.param.u64 	%rd3, [_ZN6thrust24THRUST_300001_SM_1000_NS8cuda_cub4core6detail13_kernel_agentINS1_8__reduce11ReduceAgentINS0_12zip_iteratorIN4cuda3std3__45tupleIJNS0_6detail15normal_iteratorINS0_10device_ptrIdEEEENS0_17counting_iteratorIlNS0_11use_defaultESI_SI_EEEEEEEPNSB_IJdlEEESM_lNS1_9__extrema9arg_max_fIdlNSA_4lessIdEEEEEEJSL_SN_lN3cub18CUB_300001_SM_100013GridEvenShareIlEENSV_9GridQueueIyEESS_EEEvDpT0__param_0+8];
	ld.param.u64 	%rd196, [_ZN6thrust24THRUST_300001_SM_1000_NS8cuda_cub4core6detail13_kernel_agentINS1_8__reduce11ReduceAgentINS0_12zip_iteratorIN4cuda3std3__45tupleIJNS0_6detail15normal_iteratorINS0_10device_ptrIdEEEENS0_17counting_iteratorIlNS0_11use_defaultESI_SI_EEEEEEEPNSB_IJdlEEESM_lNS1_9__extrema9arg_max_fIdlNSA_4lessIdEEEEEEJSL_SN_lN3cub18CUB_300001_SM_100013GridEvenShareIlEENSV_9GridQueueIyEESS_EEEvDpT0__param_0];
	ld.param.u64 	%rd197, [_ZN6thrust24THRUST_300001_SM_1000_NS8cuda_cub4core6detail13_kernel_agentINS1_8__reduce11ReduceAgentINS0_12zip_iteratorIN4cuda3std3__45tupleIJNS0_6detail15normal_iteratorINS0_10device_ptrIdEEEENS0_17counting_iteratorIlNS0_11use_defaultESI_SI_EEEEEEEPNSB_IJdlEEESM_lNS1_9__extrema9arg_max_fIdlNSA_4lessIdEEEEEEJSL_SN_lN3cub18CUB_300001_SM_100013GridEvenShareIlEENSV_9GridQueueIyEESS_EEEvDpT0__param_4];
	ld.param.u64 	%rd195, [_ZN6thrust24THRUST_300001_SM_1000_NS8cuda_cub4core6detail13_kernel_agentINS1_8__reduce11ReduceAgentINS0_12zip_iteratorIN4cuda3std3__45tupleIJNS0_6detail15normal_iteratorINS0_10device_ptrIdEEEENS0_17counting_iteratorIlNS0_11use_defaultESI_SI_EEEEEEEPNSB_IJdlEEESM_lNS1_9__extrema9arg_max_fIdlNSA_4lessIdEEEEEEJSL_SN_lN3cub18CUB_300001_SM_100013GridEvenShareIlEENSV_9GridQueueIyEESS_EEEvDpT0__param_2];
	cvta.to.global.u64 	%rd1, %rd197;
	cvta.to.global.u64 	%rd2, %rd196;
	mov.u32 	%r1, %ctaid.x;
	mul.lo.s32 	%r33, %r1, 1280;
	cvt.u64.u32 	%rd4, %r33;
	mov.u32 	%r34, %nctaid.x;
	mul.lo.s32 	%r35, %r34, 1280;
	cvt.u64.u32 	%rd5, %r35;
	add.s64 	%rd198, %rd4, 1280;
	setp.le.s64 	%p1, %rd198, %rd195;
	@%p1 bra 	$L__BB13_121;
	cvt.u32.u64 	%r159, %rd4;
	cvt.u32.u64 	%r2, %rd195;
	sub.s32 	%r3, %r2, %r159;
	mov.u32 	%r4, %tid.x;
	setp.ge.s32 	%p98, %r4, %r3;
	mov.f64 	%fd188, 0d0000000000000000;
	mov.b64 	%rd292, 0;
	mov.u32 	%r393, %r4;
	@%p98 bra 	$L__BB13_3;
	cvt.u64.u32 	%rd240, %r4;
	add.s64 	%rd241, %rd4, %rd240;
	shl.b64 	%rd242, %rd241, 3;
	add.s64 	%rd243, %rd2, %rd242;
	add.s64 	%rd292, %rd3, %rd241;
	ld.global.f64 	%fd188, [%rd243];
	add.s32 	%r393, %r4, 256;
$L__BB13_3:
	setp.ge.s32 	%p99, %r393, %r3;
	@%p99 bra 	$L__BB13_25;
	not.b32 	%r161, %r393;
	add.s32 	%r162, %r161, %r2;
	sub.s32 	%r7, %r162, %r159;
	and.b32  	%r163, %r7, 768;
	setp.eq.s32 	%p100, %r163, 768;
	@%p100 bra 	$L__BB13_10;
	cvt.u64.u32 	%rd245, %r393;
	add.s64 	%rd246, %rd245, %rd4;
	add.s64 	%rd283, %rd246, %rd3;
	shl.b64 	%rd247, %rd246, 3;
	add.s64 	%rd282, %rd2, %rd247;
	shr.u32 	%r164, %r7, 8;
	add.s32 	%r165, %r164, 1;
	and.b32  	%r166, %r165, 3;
	neg.s32 	%r391, %r166;
$L__BB13_6:
	.pragma "nounroll";
	mov.u64 	%rd12, %rd292;
	mov.f64 	%fd3, %fd188;
	ld.global.f64 	%fd4, [%rd282];
	setp.lt.f64 	%p101, %fd3, %fd4;
	mov.u64 	%rd292, %rd283;
	mov.f64 	%fd188, %fd4;
	@%p101 bra 	$L__BB13_9;
	setp.lt.f64 	%p102, %fd4, %fd3;
	mov.u64 	%rd292, %rd12;
	mov.f64 	%fd188, %fd3;
	@%p102 bra 	$L__BB13_9;
	setp.lt.s64 	%p103, %rd12, %rd283;
	min.s64 	%rd292, %rd12, %rd283;
	selp.f64 	%fd188, %fd3, %fd4, %p103;
$L__BB13_9:
	add.s32 	%r393, %r393, 256;
	add.s64 	%rd283, %rd283, 256;
	add.s64 	%rd282, %rd282, 2048;
	add.s32 	%r391, %r391, 1;
	setp.ne.s32 	%p104, %r391, 0;
	@%p104 bra 	$L__BB13_6;
$L__BB13_10:
	setp.lt.u32 	%p105, %r7, 768;
	@%p105 bra 	$L__BB13_25;
	add.s32 	%r394, %r393, 512;
$L__BB13_12:
	mov.u32 	%r15, %r394;
	add.s32 	%r167, %r15, -512;
	cvt.s64.s32 	%rd248, %r167;
	add.s64 	%rd249, %rd248, %rd4;
	shl.b64 	%rd250, %rd249, 3;
	add.s64 	%rd20, %rd2, %rd250;
	add.s64 	%rd21, %rd249, %rd3;
	ld.global.f64 	%fd10, [%rd20];
	setp.lt.f64 	%p106, %fd188, %fd10;
	mov.u64 	%rd289, %rd21;
	mov.f64 	%fd185, %fd10;
	@%p106 bra 	$L__BB13_15;
	setp.lt.f64 	%p107, %fd10, %fd188;
	mov.u64 	%rd289, %rd292;
	mov.f64 	%fd185, %fd188;
	@%p107 bra 	$L__BB13_15;
	setp.lt.s64 	%p108, %rd292, %rd21;
	min.s64 	%rd289, %rd292, %rd21;
	selp.f64 	%fd185, %fd188, %fd10, %p108;
$L__BB13_15:
	add.s32 	%r168, %r15, -256;
	cvt.s64.s32 	%rd251, %r168;
	add.s64 	%rd252, %rd251, %rd4;
	add.s64 	%rd24, %rd252, %rd3;
	ld.global.f64 	%fd13, [%rd20+2048];
	setp.lt.f64 	%p109, %fd185, %fd13;
	mov.u64 	%rd290, %rd24;
	mov.f64 	%fd186, %fd13;
	@%p109 bra 	$L__BB13_18;
	setp.lt.f64 	%p110, %fd13, %fd185;
	mov.u64 	%rd290, %rd289;
	mov.f64 	%fd186, %fd185;
	@%p110 bra 	$L__BB13_18;
	setp.lt.s64 	%p111, %rd289, %rd24;
	min.s64 	%rd290, %rd289, %rd24;
	selp.f64 	%fd186, %fd185, %fd13, %p111;
$L__BB13_18:
	cvt.s64.s32 	%rd253, %r15;
	add.s64 	%rd254, %rd253, %rd4;
	add.s64 	%rd27, %rd254, %rd3;
	ld.global.f64 	%fd16, [%rd20+4096];
	setp.lt.f64 	%p112, %fd186, %fd16;
	mov.u64 	%rd291, %rd27;
	mov.f64 	%fd187, %fd16;
	@%p112 bra 	$L__BB13_21;
	setp.lt.f64 	%p113, %fd16, %fd186;
	mov.u64 	%rd291, %rd290;
	mov.f64 	%fd187, %fd186;
	@%p113 bra 	$L__BB13_21;
	setp.lt.s64 	%p114, %rd290, %rd27;
	min.s64 	%rd291, %rd290, %rd27;
	selp.f64 	%fd187, %fd186, %fd16, %p114;
$L__BB13_21:
	add.s32 	%r169, %r15, 256;
	cvt.s64.s32 	%rd255, %r169;
	add.s64 	%rd256, %rd255, %rd4;
	add.s64 	%rd30, %rd256, %rd3;
	ld.global.f64 	%fd19, [%rd20+6144];
	setp.lt.f64 	%p115, %fd187, %fd19;
	mov.u64 	%rd292, %rd30;
	mov.f64 	%fd188, %fd19;
	@%p115 bra 	$L__BB13_24;
	setp.lt.f64 	%p116, %fd19, %fd187;
	mov.u64 	%rd292, %rd291;
	mov.f64 	%fd188, %fd187;
	@%p116 bra 	$L__BB13_24;
	setp.lt.s64 	%p117, %rd291, %rd30;
	min.s64 	%rd292, %rd291, %rd30;
	selp.f64 	%fd188, %fd187, %fd19, %p117;
$L__BB13_24:
	add.s32 	%r394, %r15, 1024;
	add.s32 	%r170, %r15, 512;
	setp.lt.s32 	%p118, %r170, %r3;
	@%p118 bra 	$L__BB13_12;
$L__BB13_25:
	setp.lt.s32 	%p119, %r3, 256;
	@%p119 bra 	$L__BB13_70;
	// begin inline asm
	mov.u32 %r284, %laneid;
	// end inline asm
	mov.b64 	%rd267, %fd188;
	mov.b64 	{%r286, %r291}, %rd267;
	mov.b32 	%r302, 1;
	mov.b32 	%r303, 31;
	mov.b32 	%r304, -1;
	// begin inline asm
	shfl.sync.down.b32 %r285, %r286, %r302, %r303, %r304;
	// end inline asm
	// begin inline asm
	shfl.sync.down.b32 %r290, %r291, %r302, %r303, %r304;
	// end inline asm
	mov.b64 	%rd268, {%r285, %r290};
	mov.b64 	%fd23, %rd268;
	mov.b64 	{%r296, %r301}, %rd292;
	// begin inline asm
	shfl.sync.down.b32 %r295, %r296, %r302, %r303, %r304;
	// end inline asm
	// begin inline asm
	shfl.sync.down.b32 %r300, %r301, %r302, %r303, %r304;
	// end inline asm
	mov.b64 	%rd34, {%r295, %r300};
	setp.gt.s32 	%p171, %r284, 30;
	mov.u64 	%rd294, %rd292;
	mov.f64 	%fd190, %fd188;
	@%p171 bra 	$L__BB13_30;
	setp.lt.f64 	%p172, %fd188, %fd23;
	mov.u64 	%rd294, %rd34;
	mov.f64 	%fd190, %fd23;
	@%p172 bra 	$L__BB13_30;
	setp.gt.f64 	%p173, %fd188, %fd23;
	mov.u64 	%rd294, %rd292;
	mov.f64 	%fd190, %fd188;
	@%p173 bra 	$L__BB13_30;
	setp.lt.s64 	%p174, %rd292, %rd34;
	min.s64 	%rd294, %rd292, %rd34;
	selp.f64 	%fd190, %fd188, %fd23, %p174;
$L__BB13_30:
	mov.b64 	%rd269, %fd190;
	mov.b64 	{%r306, %r311}, %rd269;
	mov.b32 	%r322, 2;
	mov.b32 	%r323, 31;
	mov.b32 	%r324, -1;
	// begin inline asm
	shfl.sync.down.b32 %r305, %r306, %r322, %r323, %r324;
	// end inline asm
	// begin inline asm
	shfl.sync.down.b32 %r310, %r311, %r322, %r323, %r324;
	// end inline asm
	mov.b64 	%rd270, {%r305, %r310};
	mov.b64 	%fd26, %rd270;
	mov.b64 	{%r316, %r321}, %rd294;
	// begin inline asm
	shfl.sync.down.b32 %r315, %r316, %r322, %r323, %r324;
	// end inline asm
	// begin inline asm
	shfl.sync.down.b32 %r320, %r321, %r322, %r323, %r324;
	// end inline asm
	mov.b64 	%rd37, {%r315, %r320};
	setp.gt.s32 	%p175, %r284, 29;
	mov.u64 	%rd295, %rd294;
	mov.f64 	%fd191, %fd190;
	@%p175 bra 	$L__BB13_34;
	setp.lt.f64 	%p176, %fd190, %fd26;
	mov.u64 	%rd295, %rd37;
	mov.f64 	%fd191, %fd26;
	@%p176 bra 	$L__BB13_34;
	setp.gt.f64 	%p177, %fd190, %fd26;
	mov.u64 	%rd295, %rd294;
	mov.f64 	%fd191, %fd190;
	@%p177 bra 	$L__BB13_34;
	setp.lt.s64 	%p178, %rd294, %rd37;
	min.s64 	%rd295, %rd294, %rd37;
	selp.f64 	%fd191, %fd190, %fd26, %p178;
$L__BB13_34:
	mov.b64 	%rd271, %fd191;
	mov.b64 	{%r326, %r331}, %rd271;
	mov.b32 	%r342, 4;
	mov.b32 	%r343, 31;
	mov.b32 	%r344, -1;
	// begin inline asm
	shfl.sync.down.b32 %r325, %r326, %r342, %r343, %r344;
	// end inline asm
	// begin inline asm
	shfl.sync.down.b32 %r330, %r331, %r342, %r343, %r344;
	// end inline asm
	mov.b64 	%rd272, {%r325, %r330};
	mov.b64 	%fd29, %rd272;
	mov.b64 	{%r336, %r341}, %rd295;
	// begin inline asm
	shfl.sync.down.b32 %r335, %r336, %r342, %r343, %r344;
	// end inline asm
	// begin inline asm
	shfl.sync.down.b32 %r340, %r341, %r342, %r343, %r344;
	// end inline asm
	mov.b64 	%rd40, {%r335, %r340};
	setp.gt.s32 	%p179, %r284, 27;
	mov.u64 	%rd296, %rd295;
	mov.f64 	%fd192, %fd191;
	@%p179 bra 	$L__BB13_38;
	setp.lt.f64 	%p180, %fd191, %fd29;
	mov.u64 	%rd296, %rd40;
	mov.f64 	%fd192, %fd29;
	@%p180 bra 	$L__BB13_38;
	setp.gt.f64 	%p181, %fd191, %fd29;
	mov.u64 	%rd296, %rd295;
	mov.f64 	%fd192, %fd191;
	@%p181 bra 	$L__BB13_38;
	setp.lt.s64 	%p182, %rd295, %rd40;
	min.s64 	%rd296, %rd295, %rd40;
	selp.f64 	%fd192, %fd191, %fd29, %p182;
$L__BB13_38:
	mov.b64 	%rd273, %fd192;
	mov.b64 	{%r346, %r351}, %rd273;
	mov.b32 	%r362, 8;
	mov.b32 	%r363, 31;
	mov.b32 	%r364, -1;
	// begin inline asm
	shfl.sync.down.b32 %r345, %r346, %r362, %r363, %r364;
	// end inline asm
	// begin inline asm
	shfl.sync.down.b32 %r350, %r351, %r362, %r363, %r364;
	// end inline asm
	mov.b64 	%rd274, {%r345, %r350};
	mov.b64 	%fd32, %rd274;
	mov.b64 	{%r356, %r361}, %rd296;
	// begin inline asm
	shfl.sync.down.b32 %r355, %r356, %r362, %r363, %r364;
	// end inline asm
	// begin inline asm
	shfl.sync.down.b32 %r360, %r361, %r362, %r363, %r364;
	// end inline asm
	mov.b64 	%rd43, {%r355, %r360};
	setp.gt.s32 	%p183, %r284, 23;
	mov.u64 	%rd297, %rd296;
	mov.f64 	%fd193, %fd192;
	@%p183 bra 	$L__BB13_42;
	setp.lt.f64 	%p184, %fd192, %fd32;
	mov.u64 	%rd297, %rd43;
	mov.f64 	%fd193, %fd32;
	@%p184 bra 	$L__BB13_42;
	setp.gt.f64 	%p185, %fd192, %fd32;
	mov.u64 	%rd297, %rd296;
	mov.f64 	%fd193, %fd192;
	@%p185 bra 	$L__BB13_42;
	setp.lt.s64 	%p186, %rd296, %rd43;
	min.s64 	%rd297, %rd296, %rd43;
	selp.f64 	%fd193, %fd192, %fd32, %p186;
$L__BB13_42:
	mov.b64 	%rd275, %fd193;
	mov.b64 	{%r366, %r371}, %rd275;
	mov.b32 	%r382, 16;
	mov.b32 	%r383, 31;
	mov.b32 	%r384, -1;
	// begin inline asm
	shfl.sync.down.b32 %r365, %r366, %r382, %r383, %r384;
	// end inline asm
	// begin inline asm
	shfl.sync.down.b32 %r370, %r371, %r382, %r383, %r384;
	// end inline asm
	mov.b64 	%rd276, {%r365, %r370};
	mov.b64 	%fd35, %rd276;
	mov.b64 	{%r376, %r381}, %rd297;
	// begin inline asm
	shfl.sync.down.b32 %r375, %r376, %r382, %r383, %r384;
	// end inline asm
	// begin inline asm
	shfl.sync.down.b32 %r380, %r381, %r382, %r383, %r384;
	// end inline asm
	mov.b64 	%rd46, {%r375, %r380};
	setp.gt.s32 	%p187, %r284, 15;
	mov.u64 	%rd349, %rd297;
	mov.f64 	%fd241, %fd193;
	@%p187 bra 	$L__BB13_46;
	setp.lt.f64 	%p188, %fd193, %fd35;
	mov.u64 	%rd349, %rd46;
	mov.f64 	%fd241, %fd35;
	@%p188 bra 	$L__BB13_46;
	setp.gt.f64 	%p189, %fd193, %fd35;
	mov.u64 	%rd349, %rd297;
	mov.f64 	%fd241, %fd193;
	@%p189 bra 	$L__BB13_46;
	setp.lt.s64 	%p190, %rd297, %rd46;
	min.s64 	%rd349, %rd297, %rd46;
	selp.f64 	%fd241, %fd193, %fd35, %p190;
$L__BB13_46:
	setp.ne.s32 	%p191, %r284, 0;
	@%p191 bra 	$L__BB13_48;
	shr.u32 	%r385, %r4, 1;
	and.b32  	%r386, %r385, 496;
	mov.u32 	%r387, _ZN6thrust24THRUST_300001_SM_1000_NS8cuda_cub4core6detail5shmemE;
	add.s32 	%r388, %r387, %r386;
	st.shared.f64 	[%r388+8], %fd241;
	st.shared.u64 	[%r388+16], %rd349;
$L__BB13_48:
	bar.sync 	0;
	setp.ne.s32 	%p192, %r4, 0;
	@%p192 bra 	$L__BB13_208;
	ld.shared.f64 	%fd38, [_ZN6thrust24THRUST_300001_SM_1000_NS8cuda_cub4core6detail5shmemE+24];
	ld.shared.u64 	%rd49, [_ZN6thrust24THRUST_300001_SM_1000_NS8cuda_cub4core6detail5shmemE+32];
	setp.lt.f64 	%p193, %fd241, %fd38;
	mov.u64 	%rd299, %rd49;
	mov.f64 	%fd195, %fd38;
	@%p193 bra 	$L__BB13_52;
	setp.lt.f64 	%p194, %fd38, %fd241;
	mov.u64 	%rd299, %rd349;
	mov.f64 	%fd195, %fd241;
	@%p194 bra 	$L__BB13_52;
	setp.lt.s64 	%p195, %rd349, %rd49;
	min.s64 	%rd299, %rd349, %rd49;
	selp.f64 	%fd195, %fd241, %fd38, %p195;
$L__BB13_52:
	ld.shared.f64 	%fd41, [_ZN6thrust24THRUST_300001_SM_1000_NS8cuda_cub4core6detail5shmemE+40];
	ld.shared.u64 	%rd52, [_ZN6thrust24THRUST_300001_SM_1000_NS8cuda_cub4core6detail5shmemE+48];
	setp.lt.f64 	%p196, %fd195, %fd41;
	mov.u64 	%rd300, %rd52;
	mov.f64 	%fd196, %fd41;
	@%p196 bra 	$L__BB13_55;
	setp.lt.f64 	%p197, %fd41, %fd195;
	mov.u64 	%rd300, %rd299;
	mov.f64 	%fd196, %fd195;
	@%p197 bra 	$L__BB13_55;
	setp.lt.s64 	%p198, %rd299, %rd52;
	min.s64 	%rd300, %rd299, %rd52;
	selp.f64 	%fd196, %fd195, %fd41, %p198;
$L__BB13_55:
	ld.shared.f64 	%fd44, [_ZN6thrust24THRUST_300001_SM_1000_NS8cuda_cub4core6detail5shmemE+56];
	ld.shared.u64 	%rd55, [_ZN6thrust24THRUST_300001_SM_1000_NS8cuda_cub4core6detail5shmemE+64];
	setp.lt.f64 	%p199, %fd196, %fd44;
	mov.u64 	%rd301, %rd55;
	mov.f64 	%fd197, %fd44;
	@%p199 bra 	$L__BB13_58;
	setp.lt.f64 	%p200, %fd44, %fd196;
	mov.u64 	%rd301, %rd300;
	mov.f64 	%fd197, %fd196;
	@%p200 bra 	$L__BB13_58;
	setp.lt.s64 	%p201, %rd300, %rd55;
	min.s64 	%rd301, %rd300, %rd55;
	selp.f64 	%fd197, %fd196, %fd44, %p201;
$L__BB13_58:
	ld.shared.f64 	%fd47, [_ZN6thrust24THRUST_300001_SM_1000_NS8cuda_cub4core6detail5shmemE+72];
	ld.shared.u64 	%rd58, [_ZN6thrust24THRUST_300001_SM_1000_NS8cuda_cub4core6detail5shmemE+80];
	setp.lt.f64 	%p202, %fd197, %fd47;
	mov.u64 	%rd302, %rd58;
	mov.f64 	%fd198, %fd47;
	@%p202 bra 	$L__BB13_61;
	setp.lt.f64 	%p203, %fd47, %fd197;
	mov.u64 	%rd302, %rd301;
	mov.f64 	%fd198, %fd197;
	@%p203 bra 	$L__BB13_61;
	setp.lt.s64 	%p204, %rd301, %rd58;
	min.s64 	%rd302, %rd301, %rd58;
	selp.f64 	%fd198, %fd197, %fd47, %p204;
$L__BB13_61:
	ld.shared.f64 	%fd50, [_ZN6thrust24THRUST_300001_SM_1000_NS8cuda_cub4core6detail5shmemE+88];
	ld.shared.u64 	%rd61, [_ZN6thrust24THRUST_300001_SM_1000_NS8cuda_cub4core6detail5shmemE+96];
	setp.lt.f64 	%p205, %fd198, %fd50;
	mov.u64 	%rd303, %rd61;
	mov.f64 	%fd199, %fd50;
	@%p205 bra 	$L__BB13_64;
	setp.lt.f64 	%p206, %fd50, %fd198;
	mov.u64 	%rd303, %rd302;
	mov.f64 	%fd199, %fd198;
	@%p206 bra 	$L__BB13_64;
	setp.lt.s64 	%p207, %rd302, %rd61;
	min.s64 	%rd303, %rd302, %rd61;
	selp.f64 	%fd199, %fd198, %fd50, %p207;
$L__BB13_64:
	ld.shared.f64 	%fd53, [_ZN6thrust24THRUST_300001_SM_1000_NS8cuda_cub4core6detail5shmemE+104];
	ld.shared.u64 	%rd64, [_ZN6thrust24THRUST_300001_SM_1000_NS8cuda_cub4core6detail5shmemE+112];
	setp.lt.f64 	%p208, %fd199, %fd53;
	mov.u64 	%rd304, %rd64;
	mov.f64 	%fd200, %fd53;
	@%p208 bra 	$L__BB13_67;
	setp.lt.f64 	%p209, %fd53, %fd199;
	mov.u64 	%rd304, %rd303;
	mov.f64 	%fd200, %fd199;
	@%p209 bra 	$L__BB13_67;
	setp.lt.s64 	%p210, %rd303, %rd64;
	min.s64 	%rd304, %rd303, %rd64;
	selp.f64 	%fd200, %fd199, %fd53, %p210;
$L__BB13_67:
	ld.shared.f64 	%fd56, [_ZN6thrust24THRUST_300001_SM_1000_NS8cuda_cub4core6detail5shmemE+120];
	ld.shared.u64 	%rd67, [_ZN6thrust24THRUST_300001_SM_1000_NS8cuda_cub4core6detail5shmemE+128];
	setp.lt.f64 	%p211, %fd200, %fd56;
	mov.u64 	%rd349, %rd67;
	mov.f64 	%fd241, %fd56;
	@%p211 bra 	$L__BB13_208;
	setp.lt.f64 	%p212, %fd56, %fd200;
	mov.u64 	%rd349, %rd304;
	mov.f64 	%fd241, %fd200;
	@%p212 bra 	$L__BB13_208;
	setp.lt.s64 	%p213, %rd304, %rd67;
	min.s64 	%rd349, %rd304, %rd67;
	selp.f64 	%fd241, %fd200, %fd56, %p213;
	bra.uni 	$L__BB13_208;
$L__BB13_70:
	// begin inline asm
	mov.u32 %r171, %laneid;
	// end inline asm
	and.b32  	%r192, %r4, 992;
	add.s32 	%r193, %r192, 32;
	setp.gt.s32 	%p120, %r193, %r3;
	not.b32 	%r194, %r192;
	add.s32 	%r195, %r3, %r194;
	selp.b32 	%r190, %r195, 31, %p120;
	mov.b64 	%rd257, %fd188;
	mov.b64 	{%r173, %r178}, %rd257;
	mov.b32 	%r189, 1;
	mov.b32 	%r191, -1;
	// begin inline asm
	shfl.sync.down.b32 %r172, %r173, %r189, %r190, %r191;
	// end inline asm
	// begin inline asm
	shfl.sync.down.b32 %r177, %r178, %r189, %r190, %r191;
	// end inline asm
	mov.b64 	%rd258, {%r172, %r177};
	mov.b64 	%fd58, %rd258;
	mov.b64 	{%r183, %r188}, %rd292;
	// begin inline asm
	shfl.sync.down.b32 %r182, %r183, %r189, %r190, %r191;
	// end inline asm
	// begin inline asm
	shfl.sync.down.b32 %r187, %r188, %r189, %r190, %r191;
	// end inline asm
	mov.b64 	%rd69, {%r182, %r187};
	setp.ge.s32 	%p121, %r171, %r190;
	mov.f64 	%fd201, %fd188;
	mov.u64 	%rd305, %rd292;
	@%p121 bra 	$L__BB13_74;
	setp.lt.f64 	%p122, %fd188, %fd58;
	mov.f64 	%fd201, %fd58;
	mov.u64 	%rd305, %rd69;
	@%p122 bra 	$L__BB13_74;
	setp.gt.f64 	%p123, %fd188, %fd58;
	mov.f64 	%fd201, %fd188;
	mov.u64 	%rd305, %rd292;
	@%p123 bra 	$L__BB13_74;
	setp.lt.s64 	%p124, %rd292, %rd69;
	selp.f64 	%fd201, %fd188, %fd58, %p124;
	min.s64 	%rd305, %rd292, %rd69;
$L__BB13_74:
	mov.b64 	%rd259, %fd201;
	mov.b64 	{%r197, %r202}, %rd259;
	mov.b32 	%r213, 2;
	mov.b32 	%r215, -1;
	// begin inline asm
	shfl.sync.down.b32 %r196, %r197, %r213, %r190, %r215;
	// end inline asm
	// begin inline asm
	shfl.sync.down.b32 %r201, %r202, %r213, %r190, %r215;
	// end inline asm
	mov.b64 	%rd260, {%r196, %r201};
	mov.b64 	%fd61, %rd260;
	mov.b64 	{%r207, %r212}, %rd305;
	// begin inline asm
	shfl.sync.down.b32 %r206, %r207, %r213, %r190, %r215;
	// end inline asm
	// begin inline asm
	shfl.sync.down.b32 %r211, %r212, %r213, %r190, %r215;
	// end inline asm
	mov.b64 	%rd72, {%r206, %r211};
	add.s32 	%r216, %r171, 2;
	setp.gt.s32 	%p125, %r216, %r190;
	mov.f64 	%fd202, %fd201;
	mov.u64 	%rd306, %rd305;
	@%p125 bra 	$L__BB13_78;
	setp.lt.f64 	%p126, %fd201, %fd61;
	mov.f64 	%fd202, %fd61;
	mov.u64 	%rd306, %rd72;
	@%p126 bra 	$L__BB13_78;
	setp.gt.f64 	%p127, %fd201, %fd61;
	mov.f64 	%fd202, %fd201;
	mov.u64 	%rd306, %rd305;
	@%p127 bra 	$L__BB13_78;
	setp.lt.s64 	%p128, %rd305, %rd72;
	selp.f64 	%fd202, %fd201, %fd61, %p128;
	min.s64 	%rd306, %rd305, %rd72;
$L__BB13_78:
	mov.b64 	%rd261, %fd202;
	mov.b64 	{%r218, %r223}, %rd261;
	mov.b32 	%r234, 4;
	mov.b32 	%r236, -1;
	// begin inline asm
	shfl.sync.down.b32 %r217, %r218, %r234, %r190, %r236;
	// end inline asm
	// begin inline asm
	shfl.sync.down.b32 %r222, %r223, %r234, %r190, %r236;
	// end inline asm
	mov.b64 	%rd262, {%r217, %r222};
	mov.b64 	%fd64, %rd262;
	mov.b64 	{%r228, %r233}, %rd306;
	// begin inline asm
	shfl.sync.down.b32 %r227, %r228, %r234, %r190, %r236;
	// end inline asm
	// begin inline asm
	shfl.sync.down.b32 %r232, %r233, %r234, %r190, %r236;
	// end inline asm
	mov.b64 	%rd75, {%r227, %r232};
	add.s32 	%r237, %r171, 4;
	setp.gt.s32 	%p129, %r237, %r190;
	mov.f64 	%fd203, %fd202;
	mov.u64 	%rd307, %rd306;
	@%p129 bra 	$L__BB13_82;
	setp.lt.f64 	%p130, %fd202, %fd64;
	mov.f64 	%fd203, %fd64;
	mov.u64 	%rd307, %rd75;
	@%p130 bra 	$L__BB13_82;
	setp.gt.f64 	%p131, %fd202, %fd64;
	mov.f64 	%fd203, %fd202;
	mov.u64 	%rd307, %rd306;
	@%p131 bra 	$L__BB13_82;
	setp.lt.s64 	%p132, %rd306, %rd75;
	selp.f64 	%fd203, %fd202, %fd64, %p132;
	min.s64 	%rd307, %rd306, %rd75;
$L__BB13_82:
	mov.b64 	%rd263, %fd203;
	mov.b64 	{%r239, %r244}, %rd263;
	mov.b32 	%r255, 8;
	mov.b32 	%r257, -1;
	// begin inline asm
	shfl.sync.down.b32 %r238, %r239, %r255, %r190, %r257;
	// end inline asm
	// begin inline asm
	shfl.sync.down.b32 %r243, %r244, %r255, %r190, %r257;
	// end inline asm
	mov.b64 	%rd264, {%r238, %r243};
	mov.b64 	%fd67, %rd264;
	mov.b64 	{%r249, %r254}, %rd307;
	// begin inline asm
	shfl.sync.down.b32 %r248, %r249, %r255, %r190, %r257;
	// end inline asm
	// begin inline asm
	shfl.sync.down.b32 %r253, %r254, %r255, %r190, %r257;
	// end inline asm
	mov.b64 	%rd78, {%r248, %r253};
	add.s32 	%r258, %r171, 8;
	setp.gt.s32 	%p133, %r258, %r190;
	mov.f64 	%fd204, %fd203;
	mov.u64 	%rd308, %rd307;
	@%p133 bra 	$L__BB13_86;
	setp.lt.f64 	%p134, %fd203, %fd67;
	mov.f64 	%fd204, %fd67;
	mov.u64 	%rd308, %rd78;
	@%p134 bra 	$L__BB13_86;
	setp.gt.f64 	%p135, %fd203, %fd67;
	mov.f64 	%fd204, %fd203;
	mov.u64 	%rd308, %rd307;
	@%p135 bra 	$L__BB13_86;
	setp.lt.s64 	%p136, %rd307, %rd78;
	selp.f64 	%fd204, %fd203, %fd67, %p136;
	min.s64 	%rd308, %rd307, %rd78;
$L__BB13_86:
	mov.b64 	%rd265, %fd204;
	mov.b64 	{%r260, %r265}, %rd265;
	mov.b32 	%r276, 16;
	mov.b32 	%r278, -1;
	// begin inline asm
	shfl.sync.down.b32 %r259, %r260, %r276, %r190, %r278;
	// end inline asm
	// begin inline asm
	shfl.sync.down.b32 %r264, %r265, %r276, %r190, %r278;
	// end inline asm
	mov.b64 	%rd266, {%r259, %r264};
	mov.b64 	%fd70, %rd266;
	mov.b64 	{%r270, %r275}, %rd308;
	// begin inline asm
	shfl.sync.down.b32 %r269, %r270, %r276, %r190, %r278;
	// end inline asm
	// begin inline asm
	shfl.sync.down.b32 %r274, %r275, %r276, %r190, %r278;
	// end inline asm
	mov.b64 	%rd81, {%r269, %r274};
	add.s32 	%r279, %r171, 16;
	setp.gt.s32 	%p137, %r279, %r190;
	mov.f64 	%fd241, %fd204;
	mov.u64 	%rd349, %rd308;
	@%p137 bra 	$L__BB13_90;
	setp.lt.f64 	%p138, %fd204, %fd70;
	mov.f64 	%fd241, %fd70;
	mov.u64 	%rd349, %rd81;
	@%p138 bra 	$L__BB13_90;
	setp.gt.f64 	%p139, %fd204, %fd70;
	mov.f64 	%fd241, %fd204;
	mov.u64 	%rd349, %rd308;
	@%p139 bra 	$L__BB13_90;
	setp.lt.s64 	%p140, %rd308, %rd81;
	selp.f64 	%fd241, %fd204, %fd70, %p140;
	min.s64 	%rd349, %rd308, %rd81;
$L__BB13_90:
	setp.ne.s32 	%p141, %r171, 0;
	@%p141 bra 	$L__BB13_92;
	shr.u32 	%r280, %r4, 1;
	and.b32  	%r281, %r280, 496;
	mov.u32 	%r282, _ZN6thrust24THRUST_300001_SM_1000_NS8cuda_cub4core6detail5shmemE;
	add.s32 	%r283, %r282, %r281;
	st.shared.f64 	[%r283+8], %fd241;
	st.shared.u64 	[%r283+16], %rd349;
$L__BB13_92:
	bar.sync 	0;
	setp.ne.s32 	%p142, %r4, 0;
	@%p142 bra 	$L__BB13_208;
	setp.lt.s32 	%p143, %r3, 33;
	mov.f64 	%fd206, %fd241;
	mov.u64 	%rd310, %rd349;
	@%p143 bra 	$L__BB13_97;
	ld.shared.f64 	%fd73, [_ZN6thrust24THRUST_300001_SM_1000_NS8cuda_cub4core6detail5shmemE+24];
	ld.shared.u64 	%rd84, [_ZN6thrust24THRUST_300001_SM_1000_NS8cuda_cub4core6detail5shmemE+32];
	setp.lt.f64 	%p144, %fd241, %fd73;
	mov.f64 	%fd206, %fd73;
	mov.u64 	%rd310, %rd84;
	@%p144 bra 	$L__BB13_97;
	setp.lt.f64 	%p145, %fd73, %fd241;
	mov.f64 	%fd206, %fd241;
	mov.u64 	%rd310, %rd349;
	@%p145 bra 	$L__BB13_97;
	setp.lt.s64 	%p146, %rd349, %rd84;
	selp.f64 	%fd206, %fd241, %fd73, %p146;
	min.s64 	%rd310, %rd349, %rd84;
$L__BB13_97:
	setp.lt.s32 	%p147, %r3, 65;
	mov.f64 	%fd207, %fd206;
	mov.u64 	%rd311, %rd310;
	@%p147 bra 	$L__BB13_101;
	ld.shared.f64 	%fd76, [_ZN6thrust24THRUST_300001_SM_1000_NS8cuda_cub4core6detail5shmemE+40];
	ld.shared.u64 	%rd87, [_ZN6thrust24THRUST_300001_SM_1000_NS8cuda_cub4core6detail5shmemE+48];
	setp.lt.f64 	%p148, %fd206, %fd76;
	mov.f64 	%fd207, %fd76;
	mov.u64 	%rd311, %rd87;
	@%p148 bra 	$L__BB13_101;
	setp.lt.f64 	%p149, %fd76, %fd206;
	mov.f64 	%fd207, %fd206;
	mov.u64 	%rd311, %rd310;
	@%p149 bra 	$L__BB13_101;
	setp.lt.s64 	%p150, %rd310, %rd87;
	selp.f64 	%fd207, %fd206, %fd76, %p150;
	min.s64 	%rd311, %rd310, %rd87;
$L__BB13_101:
	setp.lt.s32 	%p151, %r3, 97;
	mov.f64 	%fd208, %fd207;
	mov.u64 	%rd312, %rd311;
	@%p151 bra 	$L__BB13_105;
	ld.shared.f64 	%fd79, [_ZN6thrust24THRUST_300001_SM_1000_NS8cuda_cub4core6detail5shmemE+56];
	ld.shared.u64 	%rd90, [_ZN6thrust24THRUST_300001_SM_1000_NS8cuda_cub4core6detail5shmemE+64];
	setp.lt.f64 	%p152, %fd207, %fd79;
	mov.f64 	%fd208, %fd79;
	mov.u64 	%rd312, %rd90;
	@%p152 bra 	$L__BB13_105;
	setp.lt.f64 	%p153, %fd79, %fd207;
	mov.f64 	%fd208, %fd207;
	mov.u64 	%rd312, %rd311;
	@%p153 bra 	$L__BB13_105;
	setp.lt.s64 	%p154, %rd311, %rd90;
	selp.f64 	%fd208, %fd207, %fd79, %p154;
	min.s64 	%rd312, %rd311, %rd90;
$L__BB13_105:
	setp.lt.s32 	%p155, %r3, 129;
	mov.f64 	%fd209, %fd208;
	mov.u64 	%rd313, %rd312;
	@%p155 bra 	$L__BB13_109;
	ld.shared.f64 	%fd82, [_ZN6thrust24THRUST_300001_SM_1000_NS8cuda_cub4core6detail5shmemE+72];
	ld.shared.u64 	%rd93, [_ZN6thrust24THRUST_300001_SM_1000_NS8cuda_cub4core6detail5shmemE+80];
	setp.lt.f64 	%p156, %fd208, %fd82;
	mov.f64 	%fd209, %fd82;
	mov.u64 	%rd313, %rd93;
	@%p156 bra 	$L__BB13_109;
	setp.lt.f64 	%p157, %fd82, %fd208;
	mov.f64 	%fd209, %fd208;
	mov.u64 	%rd313, %rd312;
	@%p157 bra 	$L__BB13_109;
	setp.lt.s64 	%p158, %rd312, %rd93;
	selp.f64 	%fd209, %fd208, %fd82, %p158;
	min.s64 	%rd313, %rd312, %rd93;
$L__BB13_109:
	setp.lt.s32 	%p159, %r3, 161;
	mov.f64 	%fd210, %fd209;
	mov.u64 	%rd314, %rd313;
	@%p159 bra 	$L__BB13_113;
	ld.shared.f64 	%fd85, [_ZN6thrust24THRUST_300001_SM_1000_NS8cuda_cub4core6detail5shmemE+88];
	ld.shared.u64 	%rd96, [_ZN6thrust24THRUST_300001_SM_1000_NS8cuda_cub4core6detail5shmemE+96];
	setp.lt.f64 	%p160, %fd209, %fd85;
	mov.f64 	%fd210, %fd85;
	mov.u64 	%rd314, %rd96;
	@%p160 bra 	$L__BB13_113;
	setp.lt.f64 	%p161, %fd85, %fd209;
	mov.f64 	%fd210, %fd209;
	mov.u64 	%rd314, %rd313;
	@%p161 bra 	$L__BB13_113;
	setp.lt.s64 	%p162, %rd313, %rd96;
	selp.f64 	%fd210, %fd209, %fd85, %p162;
	min.s64 	%rd314, %rd313, %rd96;
$L__BB13_113:
	setp.lt.s32 	%p163, %r3, 193;
	mov.f64 	%fd211, %fd210;
	mov.u64 	%rd315, %rd314;
	@%p163 bra 	$L__BB13_117;
	ld.shared.f64 	%fd88, [_ZN6thrust24THRUST_300001_SM_1000_NS8cuda_cub4core6detail5shmemE+104];
	ld.shared.u64 	%rd99, [_ZN6thrust24THRUST_300001_SM_1000_NS8cuda_cub4core6detail5shmemE+112];
	setp.lt.f64 	%p164, %fd210, %fd88;
	mov.f64 	%fd211, %fd88;
	mov.u64 	%rd315, %rd99;
	@%p164 bra 	$L__BB13_117;
	setp.lt.f64 	%p165, %fd88, %fd210;
	mov.f64 	%fd211, %fd210;
	mov.u64 	%rd315, %rd314;
	@%p165 bra 	$L__BB13_117;
	setp.lt.s64 	%p166, %rd314, %rd99;
	selp.f64 	%fd211, %fd210, %fd88, %p166;
	min.s64 	%rd315, %rd314, %rd99;
$L__BB13_117:
	setp.lt.s32 	%p167, %r3, 225;
	mov.u64 	%rd349, %rd315;
	mov.f64 	%fd241, %fd211;
	@%p167 bra 	$L__BB13_208;
	ld.shared.f64 	%fd91, [_ZN6thrust24THRUST_300001_SM_1000_NS8cuda_cub4core6detail5shmemE+120];
	ld.shared.u64 	%rd102, [_ZN6thrust24THRUST_300001_SM_1000_NS8cuda_cub4core6detail5shmemE+128];
	setp.lt.f64 	%p168, %fd211, %fd91;
	mov.u64 	%rd349, %rd102;
	mov.f64 	%fd241, %fd91;
	@%p168 bra 	$L__BB13_208;
	setp.lt.f64 	%p169, %fd91, %fd211;
	mov.u64 	%rd349, %rd315;
	mov.f64 	%fd241, %fd211;
	@%p169 bra 	$L__BB13_208;
	setp.lt.s64 	%p170, %rd315, %rd102;
	selp.f64 	%fd241, %fd211, %fd91, %p170;
	min.s64 	%rd349, %rd315, %rd102;
	bra.uni 	$L__BB13_208;
$L__BB13_121:
	mov.u32 	%r20, %tid.x;
	add.s64 	%rd104, %rd3, %rd4;
	cvt.u64.u32 	%rd105, %r20;
	add.s64 	%rd199, %rd105, %rd4;
	shl.b64 	%rd200, %rd199, 3;
	add.s64 	%rd201, %rd2, %rd200;
	ld.global.f64 	%fd170, [%rd201];
	add.s32 	%r36, %r20, 256;
	cvt.u64.u32 	%rd202, %r36;
	ld.global.f64 	%fd171, [%rd201+2048];
	add.s32 	%r37, %r20, 512;
	cvt.u64.u32 	%rd203, %r37;
	ld.global.f64 	%fd172, [%rd201+4096];
	add.s32 	%r38, %r20, 768;
	cvt.u64.u32 	%rd204, %r38;
	ld.global.f64 	%fd173, [%rd201+6144];
	or.b32  	%r39, %r20, 1024;
	cvt.u64.u32 	%rd106, %r39;
	add.s64 	%rd337, %rd104, %rd106;
	ld.global.f64 	%fd229, [%rd201+8192];
	setp.geu.f64 	%p2, %fd170, %fd171;
	selp.f64 	%fd174, %fd170, %fd171, %p2;
	selp.b64 	%rd205, %rd105, %rd202, %p2;
	setp.geu.f64 	%p3, %fd174, %fd172;
	selp.f64 	%fd175, %fd174, %fd172, %p3;
	selp.b64 	%rd206, %rd205, %rd203, %p3;
	setp.geu.f64 	%p4, %fd175, %fd173;
	selp.f64 	%fd94, %fd175, %fd173, %p4;
	selp.b64 	%rd108, %rd206, %rd204, %p4;
	setp.lt.f64 	%p5, %fd94, %fd229;
	@%p5 bra 	$L__BB13_123;
	setp.lt.f64 	%p6, %fd229, %fd94;
	setp.lt.u64 	%p7, %rd108, %rd106;
	or.pred  	%p8, %p6, %p7;
	selp.f64 	%fd229, %fd94, %fd229, %p8;
	add.s64 	%rd207, %rd104, %rd108;
	selp.b64 	%rd337, %rd207, %rd337, %p8;
$L__BB13_123:
	setp.le.u64 	%p9, %rd195, %rd5;
	@%p9 bra 	$L__BB13_164;
	setp.ne.s32 	%p10, %r20, 0;
	@%p10 bra 	$L__BB13_126;
	atom.global.add.u64 	%rd208, [%rd1+8], 1280;
	add.s64 	%rd209, %rd208, %rd5;
	st.shared.u64 	[_ZN6thrust24THRUST_300001_SM_1000_NS8cuda_cub4core6detail5shmemE+152], %rd209;
$L__BB13_126:
	bar.sync 	0;
	ld.shared.u64 	%rd325, [_ZN6thrust24THRUST_300001_SM_1000_NS8cuda_cub4core6detail5shmemE+152];
	add.s64 	%rd210, %rd325, 1280;
	setp.gt.s64 	%p11, %rd210, %rd195;
	@%p11 bra 	$L__BB13_141;
	mov.f64 	%fd213, %fd229;
	mov.u64 	%rd318, %rd337;
$L__BB13_128:
	add.s64 	%rd211, %rd325, %rd105;
	shl.b64 	%rd212, %rd211, 3;
	add.s64 	%rd213, %rd2, %rd212;
	add.s64 	%rd319, %rd211, %rd3;
	ld.global.f64 	%fd214, [%rd213];
	add.s64 	%rd320, %rd319, 256;
	ld.global.f64 	%fd215, [%rd213+2048];
	add.s64 	%rd321, %rd319, 512;
	ld.global.f64 	%fd216, [%rd213+4096];
	add.s64 	%rd322, %rd319, 768;
	ld.global.f64 	%fd217, [%rd213+6144];
	add.s64 	%rd337, %rd319, 1024;
	ld.global.f64 	%fd229, [%rd213+8192];
	setp.lt.f64 	%p12, %fd213, %fd214;
	@%p12 bra 	$L__BB13_130;
	setp.lt.f64 	%p13, %fd214, %fd213;
	setp.lt.s64 	%p14, %rd318, %rd319;
	or.pred  	%p15, %p13, %p14;
	selp.f64 	%fd214, %fd213, %fd214, %p15;
	selp.b64 	%rd319, %rd318, %rd319, %p15;
$L__BB13_130:
	setp.lt.f64 	%p16, %fd214, %fd215;
	@%p16 bra 	$L__BB13_132;
	setp.lt.f64 	%p17, %fd215, %fd214;
	setp.lt.s64 	%p18, %rd319, %rd320;
	or.pred  	%p19, %p17, %p18;
	selp.f64 	%fd215, %fd214, %fd215, %p19;
	selp.b64 	%rd320, %rd319, %rd320, %p19;
$L__BB13_132:
	setp.lt.f64 	%p20, %fd215, %fd216;
	@%p20 bra 	$L__BB13_134;
	setp.lt.f64 	%p21, %fd216, %fd215;
	setp.lt.s64 	%p22, %rd320, %rd321;
	or.pred  	%p23, %p21, %p22;
	selp.f64 	%fd216, %fd215, %fd216, %p23;
	selp.b64 	%rd321, %rd320, %rd321, %p23;
$L__BB13_134:
	setp.lt.f64 	%p24, %fd216, %fd217;
	@%p24 bra 	$L__BB13_136;
	setp.lt.f64 	%p25, %fd217, %fd216;
	setp.lt.s64 	%p26, %rd321, %rd322;
	or.pred  	%p27, %p25, %p26;
	selp.f64 	%fd217, %fd216, %fd217, %p27;
	selp.b64 	%rd322, %rd321, %rd322, %p27;
$L__BB13_136:
	setp.lt.f64 	%p28, %fd217, %fd229;
	@%p28 bra 	$L__BB13_138;
	setp.lt.f64 	%p29, %fd229, %fd217;
	setp.lt.s64 	%p30, %rd322, %rd337;
	or.pred  	%p31, %p29, %p30;
	selp.f64 	%fd229, %fd217, %fd229, %p31;
	selp.b64 	%rd337, %rd322, %rd337, %p31;
$L__BB13_138:
	setp.ne.s32 	%p32, %r20, 0;
	bar.sync 	0;
	@%p32 bra 	$L__BB13_140;
	atom.global.add.u64 	%rd214, [%rd1+8], 1280;
	add.s64 	%rd215, %rd214, %rd5;
	st.shared.u64 	[_ZN6thrust24THRUST_300001_SM_1000_NS8cuda_cub4core6detail5shmemE+152], %rd215;
$L__BB13_140:
	bar.sync 	0;
	ld.shared.u64 	%rd325, [_ZN6thrust24THRUST_300001_SM_1000_NS8cuda_cub4core6detail5shmemE+152];
	add.s64 	%rd216, %rd325, 1280;
	setp.le.s64 	%p33, %rd216, %rd195;
	mov.f64 	%fd213, %fd229;
	mov.u64 	%rd318, %rd337;
	@%p33 bra 	$L__BB13_128;
$L__BB13_141:
	setp.le.s64 	%p34, %rd195, %rd325;
	@%p34 bra 	$L__BB13_164;
	cvt.u32.u64 	%r40, %rd325;
	cvt.u32.u64 	%r41, %rd195;
	sub.s32 	%r21, %r41, %r40;
	setp.ge.s32 	%p35, %r20, %r21;
	@%p35 bra 	$L__BB13_164;
	not.b32 	%r43, %r20;
	add.s32 	%r44, %r43, %r41;
	sub.s32 	%r22, %r44, %r40;
	and.b32  	%r46, %r22, 768;
	setp.eq.s32 	%p36, %r46, 768;
	mov.u32 	%r397, %r20;
	@%p36 bra 	$L__BB13_149;
	add.s64 	%rd218, %rd325, %rd105;
	add.s64 	%rd327, %rd218, %rd3;
	shl.b64 	%rd219, %rd218, 3;
	add.s64 	%rd326, %rd2, %rd219;
	shr.u32 	%r47, %r22, 8;
	add.s32 	%r48, %r47, 1;
	and.b32  	%r49, %r48, 3;
	neg.s32 	%r395, %r49;
	mov.u32 	%r397, %r20;
$L__BB13_145:
	.pragma "nounroll";
	mov.u64 	%rd136, %rd337;
	mov.f64 	%fd114, %fd229;
	ld.global.f64 	%fd115, [%rd326];
	setp.lt.f64 	%p37, %fd114, %fd115;
	mov.f64 	%fd229, %fd115;
	mov.u64 	%rd337, %rd327;
	@%p37 bra 	$L__BB13_148;
	setp.lt.f64 	%p38, %fd115, %fd114;
	mov.f64 	%fd229, %fd114;
	mov.u64 	%rd337, %rd136;
	@%p38 bra 	$L__BB13_148;
	setp.lt.s64 	%p39, %rd136, %rd327;
	selp.f64 	%fd229, %fd114, %fd115, %p39;
	min.s64 	%rd337, %rd136, %rd327;
$L__BB13_148:
	add.s32 	%r397, %r397, 256;
	add.s64 	%rd327, %rd327, 256;
	add.s64 	%rd326, %rd326, 2048;
	add.s32 	%r395, %r395, 1;
	setp.ne.s32 	%p40, %r395, 0;
	@%p40 bra 	$L__BB13_145;
$L__BB13_149:
	setp.lt.u32 	%p41, %r22, 768;
	@%p41 bra 	$L__BB13_164;
	add.s32 	%r398, %r397, 512;
$L__BB13_151:
	mov.u32 	%r30, %r398;
	add.s32 	%r50, %r30, -512;
	cvt.u64.u32 	%rd220, %r50;
	add.s64 	%rd221, %rd325, %rd220;
	shl.b64 	%rd222, %rd221, 3;
	add.s64 	%rd144, %rd2, %rd222;
	add.s64 	%rd145, %rd221, %rd3;
	ld.global.f64 	%fd121, [%rd144];
	setp.lt.f64 	%p42, %fd229, %fd121;
	mov.f64 	%fd225, %fd121;
	mov.u64 	%rd333, %rd145;
	@%p42 bra 	$L__BB13_154;
	setp.lt.f64 	%p43, %fd121, %fd229;
	mov.f64 	%fd225, %fd229;
	mov.u64 	%rd333, %rd337;
	@%p43 bra 	$L__BB13_154;
	setp.lt.s64 	%p44, %rd337, %rd145;
	selp.f64 	%fd225, %fd229, %fd121, %p44;
	min.s64 	%rd333, %rd337, %rd145;
$L__BB13_154:
	add.s32 	%r51, %r30, -256;
	cvt.u64.u32 	%rd223, %r51;
	add.s64 	%rd224, %rd325, %rd223;
	add.s64 	%rd148, %rd224, %rd3;
	ld.global.f64 	%fd124, [%rd144+2048];
	setp.lt.f64 	%p45, %fd225, %fd124;
	mov.f64 	%fd226, %fd124;
	mov.u64 	%rd334, %rd148;
	@%p45 bra 	$L__BB13_157;
	setp.lt.f64 	%p46, %fd124, %fd225;
	mov.f64 	%fd226, %fd225;
	mov.u64 	%rd334, %rd333;
	@%p46 bra 	$L__BB13_157;
	setp.lt.s64 	%p47, %rd333, %rd148;
	selp.f64 	%fd226, %fd225, %fd124, %p47;
	min.s64 	%rd334, %rd333, %rd148;
$L__BB13_157:
	cvt.u64.u32 	%rd225, %r30;
	add.s64 	%rd226, %rd325, %rd225;
	add.s64 	%rd151, %rd226, %rd3;
	ld.global.f64 	%fd127, [%rd144+4096];
	setp.lt.f64 	%p48, %fd226, %fd127;
	mov.f64 	%fd227, %fd127;
	mov.u64 	%rd335, %rd151;
	@%p48 bra 	$L__BB13_160;
	setp.lt.f64 	%p49, %fd127, %fd226;
	mov.f64 	%fd227, %fd226;
	mov.u64 	%rd335, %rd334;
	@%p49 bra 	$L__BB13_160;
	setp.lt.s64 	%p50, %rd334, %rd151;
	selp.f64 	%fd227, %fd226, %fd127, %p50;
	min.s64 	%rd335, %rd334, %rd151;
$L__BB13_160:
	add.s32 	%r52, %r30, 256;
	cvt.u64.u32 	%rd227, %r52;
	add.s64 	%rd228, %rd325, %rd227;
	add.s64 	%rd154, %rd228, %rd3;
	ld.global.f64 	%fd130, [%rd144+6144];
	setp.lt.f64 	%p51, %fd227, %fd130;
	mov.f64 	%fd229, %fd130;
	mov.u64 	%rd337, %rd154;
	@%p51 bra 	$L__BB13_163;
	setp.lt.f64 	%p52, %fd130, %fd227;
	mov.f64 	%fd229, %fd227;
	mov.u64 	%rd337, %rd335;
	@%p52 bra 	$L__BB13_163;
	setp.lt.s64 	%p53, %rd335, %rd154;
	selp.f64 	%fd229, %fd227, %fd130, %p53;
	min.s64 	%rd337, %rd335, %rd154;
$L__BB13_163:
	add.s32 	%r398, %r30, 1024;
	add.s32 	%r53, %r30, 512;
	setp.lt.s32 	%p54, %r53, %r21;
	@%p54 bra 	$L__BB13_151;
$L__BB13_164:
	// begin inline asm
	mov.u32 %r54, %laneid;
	// end inline asm
	mov.b64 	%rd229, %fd229;
	mov.b64 	{%r56, %r61}, %rd229;
	mov.b32 	%r72, 1;
	mov.b32 	%r73, 31;
	mov.b32 	%r74, -1;
	// begin inline asm
	shfl.sync.down.b32 %r55, %r56, %r72, %r73, %r74;
	// end inline asm
	// begin inline asm
	shfl.sync.down.b32 %r60, %r61, %r72, %r73, %r74;
	// end inline asm
	mov.b64 	%rd230, {%r55, %r60};
	mov.b64 	%fd134, %rd230;
	mov.b64 	{%r66, %r71}, %rd337;
	// begin inline asm
	shfl.sync.down.b32 %r65, %r66, %r72, %r73, %r74;
	// end inline asm
	// begin inline asm
	shfl.sync.down.b32 %r70, %r71, %r72, %r73, %r74;
	// end inline asm
	mov.b64 	%rd158, {%r65, %r70};
	setp.gt.s32 	%p55, %r54, 30;
	mov.f64 	%fd230, %fd229;
	mov.u64 	%rd338, %rd337;
	@%p55 bra 	$L__BB13_168;
	setp.lt.f64 	%p56, %fd229, %fd134;
	mov.f64 	%fd230, %fd134;
	mov.u64 	%rd338, %rd158;
	@%p56 bra 	$L__BB13_168;
	setp.gt.f64 	%p57, %fd229, %fd134;
	mov.f64 	%fd230, %fd229;
	mov.u64 	%rd338, %rd337;
	@%p57 bra 	$L__BB13_168;
	setp.lt.s64 	%p58, %rd337, %rd158;
	selp.f64 	%fd230, %fd229, %fd134, %p58;
	min.s64 	%rd338, %rd337, %rd158;
$L__BB13_168:
	mov.b64 	%rd231, %fd230;
	mov.b64 	{%r76, %r81}, %rd231;
	mov.b32 	%r92, 2;
	mov.b32 	%r93, 31;
	mov.b32 	%r94, -1;
	// begin inline asm
	shfl.sync.down.b32 %r75, %r76, %r92, %r93, %r94;
	// end inline asm
	// begin inline asm
	shfl.sync.down.b32 %r80, %r81, %r92, %r93, %r94;
	// end inline asm
	mov.b64 	%rd232, {%r75, %r80};
	mov.b64 	%fd137, %rd232;
	mov.b64 	{%r86, %r91}, %rd338;
	// begin inline asm
	shfl.sync.down.b32 %r85, %r86, %r92, %r93, %r94;
	// end inline asm
	// begin inline asm
	shfl.sync.down.b32 %r90, %r91, %r92, %r93, %r94;
	// end inline asm
	mov.b64 	%rd161, {%r85, %r90};
	setp.gt.s32 	%p59, %r54, 29;
	mov.f64 	%fd231, %fd230;
	mov.u64 	%rd339, %rd338;
	@%p59 bra 	$L__BB13_172;
	setp.lt.f64 	%p60, %fd230, %fd137;
	mov.f64 	%fd231, %fd137;
	mov.u64 	%rd339, %rd161;
	@%p60 bra 	$L__BB13_172;
	setp.gt.f64 	%p61, %fd230, %fd137;
	mov.f64 	%fd231, %fd230;
	mov.u64 	%rd339, %rd338;
	@%p61 bra 	$L__BB13_172;
	setp.lt.s64 	%p62, %rd338, %rd161;
	selp.f64 	%fd231, %fd230, %fd137, %p62;
	min.s64 	%rd339, %rd338, %rd161;
$L__BB13_172:
	mov.b64 	%rd233, %fd231;
	mov.b64 	{%r96, %r101}, %rd233;
	mov.b32 	%r112, 4;
	mov.b32 	%r113, 31;
	mov.b32 	%r114, -1;
	// begin inline asm
	shfl.sync.down.b32 %r95, %r96, %r112, %r113, %r114;
	// end inline asm
	// begin inline asm
	shfl.sync.down.b32 %r100, %r101, %r112, %r113, %r114;
	// end inline asm
	mov.b64 	%rd234, {%r95, %r100};
	mov.b64 	%fd140, %rd234;
	mov.b64 	{%r106, %r111}, %rd339;
	// begin inline asm
	shfl.sync.down.b32 %r105, %r106, %r112, %r113, %r114;
	// end inline asm
	// begin inline asm
	shfl.sync.down.b32 %r110, %r111, %r112, %r113, %r114;
	// end inline asm
	mov.b64 	%rd164, {%r105, %r110};
	setp.gt.s32 	%p63, %r54, 27;
	mov.f64 	%fd232, %fd231;
	mov.u64 	%rd340, %rd339;
	@%p63 bra 	$L__BB13_176;
	setp.lt.f64 	%p64, %fd231, %fd140;
	mov.f64 	%fd232, %fd140;
	mov.u64 	%rd340, %rd164;
	@%p64 bra 	$L__BB13_176;
	setp.gt.f64 	%p65, %fd231, %fd140;
	mov.f64 	%fd232, %fd231;
	mov.u64 	%rd340, %rd339;
	@%p65 bra 	$L__BB13_176;
	setp.lt.s64 	%p66, %rd339, %rd164;
	selp.f64 	%fd232, %fd231, %fd140, %p66;
	min.s64 	%rd340, %rd339, %rd164;
$L__BB13_176:
	mov.b64 	%rd235, %fd232;
	mov.b64 	{%r116, %r121}, %rd235;
	mov.b32 	%r132, 8;
	mov.b32 	%r133, 31;
	mov.b32 	%r134, -1;
	// begin inline asm
	shfl.sync.down.b32 %r115, %r116, %r132, %r133, %r134;
	// end inline asm
	// begin inline asm
	shfl.sync.down.b32 %r120, %r121, %r132, %r133, %r134;
	// end inline asm
	mov.b64 	%rd236, {%r115, %r120};
	mov.b64 	%fd143, %rd236;
	mov.b64 	{%r126, %r131}, %rd340;
	// begin inline asm
	shfl.sync.down.b32 %r125, %r126, %r132, %r133, %r134;
	// end inline asm
	// begin inline asm
	shfl.sync.down.b32 %r130, %r131, %r132, %r133, %r134;
	// end inline asm
	mov.b64 	%rd167, {%r125, %r130};
	setp.gt.s32 	%p67, %r54, 23;
	mov.f64 	%fd233, %fd232;
	mov.u64 	%rd341, %rd340;
	@%p67 bra 	$L__BB13_180;
	setp.lt.f64 	%p68, %fd232, %fd143;
	mov.f64 	%fd233, %fd143;
	mov.u64 	%rd341, %rd167;
	@%p68 bra 	$L__BB13_180;
	setp.gt.f64 	%p69, %fd232, %fd143;
	mov.f64 	%fd233, %fd232;
	mov.u64 	%rd341, %rd340;
	@%p69 bra 	$L__BB13_180;
	setp.lt.s64 	%p70, %rd340, %rd167;
	selp.f64 	%fd233, %fd232, %fd143, %p70;
	min.s64 	%rd341, %rd340, %rd167;
$L__BB13_180:
	mov.b64 	%rd237, %fd233;
	mov.b64 	{%r136, %r141}, %rd237;
	mov.b32 	%r152, 16;
	mov.b32 	%r153, 31;
	mov.b32 	%r154, -1;
	// begin inline asm
	shfl.sync.down.b32 %r135, %r136, %r152, %r153, %r154;
	// end inline asm
	// begin inline asm
	shfl.sync.down.b32 %r140, %r141, %r152, %r153, %r154;
	// end inline asm
	mov.b64 	%rd238, {%r135, %r140};
	mov.b64 	%fd146, %rd238;
	mov.b64 	{%r146, %r151}, %rd341;
	// begin inline asm
	shfl.sync.down.b32 %r145, %r146, %r152, %r153, %r154;
	// end inline asm
	// begin inline asm
	shfl.sync.down.b32 %r150, %r151, %r152, %r153, %r154;
	// end inline asm
	mov.b64 	%rd170, {%r145, %r150};
	setp.gt.s32 	%p71, %r54, 15;
	mov.f64 	%fd241, %fd233;
	mov.u64 	%rd349, %rd341;
	@%p71 bra 	$L__BB13_184;
	setp.lt.f64 	%p72, %fd233, %fd146;
	mov.f64 	%fd241, %fd146;
	mov.u64 	%rd349, %rd170;
	@%p72 bra 	$L__BB13_184;
	setp.gt.f64 	%p73, %fd233, %fd146;
	mov.f64 	%fd241, %fd233;
	mov.u64 	%rd349, %rd341;
	@%p73 bra 	$L__BB13_184;
	setp.lt.s64 	%p74, %rd341, %rd170;
	selp.f64 	%fd241, %fd233, %fd146, %p74;
	min.s64 	%rd349, %rd341, %rd170;
$L__BB13_184:
	setp.ne.s32 	%p75, %r54, 0;
	@%p75 bra 	$L__BB13_186;
	shr.u32 	%r155, %r20, 1;
	and.b32  	%r156, %r155, 496;
	mov.u32 	%r157, _ZN6thrust24THRUST_300001_SM_1000_NS8cuda_cub4core6detail5shmemE;
	add.s32 	%r158, %r157, %r156;
	st.shared.f64 	[%r158+8], %fd241;
	st.shared.u64 	[%r158+16], %rd349;
$L__BB13_186:
	bar.sync 	0;
	setp.ne.s32 	%p76, %r20, 0;
	@%p76 bra 	$L__BB13_208;
	ld.shared.f64 	%fd149, [_ZN6thrust24THRUST_300001_SM_1000_NS8cuda_cub4core6detail5shmemE+24];
	ld.shared.u64 	%rd173, [_ZN6thrust24THRUST_300001_SM_1000_NS8cuda_cub4core6detail5shmemE+32];
	setp.lt.f64 	%p77, %fd241, %fd149;
	mov.f64 	%fd235, %fd149;
	mov.u64 	%rd343, %rd173;
	@%p77 bra 	$L__BB13_190;
	setp.lt.f64 	%p78, %fd149, %fd241;
	mov.f64 	%fd235, %fd241;
	mov.u64 	%rd343, %rd349;
	@%p78 bra 	$L__BB13_190;
	setp.lt.s64 	%p79, %rd349, %rd173;
	selp.f64 	%fd235, %fd241, %fd149, %p79;
	min.s64 	%rd343, %rd349, %rd173;
$L__BB13_190:
	ld.shared.f64 	%fd152, [_ZN6thrust24THRUST_300001_SM_1000_NS8cuda_cub4core6detail5shmemE+40];
	ld.shared.u64 	%rd176, [_ZN6thrust24THRUST_300001_SM_1000_NS8cuda_cub4core6detail5shmemE+48];
	setp.lt.f64 	%p80, %fd235, %fd152;
	mov.f64 	%fd236, %fd152;
	mov.u64 	%rd344, %rd176;
	@%p80 bra 	$L__BB13_193;
	setp.lt.f64 	%p81, %fd152, %fd235;
	mov.f64 	%fd236, %fd235;
	mov.u64 	%rd344, %rd343;
	@%p81 bra 	$L__BB13_193;
	setp.lt.s64 	%p82, %rd343, %rd176;
	selp.f64 	%fd236, %fd235, %fd152, %p82;
	min.s64 	%rd344, %rd343, %rd176;
$L__BB13_193:
	ld.shared.f64 	%fd155, [_ZN6thrust24THRUST_300001_SM_1000_NS8cuda_cub4core6detail5shmemE+56];
	ld.shared.u64 	%rd179, [_ZN6thrust24THRUST_300001_SM_1000_NS8cuda_cub4core6detail5shmemE+64];
	setp.lt.f64 	%p83, %fd236, %fd155;
	mov.f64 	%fd237, %fd155;
	mov.u64 	%rd345, %rd179;
	@%p83 bra 	$L__BB13_196;
	setp.lt.f64 	%p84, %fd155, %fd236;
	mov.f64 	%fd237, %fd236;
	mov.u64 	%rd345, %rd344;
	@%p84 bra 	$L__BB13_196;
	setp.lt.s64 	%p85, %rd344, %rd179;
	selp.f64 	%fd237, %fd236, %fd155, %p85;
	min.s64 	%rd345, %rd344, %rd179;
$L__BB13_196:
	ld.shared.f64 	%fd158, [_ZN6thrust24THRUST_300001_SM_1000_NS8cuda_cub4core6detail5shmemE+72];
	ld.shared.u64 	%rd182, [_ZN6thrust24THRUST_300001_SM_1000_NS8cuda_cub4core6detail5shmemE+80];
	setp.lt.f64 	%p86, %fd237, %fd158;
	mov.f64 	%fd238, %fd158;
	mov.u64 	%rd346, %rd182;
	@%p86 bra 	$L__BB13_199;
	setp.lt.f64 	%p87, %fd158, %fd237;
	mov.f64 	%fd238, %fd237;
	mov.u64 	%rd346, %rd345;
	@%p87 bra 	$L__BB13_199;
	setp.lt.s64 	%p88, %rd345, %rd182;
	selp.f64 	%fd238, %fd237, %fd158, %p88;
	min.s64 	%rd346, %rd345, %rd182;
$L__BB13_199:
	ld.shared.f64 	%fd161, [_ZN6thrust24THRUST_300001_SM_1000_NS8cuda_cub4core6detail5shmemE+88];
	ld.shared.u64 	%rd185, [_ZN6thrust24THRUST_300001_SM_1000_NS8cuda_cub4core6detail5shmemE+96];
	setp.lt.f64 	%p89, %fd238, %fd161;
	mov.f64 	%fd239, %fd161;
	mov.u64 	%rd347, %rd185;
	@%p89 bra 	$L__BB13_202;
	setp.lt.f64 	%p90, %fd161, %fd238;
	mov.f64 	%fd239, %fd238;
	mov.u64 	%rd347, %rd346;
	@%p90 bra 	$L__BB13_202;
	setp.lt.s64 	%p91, %rd346, %rd185;
	selp.f64 	%fd239, %fd238, %fd161, %p91;
	min.s64 	%rd347, %rd346, %rd185;
$L__BB13_202:
	ld.shared.f64 	%fd164, [_ZN6thrust24THRUST_300001_SM_1000_NS8cuda_cub4core6detail5shmemE+104];
	ld.shared.u64 	%rd188, [_ZN6thrust24THRUST_300001_SM_1000_NS8cuda_cub4core6detail5shmemE+112];
	setp.lt.f64 	%p92, %fd239, %fd164;
	mov.f64 	%fd240, %fd164;
	mov.u64 	%rd348, %rd188;
	@%p92 bra 	$L__BB13_205;
	setp.lt.f64 	%p93, %fd164, %fd239;
	mov.f64 	%fd240, %fd239;
	mov.u64 	%rd348, %rd347;
	@%p93 bra 	$L__BB13_205;
	setp.lt.s64 	%p94, %rd347, %rd188;
	selp.f64 	%fd240, %fd239, %fd164, %p94;
	min.s64 	%rd348, %rd347, %rd188;
$L__BB13_205:
	ld.shared.f64 	%fd167, [_ZN6thrust24THRUST_300001_SM_1000_NS8cuda_cub4core6detail5shmemE+120];
	ld.shared.u64 	%rd191, [_ZN6thrust24THRUST_300001_SM_1000_NS8cuda_cub4core6detail5shmemE+128];
	setp.lt.f64 	%p95, %fd240, %fd167;
	mov.u64 	%rd349, %rd191;
	mov.f64 	%fd241, %fd167;
	@%p95 bra 	$L__BB13_208;
	setp.lt.f64 	%p96, %fd167, %fd240;
	mov.u64 	%rd349, %rd348;
	mov.f64 	%fd241, %fd240;
	@%p96 bra 	$L__BB13_208;
	setp.lt.s64 	%p97, %rd348, %rd191;
	selp.f64 	%fd241, %fd240, %fd167, %p97;
	min.s64 	%rd349, %rd348, %rd191;
$L__BB13_208:
	mov.u32 	%r389, %tid.x;
	setp.ne.s32 	%p214, %r389, 0;
	@%p214 bra 	$L__BB13_210;
	ld.param.u64 	%rd280, [_ZN6thrust24THRUST_300001_SM_1000_NS8cuda_cub4core6detail13_kernel_agentINS1_8__reduce11ReduceAgentINS0_12zip_iteratorIN4cuda3std3__45tupleIJNS0_6detail15normal_iteratorINS0_10device_ptrIdEEEENS0_17counting_iteratorIlNS0_11use_defaultESI_SI_EEEEEEEPNSB_IJdlEEESM_lNS1_9__extrema9arg_max_fIdlNSA_4lessIdEEEEEEJSL_SN_lN3cub18CUB_300001_SM_100013GridEvenShareIlEENSV_9GridQueueIyEESS_EEEvDpT0__param_1];
	cvta.to.global.u64 	%rd277, %rd280;
	mul.wide.u32 	%rd278, %r1, 16;
	add.s64 	%rd279, %rd277, %rd278;
	st.global.f64 	[%rd279], %fd241;
	st.global.u64 	[%rd279+8], %rd349;
$L__BB13_210:
	ret;

}
	// .globl	_ZN6thrust24THRUST_300001_SM_1000_NS8cuda_cub4core6detail13_kernel_agentINS1_8__reduce11ReduceAgentIPN4cuda3std3__45tupleIJdlEEESC_SB_lNS1_9__extrema9arg_max_fIdlNS9_4lessIdEEEEEEJSC_SC_iSH_EEEvDpT0_
.visible .entry _ZN6thrust24THRUST_300001_SM_1000_NS8cuda_cub4core6detail13_kernel_agentINS1_8__reduce11ReduceAgentIPN4cuda3std3__45tupleIJdlEEESC_SB_lNS1_9__extrema9arg_max_fIdlNS9_4lessIdEEEEEEJSC_SC_iSH_EEEvDpT0_(
	.param .u64 .ptr .align 1 _ZN6thrust24THRUST_300001_SM_1000_NS8cuda_cub4core6detail13_kernel_agentINS1_8__reduce11ReduceAgentIPN4cuda3std3__45tupleIJdlEEESC_SB_lNS1_9__extrema9arg_max_fIdlNS9_4lessIdEEEEEEJSC_SC_iSH_EEEvDpT0__param_0,
	.param .u64 .ptr .align 1 _ZN6thrust24THRUST_300001_SM_1000_NS8cuda_cub4core6detail13_kernel_agentINS1_8__reduce11ReduceAgentIPN4cuda3std3__45tupleIJdlEEESC_SB_lNS1_9__extrema9arg_max_fIdlNS9_4lessIdEEEEEEJSC_SC_iSH_EEEvDpT0__param_1,
	.param .u32 _ZN6thrust24THRUST_300001_SM_1000_NS8cuda_cub4core6detail13_kernel_agentINS1_8__reduce11ReduceAgentIPN4cuda3std3__45tupleIJdlEEESC_SB_lNS1_9__extrema9arg_max_fIdlNS9_4lessIdEEEEEEJSC_SC_iSH_EEEvDpT0__param_2,
	.param .align 1 .b8 _ZN6thrust24THRUST_300001_SM_1000_NS8cuda_cub4core6detail13_kernel_agentINS1_8__reduce11ReduceAgentIPN4cuda3std3__45tupleIJdlEEESC_SB_lNS1_9__extrema9arg_max_fIdlNS9_4lessIdEEEEEEJSC_SC_iSH_EEEvDpT0__param_3[1]
)
.maxntid 256
{
	.reg .pred 	%p<264>;
	.reg .b32 	%r<374>;
	.reg .b64 	%rd<508>;
	.reg .b64 	%fd<293>;

	ld.param.u64 	%rd237, [_ZN6thrust24THRUST_300001_SM_1000_NS8cuda_cub4core6detail13_kernel_agentINS1_8__reduce11ReduceAgentIPN4cuda3std3__45tupleIJdlEEESC_SB_lNS1_9__extrema9arg_max_fIdlNS9_4lessIdEEEEEEJSC_SC_iSH_EEEvDpT0__param_0];
	ld.param.u32 	%r29, [_ZN6thrust24THRUST_300001_SM_1000_NS8cuda_cub4core6detail13_kernel_agentINS1_8__reduce11ReduceAgentIPN4cuda3std3__45tupleIJdlEEESC_SB_lNS1_9__extrema9arg_max_fIdlNS9_4lessIdEEEEEEJSC_SC_iSH_EEEvDpT0__param_2];
	cvt.s64.s32 	%rd1, %r29;
	setp.eq.s32 	%p1, %r29, 0;
	@%p1 bra 	$L__BB14_234;
	setp.gt.s32 	%p2, %r29, 1279;
	@%p2 bra 	$L__BB14_121;
	mov.u32 	%r1, %tid.x;
	setp.ge.s32 	%p147, %r1, %r29;
	mov.f64 	%fd224, 0d0000000000000000;
	mov.b64 	%rd431, 0;
	mov.u32 	%r368, %r1;
	@%p147 bra 	$L__BB14_4;
	mul.wide.u32 	%rd375, %r1, 16;
	add.s64 	%rd372, %rd237, %rd375;
	// begin inline asm
	ld.global.nc.u64 %rd371, [%rd372];
	// end inline asm
	add.s64 	%rd374, %rd372, 8;
	// begin inline asm
	ld.global.nc.u64 %rd431, [%rd374];
	// end inline asm
	mov.b64 	%fd224, %rd371;
	add.s32 	%r368, %r1, 256;
$L__BB14_4:
	setp.ge.s32 	%p148, %r368, %r29;
	@%p148 bra 	$L__BB14_25;
	not.b32 	%r141, %r368;
	add.s32 	%r4, %r29, %r141;
	and.b32  	%r142, %r4, 768;
	setp.eq.s32 	%p149, %r142, 768;
	@%p149 bra 	$L__BB14_11;
	mul.wide.u32 	%rd377, %r368, 16;
	add.s64 	%rd422, %rd237, %rd377;
	shr.u32 	%r143, %r4, 8;
	add.s32 	%r144, %r143, 1;
	and.b32  	%r145, %r144, 3;
	neg.s32 	%r366, %r145;
$L__BB14_7:
	.pragma "nounroll";
	mov.u64 	%rd6, %rd431;
	mov.f64 	%fd3, %fd224;
	// begin inline asm
	ld.global.nc.u64 %rd378, [%rd422];
	// end inline asm
	add.s64 	%rd381, %rd422, 8;
	// begin inline asm
	ld.global.nc.u64 %rd380, [%rd381];
	// end inline asm
	mov.b64 	%fd4, %rd378;
	setp.lt.f64 	%p150, %fd3, %fd4;
	mov.u64 	%rd431, %rd380;
	mov.f64 	%fd224, %fd4;
	@%p150 bra 	$L__BB14_10;
	setp.gt.f64 	%p151, %fd3, %fd4;
	mov.u64 	%rd431, %rd6;
	mov.f64 	%fd224, %fd3;
	@%p151 bra 	$L__BB14_10;
	setp.lt.s64 	%p152, %rd6, %rd380;
	min.s64 	%rd431, %rd6, %rd380;
	selp.f64 	%fd224, %fd3, %fd4, %p152;
$L__BB14_10:
	add.s32 	%r368, %r368, 256;
	add.s64 	%rd422, %rd422, 4096;
	add.s32 	%r366, %r366, 1;
	setp.ne.s32 	%p153, %r366, 0;
	@%p153 bra 	$L__BB14_7;
$L__BB14_11:
	setp.lt.u32 	%p154, %r4, 768;
	@%p154 bra 	$L__BB14_25;
$L__BB14_12:
	mul.wide.s32 	%rd386, %r368, 16;
	add.s64 	%rd383, %rd237, %rd386;
	// begin inline asm
	ld.global.nc.u64 %rd382, [%rd383];
	// end inline asm
	add.s64 	%rd385, %rd383, 8;
	// begin inline asm
	ld.global.nc.u64 %rd384, [%rd385];
	// end inline asm
	mov.b64 	%fd10, %rd382;
	setp.lt.f64 	%p155, %fd224, %fd10;
	mov.u64 	%rd428, %rd384;
	mov.f64 	%fd221, %fd10;
	@%p155 bra 	$L__BB14_15;
	setp.gt.f64 	%p156, %fd224, %fd10;
	mov.u64 	%rd428, %rd431;
	mov.f64 	%fd221, %fd224;
	@%p156 bra 	$L__BB14_15;
	setp.lt.s64 	%p157, %rd431, %rd384;
	min.s64 	%rd428, %rd431, %rd384;
	selp.f64 	%fd221, %fd224, %fd10, %p157;
$L__BB14_15:
	add.s64 	%rd388, %rd383, 4096;
	// begin inline asm
	ld.global.nc.u64 %rd387, [%rd388];
	// end inline asm
	add.s64 	%rd390, %rd383, 4104;
	// begin inline asm
	ld.global.nc.u64 %rd389, [%rd390];
	// end inline asm
	mov.b64 	%fd13, %rd387;
	setp.lt.f64 	%p158, %fd221, %fd13;
	mov.u64 	%rd429, %rd389;
	mov.f64 	%fd222, %fd13;
	@%p158 bra 	$L__BB14_18;
	setp.gt.f64 	%p159, %fd221, %fd13;
	mov.u64 	%rd429, %rd428;
	mov.f64 	%fd222, %fd221;
	@%p159 bra 	$L__BB14_18;
	setp.lt.s64 	%p160, %rd428, %rd389;
	min.s64 	%rd429, %rd428, %rd389;
	selp.f64 	%fd222, %fd221, %fd13, %p160;
$L__BB14_18:
	add.s64 	%rd392, %rd383, 8192;
	// begin inline asm
	ld.global.nc.u64 %rd391, [%rd392];
	// end inline asm
	add.s64 	%rd394, %rd383, 8200;
	// begin inline asm
	ld.global.nc.u64 %rd393, [%rd394];
	// end inline asm
	mov.b64 	%fd16, %rd391;
	setp.lt.f64 	%p161, %fd222, %fd16;
	mov.u64 	%rd430, %rd393;
	mov.f64 	%fd223, %fd16;
	@%p161 bra 	$L__BB14_21;
	setp.gt.f64 	%p162, %fd222, %fd16;
	mov.u64 	%rd430, %rd429;
	mov.f64 	%fd223, %fd222;
	@%p162 bra 	$L__BB14_21;
	setp.lt.s64 	%p163, %rd429, %rd393;
	min.s64 	%rd430, %rd429, %rd393;
	selp.f64 	%fd223, %fd222, %fd16, %p163;
$L__BB14_21:
	add.s64 	%rd396, %rd383, 12288;
	// begin inline asm
	ld.global.nc.u64 %rd395, [%rd396];
	// end inline asm
	add.s64 	%rd398, %rd383, 12296;
	// begin inline asm
	ld.global.nc.u64 %rd397, [%rd398];
	// end inline asm
	mov.b64 	%fd19, %rd395;
	setp.lt.f64 	%p164, %fd223, %fd19;
	mov.u64 	%rd431, %rd397;
	mov.f64 	%fd224, %fd19;
	@%p164 bra 	$L__BB14_24;
	setp.gt.f64 	%p165, %fd223, %fd19;
	mov.u64 	%rd431, %rd430;
	mov.f64 	%fd224, %fd223;
	@%p165 bra 	$L__BB14_24;
	setp.lt.s64 	%p166, %rd430, %rd397;
	min.s64 	%rd431, %rd430, %rd397;
	selp.f64 	%fd224, %fd223, %fd19, %p166;
$L__BB14_24:
	add.s32 	%r368, %r368, 1024;
	setp.lt.s32 	%p167, %r368, %r29;
	@%p167 bra 	$L__BB14_12;
$L__BB14_25:
	setp.lt.s32 	%p168, %r29, 256;
	@%p168 bra 	$L__BB14_70;
	// begin inline asm
	mov.u32 %r259, %laneid;
	// end inline asm
	mov.b64 	%rd409, %fd224;
	mov.b64 	{%r261, %r266}, %rd409;
	mov.b32 	%r277, 1;
	mov.b32 	%r278, 31;
	mov.b32 	%r279, -1;
	// begin inline asm
	shfl.sync.down.b32 %r260, %r261, %r277, %r278, %r279;
	// end inline asm
	// begin inline asm
	shfl.sync.down.b32 %r265, %r266, %r277, %r278, %r279;
	// end inline asm
	mov.b64 	%rd410, {%r260, %r265};
	mov.b64 	%fd23, %rd410;
	mov.b64 	{%r271, %r276}, %rd431;
	// begin inline asm
	shfl.sync.down.b32 %r270, %r271, %r277, %r278, %r279;
	// end inline asm
	// begin inline asm
	shfl.sync.down.b32 %r275, %r276, %r277, %r278, %r279;
	// end inline asm
	mov.b64 	%rd28, {%r270, %r275};
	setp.gt.s32 	%p220, %r259, 30;
	mov.u64 	%rd433, %rd431;
	mov.f64 	%fd226, %fd224;
	@%p220 bra 	$L__BB14_30;
	setp.lt.f64 	%p221, %fd224, %fd23;
	mov.u64 	%rd433, %rd28;
	mov.f64 	%fd226, %fd23;
	@%p221 bra 	$L__BB14_30;
	setp.gt.f64 	%p222, %fd224, %fd23;
	mov.u64 	%rd433, %rd431;
	mov.f64 	%fd226, %fd224;
	@%p222 bra 	$L__BB14_30;
	setp.lt.s64 	%p223, %rd431, %rd28;
	min.s64 	%rd433, %rd431, %rd28;
	selp.f64 	%fd226, %fd224, %fd23, %p223;
$L__BB14_30:
	mov.b64 	%rd411, %fd226;
	mov.b64 	{%r281, %r286}, %rd411;
	mov.b32 	%r297, 2;
	mov.b32 	%r298, 31;
	mov.b32 	%r299, -1;
	// begin inline asm
	shfl.sync.down.b32 %r280, %r281, %r297, %r298, %r299;
	// end inline asm
	// begin inline asm
	shfl.sync.down.b32 %r285, %r286, %r297, %r298, %r299;
	// end inline asm
	mov.b64 	%rd412, {%r280, %r285};
	mov.b64 	%fd26, %rd412;
	mov.b64 	{%r291, %r296}, %rd433;
	// begin inline asm
	shfl.sync.down.b32 %r290, %r291, %r297, %r298, %r299;
	// end inline asm
	// begin inline asm
	shfl.sync.down.b32 %r295, %r296, %r297, %r298, %r299;
	// end inline asm
	mov.b64 	%rd31, {%r290, %r295};
	setp.gt.s32 	%p224, %r259, 29;
	mov.u64 	%rd434, %rd433;
	mov.f64 	%fd227, %fd226;
	@%p224 bra 	$L__BB14_34;
	setp.lt.f64 	%p225, %fd226, %fd26;
	mov.u64 	%rd434, %rd31;
	mov.f64 	%fd227, %fd26;
	@%p225 bra 	$L__BB14_34;
	setp.gt.f64 	%p226, %fd226, %fd26;
	mov.u64 	%rd434, %rd433;
	mov.f64 	%fd227, %fd226;
	@%p226 bra 	$L__BB14_34;
	setp.lt.s64 	%p227, %rd433, %rd31;
	min.s64 	%rd434, %rd433, %rd31;
	selp.f64 	%fd227, %fd226, %fd26, %p227;
$L__BB14_34:
	mov.b64 	%rd413, %fd227;
	mov.b64 	{%r301, %r306}, %rd413;
	mov.b32 	%r317, 4;
	mov.b32 	%r318, 31;
	mov.b32 	%r319, -1;
	// begin inline asm
	shfl.sync.down.b32 %r300, %r301, %r317, %r318, %r319;
	// end inline asm
	// begin inline asm
	shfl.sync.down.b32 %r305, %r306, %r317, %r318, %r319;
	// end inline asm
	mov.b64 	%rd414, {%r300, %r305};
	mov.b64 	%fd29, %rd414;
	mov.b64 	{%r311, %r316}, %rd434;
	// begin inline asm
	shfl.sync.down.b32 %r310, %r311, %r317, %r318, %r319;
	// end inline asm
	// begin inline asm
	shfl.sync.down.b32 %r315, %r316, %r317, %r318, %r319;
	// end inline asm
	mov.b64 	%rd34, {%r310, %r315};
	setp.gt.s32 	%p228, %r259, 27;
	mov.u64 	%rd435, %rd434;
	mov.f64 	%fd228, %fd227;
	@%p228 bra 	$L__BB14_38;
	setp.lt.f64 	%p229, %fd227, %fd29;
	mov.u64 	%rd435, %rd34;
	mov.f64 	%fd228, %fd29;
	@%p229 bra 	$L__BB14_38;
	setp.gt.f64 	%p230, %fd227, %fd29;
	mov.u64 	%rd435, %rd434;
	mov.f64 	%fd228, %fd227;
	@%p230 bra 	$L__BB14_38;
	setp.lt.s64 	%p231, %rd434, %rd34;
	min.s64 	%rd435, %rd434, %rd34;
	selp.f64 	%fd228, %fd227, %fd29, %p231;
$L__BB14_38:
	mov.b64 	%rd415, %fd228;
	mov.b64 	{%r321, %r326}, %rd415;
	mov.b32 	%r337, 8;
	mov.b32 	%r338, 31;
	mov.b32 	%r339, -1;
	// begin inline asm
	shfl.sync.down.b32 %r320, %r321, %r337, %r338, %r339;
	// end inline asm
	// begin inline asm
	shfl.sync.down.b32 %r325, %r326, %r337, %r338, %r339;
	// end inline asm
	mov.b64 	%rd416, {%r320, %r325};
	mov.b64 	%fd32, %rd416;
	mov.b64 	{%r331, %r336}, %rd435;
	// begin inline asm
	shfl.sync.down.b32 %r330, %r331, %r337, %r338, %r339;
	// end inline asm
	// begin inline asm
	shfl.sync.down.b32 %r335, %r336, %r337, %r338, %r339;
	// end inline asm
	mov.b64 	%rd37, {%r330, %r335};
	setp.gt.s32 	%p232, %r259, 23;
	mov.u64 	%rd436, %rd435;
	mov.f64 	%fd229, %fd228;
	@%p232 bra 	$L__BB14_42;
	setp.lt.f64 	%p233, %fd228, %fd32;
	mov.u64 	%rd436, %rd37;
	mov.f64 	%fd229, %fd32;
	@%p233 bra 	$L__BB14_42;
	setp.gt.f64 	%p234, %fd228, %fd32;
	mov.u64 	%rd436, %rd435;
	mov.f64 	%fd229, %fd228;
	@%p234 bra 	$L__BB14_42;
	setp.lt.s64 	%p235, %rd435, %rd37;
	min.s64 	%rd436, %rd435, %rd37;
	selp.f64 	%fd229, %fd228, %fd32, %p235;
$L__BB14_42:
	mov.b64 	%rd417, %fd229;
	mov.b64 	{%r341, %r346}, %rd417;
	mov.b32 	%r357, 16;
	mov.b32 	%r358, 31;
	mov.b32 	%r359, -1;
	// begin inline asm
	shfl.sync.down.b32 %r340, %r341, %r357, %r358, %r359;
	// end inline asm
	// begin inline asm
	shfl.sync.down.b32 %r345, %r346, %r357, %r358, %r359;
	// end inline asm
	mov.b64 	%rd418, {%r340, %r345};
	mov.b64 	%fd35, %rd418;
	mov.b64 	{%r351, %r356}, %rd436;
	// begin inline asm
	shfl.sync.down.b32 %r350, %r351, %r357, %r358, %r359;
	// end inline asm
	// begin inline asm
	shfl.sync.down.b32 %r355, %r356, %r357, %r358, %r359;
	// end inline asm
	mov.b64 	%rd40, {%r350, %r355};
	setp.gt.s32 	%p236, %r259, 15;
	mov.u64 	%rd507, %rd436;
	mov.f64 	%fd292, %fd229;
	@%p236 bra 	$L__BB14_46;
	setp.lt.f64 	%p237, %fd229, %fd35;
	mov.u64 	%rd507, %rd40;
	mov.f64 	%fd292, %fd35;
	@%p237 bra 	$L__BB14_46;
	setp.gt.f64 	%p238, %fd229, %fd35;
	mov.u64 	%rd507, %rd436;
	mov.f64 	%fd292, %fd229;
	@%p238 bra 	$L__BB14_46;
	setp.lt.s64 	%p239, %rd436, %rd40;
	min.s64 	%rd507, %rd436, %rd40;
	selp.f64 	%fd292, %fd229, %fd35, %p239;
$L__BB14_46:
	setp.ne.s32 	%p240, %r259, 0;
	@%p240 bra 	$L__BB14_48;
	shr.u32 	%r360, %r1, 1;
	and.b32  	%r361, %r360, 496;
	mov.u32 	%r362, _ZN6thrust24THRUST_300001_SM_1000_NS8cuda_cub4core6detail5shmemE;
	add.s32 	%r363, %r362, %r361;
	st.shared.f64 	[%r363+8], %fd292;
	st.shared.u64 	[%r363+16], %rd507;
$L__BB14_48:
	bar.sync 	0;
	setp.ne.s32 	%p241, %r1, 0;
	@%p241 bra 	$L__BB14_232;
	ld.shared.f64 	%fd38, [_ZN6thrust24THRUST_300001_SM_1000_NS8cuda_cub4core6detail5shmemE+24];
	ld.shared.u64 	%rd43, [_ZN6thrust24THRUST_300001_SM_1000_NS8cuda_cub4core6detail5shmemE+32];
	setp.lt.f64 	%p242, %fd292, %fd38;
	mov.u64 	%rd438, %rd43;
	mov.f64 	%fd231, %fd38;
	@%p242 bra 	$L__BB14_52;
	setp.lt.f64 	%p243, %fd38, %fd292;
	mov.u64 	%rd438, %rd507;
	mov.f64 	%fd231, %fd292;
	@%p243 bra 	$L__BB14_52;
	setp.lt.s64 	%p244, %rd507, %rd43;
	min.s64 	%rd438, %rd507, %rd43;
	selp.f64 	%fd231, %fd292, %fd38, %p244;
$L__BB14_52:
	ld.shared.f64 	%fd41, [_ZN6thrust24THRUST_300001_SM_1000_NS8cuda_cub4core6detail5shmemE+40];
	ld.shared.u64 	%rd46, [_ZN6thrust24THRUST_300001_SM_1000_NS8cuda_cub4core6detail5shmemE+48];
	setp.lt.f64 	%p245, %fd231, %fd41;
	mov.u64 	%rd439, %rd46;
	mov.f64 	%fd232, %fd41;
	@%p245 bra 	$L__BB14_55;
	setp.lt.f64 	%p246, %fd41, %fd231;
	mov.u64 	%rd439, %rd438;
	mov.f64 	%fd232, %fd231;
	@%p246 bra 	$L__BB14_55;
	setp.lt.s64 	%p247, %rd438, %rd46;
	min.s64 	%rd439, %rd438, %rd46;
	selp.f64 	%fd232, %fd231, %fd41, %p247;
$L__BB14_55:
	ld.shared.f64 	%fd44, [_ZN6thrust24THRUST_300001_SM_1000_NS8cuda_cub4core6detail5shmemE+56];
	ld.shared.u64 	%rd49, [_ZN6thrust24THRUST_300001_SM_1000_NS8cuda_cub4core6detail5shmemE+64];
	setp.lt.f64 	%p248, %fd232, %fd44;
	mov.u64 	%rd440, %rd49;
	mov.f64 	%fd233, %fd44;
	@%p248 bra 	$L__BB14_58;
	setp.lt.f64 	%p249, %fd44, %fd232;
	mov.u64 	%rd440, %rd439;
	mov.f64 	%fd233, %fd232;
	@%p249 bra 	$L__BB14_58;
	setp.lt.s64 	%p250, %rd439, %rd49;
	min.s64 	%rd440, %rd439, %rd49;
	selp.f64 	%fd233, %fd232, %fd44, %p250;
$L__BB14_58:
	ld.shared.f64 	%fd47, [_ZN6thrust24THRUST_300001_SM_1000_NS8cuda_cub4core6detail5shmemE+72];
	ld.shared.u64 	%rd52, [_ZN6thrust24THRUST_300001_SM_1000_NS8cuda_cub4core6detail5shmemE+80];
	setp.lt.f64 	%p251, %fd233, %fd47;
	mov.u64 	%rd441, %rd52;
	mov.f64 	%fd234, %fd47;
	@%p251 bra 	$L__BB14_61;
	setp.lt.f64 	%p252, %fd47, %fd233;
	mov.u64 	%rd441, %rd440;
	mov.f64 	%fd234, %fd233;
	@%p252 bra 	$L__BB14_61;
	setp.lt.s64 	%p253, %rd440, %rd52;
	min.s64 	%rd441, %rd440, %rd52;
	selp.f64 	%fd234, %fd233, %fd47, %p253;
$L__BB14_61:
	ld.shared.f64 	%fd50, [_ZN6thrust24THRUST_300001_SM_1000_NS8cuda_cub4core6detail5shmemE+88];
	ld.shared.u64 	%rd55, [_ZN6thrust24THRUST_300001_SM_1000_NS8cuda_cub4core6detail5shmemE+96];
	setp.lt.f64 	%p254, %fd234, %fd50;
	mov.u64 	%rd442, %rd55;
	mov.f64 	%fd235, %fd50;
	@%p254 bra 	$L__BB14_64;
	setp.lt.f64 	%p255, %fd50, %fd234;
	mov.u64 	%rd442, %rd441;
	mov.f64 	%fd235, %fd234;
	@%p255 bra 	$L__BB14_64;
	setp.lt.s64 	%p256, %rd441, %rd55;
	min.s64 	%rd442, %rd441, %rd55;
	selp.f64 	%fd235, %fd234, %fd50, %p256;
$L__BB14_64:
	ld.shared.f64 	%fd53, [_ZN6thrust24THRUST_300001_SM_1000_NS8cuda_cub4core6detail5shmemE+104];
	ld.shared.u64 	%rd58, [_ZN6thrust24THRUST_300001_SM_1000_NS8cuda_cub4core6detail5shmemE+112];
	setp.lt.f64 	%p257, %fd235, %fd53;
	mov.u64 	%rd443, %rd58;
	mov.f64 	%fd236, %fd53;
	@%p257 bra 	$L__BB14_67;
	setp.lt.f64 	%p258, %fd53, %fd235;
	mov.u64 	%rd443, %rd442;
	mov.f64 	%fd236, %fd235;
	@%p258 bra 	$L__BB14_67;
	setp.lt.s64 	%p259, %rd442, %rd58;
	min.s64 	%rd443, %rd442, %rd58;
	selp.f64 	%fd236, %fd235, %fd53, %p259;
$L__BB14_67:
	ld.shared.f64 	%fd56, [_ZN6thrust24THRUST_300001_SM_1000_NS8cuda_cub4core6detail5shmemE+120];
	ld.shared.u64 	%rd61, [_ZN6thrust24THRUST_300001_SM_1000_NS8cuda_cub4core6detail5shmemE+128];
	setp.lt.f64 	%p260, %fd236, %fd56;
	mov.u64 	%rd507, %rd61;
	mov.f64 	%fd292, %fd56;
	@%p260 bra 	$L__BB14_232;
	setp.lt.f64 	%p261, %fd56, %fd236;
	mov.u64 	%rd507, %rd443;
	mov.f64 	%fd292, %fd236;
	@%p261 bra 	$L__BB14_232;
	setp.lt.s64 	%p262, %rd443, %rd61;
	min.s64 	%rd507, %rd443, %rd61;
	selp.f64 	%fd292, %fd236, %fd56, %p262;
	bra.uni 	$L__BB14_232;
$L__BB14_70:
	// begin inline asm
	mov.u32 %r146, %laneid;
	// end inline asm
	and.b32  	%r167, %r1, 992;
	add.s32 	%r168, %r167, 32;
	setp.gt.s32 	%p169, %r168, %r29;
	not.b32 	%r169, %r167;
	add.s32 	%r170, %r29, %r169;
	selp.b32 	%r165, %r170, 31, %p169;
	mov.b64 	%rd399, %fd224;
	mov.b64 	{%r148, %r153}, %rd399;
	mov.b32 	%r164, 1;
	mov.b32 	%r166, -1;
	// begin inline asm
	shfl.sync.down.b32 %r147, %r148, %r164, %r165, %r166;
	// end inline asm
	// begin inline asm
	shfl.sync.down.b32 %r152, %r153, %r164, %r165, %r166;
	// end inline asm
	mov.b64 	%rd400, {%r147, %r152};
	mov.b64 	%fd58, %rd400;
	mov.b64 	{%r158, %r163}, %rd431;
	// begin inline asm
	shfl.sync.down.b32 %r157, %r158, %r164, %r165, %r166;
	// end inline asm
	// begin inline asm
	shfl.sync.down.b32 %r162, %r163, %r164, %r165, %r166;
	// end inline asm
	mov.b64 	%rd63, {%r157, %r162};
	setp.ge.s32 	%p170, %r146, %r165;
	mov.u64 	%rd444, %rd431;
	mov.f64 	%fd237, %fd224;
	@%p170 bra 	$L__BB14_74;
	setp.lt.f64 	%p171, %fd224, %fd58;
	mov.u64 	%rd444, %rd63;
	mov.f64 	%fd237, %fd58;
	@%p171 bra 	$L__BB14_74;
	setp.gt.f64 	%p172, %fd224, %fd58;
	mov.u64 	%rd444, %rd431;
	mov.f64 	%fd237, %fd224;
	@%p172 bra 	$L__BB14_74;
	setp.lt.s64 	%p173, %rd431, %rd63;
	min.s64 	%rd444, %rd431, %rd63;
	selp.f64 	%fd237, %fd224, %fd58, %p173;
$L__BB14_74:
	mov.b64 	%rd401, %fd237;
	mov.b64 	{%r172, %r177}, %rd401;
	mov.b32 	%r188, 2;
	mov.b32 	%r190, -1;
	// begin inline asm
	shfl.sync.down.b32 %r171, %r172, %r188, %r165, %r190;
	// end inline asm
	// begin inline asm
	shfl.sync.down.b32 %r176, %r177, %r188, %r165, %r190;
	// end inline asm
	mov.b64 	%rd402, {%r171, %r176};
	mov.b64 	%fd61, %rd402;
	mov.b64 	{%r182, %r187}, %rd444;
	// begin inline asm
	shfl.sync.down.b32 %r181, %r182, %r188, %r165, %r190;
	// end inline asm
	// begin inline asm
	shfl.sync.down.b32 %r186, %r187, %r188, %r165, %r190;
	// end inline asm
	mov.b64 	%rd66, {%r181, %r186};
	add.s32 	%r191, %r146, 2;
	setp.gt.s32 	%p174, %r191, %r165;
	mov.u64 	%rd445, %rd444;
	mov.f64 	%fd238, %fd237;
	@%p174 bra 	$L__BB14_78;
	setp.lt.f64 	%p175, %fd237, %fd61;
	mov.u64 	%rd445, %rd66;
	mov.f64 	%fd238, %fd61;
	@%p175 bra 	$L__BB14_78;
	setp.gt.f64 	%p176, %fd237, %fd61;
	mov.u64 	%rd445, %rd444;
	mov.f64 	%fd238, %fd237;
	@%p176 bra 	$L__BB14_78;
	setp.lt.s64 	%p177, %rd444, %rd66;
	min.s64 	%rd445, %rd444, %rd66;
	selp.f64 	%fd238, %fd237, %fd61, %p177;
$L__BB14_78:
	mov.b64 	%rd403, %fd238;
	mov.b64 	{%r193, %r198}, %rd403;
	mov.b32 	%r209, 4;
	mov.b32 	%r211, -1;
	// begin inline asm
	shfl.sync.down.b32 %r192, %r193, %r209, %r165, %r211;
	// end inline asm
	// begin inline asm
	shfl.sync.down.b32 %r197, %r198, %r209, %r165, %r211;
	// end inline asm
	mov.b64 	%rd404, {%r192, %r197};
	mov.b64 	%fd64, %rd404;
	mov.b64 	{%r203, %r208}, %rd445;
	// begin inline asm
	shfl.sync.down.b32 %r202, %r203, %r209, %r165, %r211;
	// end inline asm
	// begin inline asm
	shfl.sync.down.b32 %r207, %r208, %r209, %r165, %r211;
	// end inline asm
	mov.b64 	%rd69, {%r202, %r207};
	add.s32 	%r212, %r146, 4;
	setp.gt.s32 	%p178, %r212, %r165;
	mov.u64 	%rd446, %rd445;
	mov.f64 	%fd239, %fd238;
	@%p178 bra 	$L__BB14_82;
	setp.lt.f64 	%p179, %fd238, %fd64;
	mov.u64 	%rd446, %rd69;
	mov.f64 	%fd239, %fd64;
	@%p179 bra 	$L__BB14_82;
	setp.gt.f64 	%p180, %fd238, %fd64;
	mov.u64 	%rd446, %rd445;
	mov.f64 	%fd239, %fd238;
	@%p180 bra 	$L__BB14_82;
	setp.lt.s64 	%p181, %rd445, %rd69;
	min.s64 	%rd446, %rd445, %rd69;
	selp.f64 	%fd239, %fd238, %fd64, %p181;
$L__BB14_82:
	mov.b64 	%rd405, %fd239;
	mov.b64 	{%r214, %r219}, %rd405;
	mov.b32 	%r230, 8;
	mov.b32 	%r232, -1;
	// begin inline asm
	shfl.sync.down.b32 %r213, %r214, %r230, %r165, %r232;
	// end inline asm
	// begin inline asm
	shfl.sync.down.b32 %r218, %r219, %r230, %r165, %r232;
	// end inline asm
	mov.b64 	%rd406, {%r213, %r218};
	mov.b64 	%fd67, %rd406;
	mov.b64 	{%r224, %r229}, %rd446;
	// begin inline asm
	shfl.sync.down.b32 %r223, %r224, %r230, %r165, %r232;
	// end inline asm
	// begin inline asm
	shfl.sync.down.b32 %r228, %r229, %r230, %r165, %r232;
	// end inline asm
	mov.b64 	%rd72, {%r223, %r228};
	add.s32 	%r233, %r146, 8;
	setp.gt.s32 	%p182, %r233, %r165;
	mov.u64 	%rd447, %rd446;
	mov.f64 	%fd240, %fd239;
	@%p182 bra 	$L__BB14_86;
	setp.lt.f64 	%p183, %fd239, %fd67;
	mov.u64 	%rd447, %rd72;
	mov.f64 	%fd240, %fd67;
	@%p183 bra 	$L__BB14_86;
	setp.gt.f64 	%p184, %fd239, %fd67;
	mov.u64 	%rd447, %rd446;
	mov.f64 	%fd240, %fd239;
	@%p184 bra 	$L__BB14_86;
	setp.lt.s64 	%p185, %rd446, %rd72;
	min.s64 	%rd447, %rd446, %rd72;
	selp.f64 	%fd240, %fd239, %fd67, %p185;
$L__BB14_86:
	mov.b64 	%rd407, %fd240;
	mov.b64 	{%r235, %r240}, %rd407;
	mov.b32 	%r251, 16;
	mov.b32 	%r253, -1;
	// begin inline asm
	shfl.sync.down.b32 %r234, %r235, %r251, %r165, %r253;
	// end inline asm
	// begin inline asm
	shfl.sync.down.b32 %r239, %r240, %r251, %r165, %r253;
	// end inline asm
	mov.b64 	%rd408, {%r234, %r239};
	mov.b64 	%fd70, %rd408;
	mov.b64 	{%r245, %r250}, %rd447;
	// begin inline asm
	shfl.sync.down.b32 %r244, %r245, %r251, %r165, %r253;
	// end inline asm
	// begin inline asm
	shfl.sync.down.b32 %r249, %r250, %r251, %r165, %r253;
	// end inline asm
	mov.b64 	%rd75, {%r244, %r249};
	add.s32 	%r254, %r146, 16;
	setp.gt.s32 	%p186, %r254, %r165;
	mov.u64 	%rd507, %rd447;
	mov.f64 	%fd292, %fd240;
	@%p186 bra 	$L__BB14_90;
	setp.lt.f64 	%p187, %fd240, %fd70;
	mov.u64 	%rd507, %rd75;
	mov.f64 	%fd292, %fd70;
	@%p187 bra 	$L__BB14_90;
	setp.gt.f64 	%p188, %fd240, %fd70;
	mov.u64 	%rd507, %rd447;
	mov.f64 	%fd292, %fd240;
	@%p188 bra 	$L__BB14_90;
	setp.lt.s64 	%p189, %rd447, %rd75;
	min.s64 	%rd507, %rd447, %rd75;
	selp.f64 	%fd292, %fd240, %fd70, %p189;
$L__BB14_90:
	setp.ne.s32 	%p190, %r146, 0;
	@%p190 bra 	$L__BB14_92;
	shr.u32 	%r255, %r1, 1;
	and.b32  	%r256, %r255, 496;
	mov.u32 	%r257, _ZN6thrust24THRUST_300001_SM_1000_NS8cuda_cub4core6detail5shmemE;
	add.s32 	%r258, %r257, %r256;
	st.shared.f64 	[%r258+8], %fd292;
	st.shared.u64 	[%r258+16], %rd507;
$L__BB14_92:
	bar.sync 	0;
	setp.ne.s32 	%p191, %r1, 0;
	@%p191 bra 	$L__BB14_232;
	setp.lt.s32 	%p192, %r29, 33;
	mov.f64 	%fd242, %fd292;
	mov.u64 	%rd449, %rd507;
	@%p192 bra 	$L__BB14_97;
	ld.shared.f64 	%fd73, [_ZN6thrust24THRUST_300001_SM_1000_NS8cuda_cub4core6detail5shmemE+24];
	ld.shared.u64 	%rd78, [_ZN6thrust24THRUST_300001_SM_1000_NS8cuda_cub4core6detail5shmemE+32];
	setp.lt.f64 	%p193, %fd292, %fd73;
	mov.f64 	%fd242, %fd73;
	mov.u64 	%rd449, %rd78;
	@%p193 bra 	$L__BB14_97;
	setp.lt.f64 	%p194, %fd73, %fd292;
	mov.f64 	%fd242, %fd292;
	mov.u64 	%rd449, %rd507;
	@%p194 bra 	$L__BB14_97;
	setp.lt.s64 	%p195, %rd507, %rd78;
	min.s64 	%rd449, %rd507, %rd78;
	selp.f64 	%fd242, %fd292, %fd73, %p195;
$L__BB14_97:
	setp.lt.s32 	%p196, %r29, 65;
	mov.f64 	%fd243, %fd242;
	mov.u64 	%rd450, %rd449;
	@%p196 bra 	$L__BB14_101;
	ld.shared.f64 	%fd76, [_ZN6thrust24THRUST_300001_SM_1000_NS8cuda_cub4core6detail5shmemE+40];
	ld.shared.u64 	%rd81, [_ZN6thrust24THRUST_300001_SM_1000_NS8cuda_cub4core6detail5shmemE+48];
	setp.lt.f64 	%p197, %fd242, %fd76;
	mov.f64 	%fd243, %fd76;
	mov.u64 	%rd450, %rd81;
	@%p197 bra 	$L__BB14_101;
	setp.lt.f64 	%p198, %fd76, %fd242;
	mov.f64 	%fd243, %fd242;
	mov.u64 	%rd450, %rd449;
	@%p198 bra 	$L__BB14_101;
	setp.lt.s64 	%p199, %rd449, %rd81;
	selp.f64 	%fd243, %fd242, %fd76, %p199;
	min.s64 	%rd450, %rd449, %rd81;
$L__BB14_101:
	setp.lt.s32 	%p200, %r29, 97;
	mov.f64 	%fd244, %fd243;
	mov.u64 	%rd451, %rd450;
	@%p200 bra 	$L__BB14_105;
	ld.shared.f64 	%fd79, [_ZN6thrust24THRUST_300001_SM_1000_NS8cuda_cub4core6detail5shmemE+56];
	ld.shared.u64 	%rd84, [_ZN6thrust24THRUST_300001_SM_1000_NS8cuda_cub4core6detail5shmemE+64];
	setp.lt.f64 	%p201, %fd243, %fd79;
	mov.f64 	%fd244, %fd79;
	mov.u64 	%rd451, %rd84;
	@%p201 bra 	$L__BB14_105;
	setp.lt.f64 	%p202, %fd79, %fd243;
	mov.f64 	%fd244, %fd243;
	mov.u64 	%rd451, %rd450;
	@%p202 bra 	$L__BB14_105;
	setp.lt.s64 	%p203, %rd450, %rd84;
	selp.f64 	%fd244, %fd243, %fd79, %p203;
	min.s64 	%rd451, %rd450, %rd84;
$L__BB14_105:
	setp.lt.s32 	%p204, %r29, 129;
	mov.f64 	%fd245, %fd244;
	mov.u64 	%rd452, %rd451;
	@%p204 bra 	$L__BB14_109;
	ld.shared.f64 	%fd82, [_ZN6thrust24THRUST_300001_SM_1000_NS8cuda_cub4core6detail5shmemE+72];
	ld.shared.u64 	%rd87, [_ZN6thrust24THRUST_300001_SM_1000_NS8cuda_cub4core6detail5shmemE+80];
	setp.lt.f64 	%p205, %fd244, %fd82;
	mov.f64 	%fd245, %fd82;
	mov.u64 	%rd452, %rd87;
	@%p205 bra 	$L__BB14_109;
	setp.lt.f64 	%p206, %fd82, %fd244;
	mov.f64 	%fd245, %fd244;
	mov.u64 	%rd452, %rd451;
	@%p206 bra 	$L__BB14_109;
	setp.lt.s64 	%p207, %rd451, %rd87;
	selp.f64 	%fd245, %fd244, %fd82, %p207;
	min.s64 	%rd452, %rd451, %rd87;
$L__BB14_109:
	setp.lt.s32 	%p208, %r29, 161;
	mov.f64 	%fd246, %fd245;
	mov.u64 	%rd453, %rd452;
	@%p208 bra 	$L__BB14_113;
	ld.shared.f64 	%fd85, [_ZN6thrust24THRUST_300001_SM_1000_NS8cuda_cub4core6detail5shmemE+88];
	ld.shared.u64 	%rd90, [_ZN6thrust24THRUST_300001_SM_1000_NS8cuda_cub4core6detail5shmemE+96];
	setp.lt.f64 	%p209, %fd245, %fd85;
	mov.f64 	%fd246, %fd85;
	mov.u64 	%rd453, %rd90;
	@%p209 bra 	$L__BB14_113;
	setp.lt.f64 	%p210, %fd85, %fd245;
	mov.f64 	%fd246, %fd245;
	mov.u64 	%rd453, %rd452;
	@%p210 bra 	$L__BB14_113;
	setp.lt.s64 	%p211, %rd452, %rd90;
	selp.f64 	%fd246, %fd245, %fd85, %p211;
	min.s64 	%rd453, %rd452, %rd90;
$L__BB14_113:
	setp.lt.s32 	%p212, %r29, 193;
	mov.f64 	%fd247, %fd246;
	mov.u64 	%rd454, %rd453;
	@%p212 bra 	$L__BB14_117;
	ld.shared.f64 	%fd88, [_ZN6thrust24THRUST_300001_SM_1000_NS8cuda_cub4core6detail5shmemE+104];
	ld.shared.u64 	%rd93, [_ZN6thrust24THRUST_300001_SM_1000_NS8cuda_cub4core6detail5shmemE+112];
	setp.lt.f64 	%p213, %fd246, %fd88;
	mov.f64 	%fd247, %fd88;
	mov.u64 	%rd454, %rd93;
	@%p213 bra 	$L__BB14_117;
	setp.lt.f64 	%p214, %fd88, %fd246;
	mov.f64 	%fd247, %fd246;
	mov.u64 	%rd454, %rd453;
	@%p214 bra 	$L__BB14_117;
	setp.lt.s64 	%p215, %rd453, %rd93;
	selp.f64 	%fd247, %fd246, %fd88, %p215;
	min.s64 	%rd454, %rd453, %rd93;
$L__BB14_117:
	setp.lt.s32 	%p216, %r29, 225;
	mov.u64 	%rd507, %rd454;
	mov.f64 	%fd292, %fd247;
	@%p216 bra 	$L__BB14_232;
	ld.shared.f64 	%fd91, [_ZN6thrust24THRUST_300001_SM_1000_NS8cuda_cub4core6detail5shmemE+120];
	ld.shared.u64 	%rd96, [_ZN6thrust24THRUST_300001_SM_1000_NS8cuda_cub4core6detail5shmemE+128];
	setp.lt.f64 	%p217, %fd247, %fd91;
	mov.u64 	%rd507, %rd96;
	mov.f64 	%fd292, %fd91;
	@%p217 bra 	$L__BB14_232;
	setp.lt.f64 	%p218, %fd91, %fd247;
	mov.u64 	%rd507, %rd454;
	mov.f64 	%fd292, %fd247;
	@%p218 bra 	$L__BB14_232;
	setp.lt.s64 	%p219, %rd454, %rd96;
	selp.f64 	%fd292, %fd247, %fd91, %p219;
	min.s64 	%rd507, %rd454, %rd96;
	bra.uni 	$L__BB14_232;
$L__BB14_121:
	mov.u32 	%r16, %tid.x;
	cvt.u64.u32 	%rd98, %r16;
	mul.wide.u32 	%rd259, %r16, 16;
	add.s64 	%rd240, %rd237, %rd259;
	// begin inline asm
	ld.global.nc.u64 %rd239, [%rd240];
	// end inline asm
	add.s64 	%rd242, %rd240, 8;
	// begin inline asm
	ld.global.nc.u64 %rd241, [%rd242];
	// end inline asm
	mov.b64 	%fd93, %rd239;
	add.s64 	%rd244, %rd240, 4096;
	// begin inline asm
	ld.global.nc.u64 %rd243, [%rd244];
	// end inline asm
	add.s64 	%rd246, %rd240, 4104;
	// begin inline asm
	ld.global.nc.u64 %rd455, [%rd246];
	// end inline asm
	mov.b64 	%fd248, %rd243;
	add.s64 	%rd248, %rd240, 8192;
	// begin inline asm
	ld.global.nc.u64 %rd247, [%rd248];
	// end inline asm
	add.s64 	%rd250, %rd240, 8200;
	// begin inline asm
	ld.global.nc.u64 %rd456, [%rd250];
	// end inline asm
	mov.b64 	%fd249, %rd247;
	add.s64 	%rd252, %rd240, 12288;
	// begin inline asm
	ld.global.nc.u64 %rd251, [%rd252];
	// end inline asm
	add.s64 	%rd254, %rd240, 12296;
	// begin inline asm
	ld.global.nc.u64 %rd457, [%rd254];
	// end inline asm
	mov.b64 	%fd250, %rd251;
	add.s64 	%rd256, %rd240, 16384;
	// begin inline asm
	ld.global.nc.u64 %rd255, [%rd256];
	// end inline asm
	add.s64 	%rd258, %rd240, 16392;
	// begin inline asm
	ld.global.nc.u64 %rd494, [%rd258];
	// end inline asm
	mov.b64 	%fd279, %rd255;
	setp.lt.f64 	%p3, %fd93, %fd248;
	@%p3 bra 	$L__BB14_123;
	setp.lt.f64 	%p4, %fd248, %fd93;
	setp.lt.s64 	%p5, %rd241, %rd455;
	or.pred  	%p6, %p4, %p5;
	selp.f64 	%fd248, %fd93, %fd248, %p6;
	selp.b64 	%rd455, %rd241, %rd455, %p6;
$L__BB14_123:
	setp.lt.f64 	%p7, %fd248, %fd249;
	@%p7 bra 	$L__BB14_125;
	setp.gt.f64 	%p8, %fd248, %fd249;
	setp.lt.s64 	%p9, %rd455, %rd456;
	or.pred  	%p10, %p8, %p9;
	selp.f64 	%fd249, %fd248, %fd249, %p10;
	selp.b64 	%rd456, %rd455, %rd456, %p10;
$L__BB14_125:
	setp.lt.f64 	%p11, %fd249, %fd250;
	@%p11 bra 	$L__BB14_127;
	setp.gt.f64 	%p12, %fd249, %fd250;
	setp.lt.s64 	%p13, %rd456, %rd457;
	or.pred  	%p14, %p12, %p13;
	selp.f64 	%fd250, %fd249, %fd250, %p14;
	selp.b64 	%rd457, %rd456, %rd457, %p14;
$L__BB14_127:
	setp.lt.f64 	%p15, %fd250, %fd279;
	@%p15 bra 	$L__BB14_129;
	setp.gt.f64 	%p16, %fd250, %fd279;
	setp.lt.s64 	%p17, %rd457, %rd494;
	or.pred  	%p18, %p16, %p17;
	selp.f64 	%fd279, %fd250, %fd279, %p18;
	selp.b64 	%rd494, %rd457, %rd494, %p18;
$L__BB14_129:
	setp.lt.u32 	%p19, %r29, 2560;
	mov.b64 	%rd473, 1280;
	@%p19 bra 	$L__BB14_165;
	add.s64 	%rd263, %rd1, -2560;
	mul.hi.u64 	%rd264, %rd263, -3689348814741910323;
	shr.u64 	%rd113, %rd264, 10;
	setp.lt.u64 	%p20, %rd263, 1280;
	mov.b64 	%rd473, 1280;
	@%p20 bra 	$L__BB14_153;
	add.s64 	%rd266, %rd113, 1;
	and.b64  	%rd459, %rd266, 36028797018963966;
	shl.b64 	%rd267, %rd98, 4;
	add.s64 	%rd268, %rd267, %rd237;
	add.s64 	%rd460, %rd268, 57352;
	mov.b64 	%rd473, 1280;
$L__BB14_132:
	add.s64 	%rd270, %rd460, -36872;
	// begin inline asm
	ld.global.nc.u64 %rd269, [%rd270];
	// end inline asm
	add.s64 	%rd272, %rd460, -36864;
	// begin inline asm
	ld.global.nc.u64 %rd463, [%rd272];
	// end inline asm
	mov.b64 	%fd253, %rd269;
	add.s64 	%rd274, %rd460, -32776;
	// begin inline asm
	ld.global.nc.u64 %rd273, [%rd274];
	// end inline asm
	add.s64 	%rd276, %rd460, -32768;
	// begin inline asm
	ld.global.nc.u64 %rd464, [%rd276];
	// end inline asm
	mov.b64 	%fd254, %rd273;
	add.s64 	%rd278, %rd460, -28680;
	// begin inline asm
	ld.global.nc.u64 %rd277, [%rd278];
	// end inline asm
	add.s64 	%rd280, %rd460, -28672;
	// begin inline asm
	ld.global.nc.u64 %rd465, [%rd280];
	// end inline asm
	mov.b64 	%fd255, %rd277;
	add.s64 	%rd282, %rd460, -24584;
	// begin inline asm
	ld.global.nc.u64 %rd281, [%rd282];
	// end inline asm
	add.s64 	%rd284, %rd460, -24576;
	// begin inline asm
	ld.global.nc.u64 %rd466, [%rd284];
	// end inline asm
	mov.b64 	%fd256, %rd281;
	add.s64 	%rd286, %rd460, -20488;
	// begin inline asm
	ld.global.nc.u64 %rd285, [%rd286];
	// end inline asm
	add.s64 	%rd288, %rd460, -20480;
	// begin inline asm
	ld.global.nc.u64 %rd467, [%rd288];
	// end inline asm
	mov.b64 	%fd257, %rd285;
	setp.lt.f64 	%p21, %fd279, %fd253;
	@%p21 bra 	$L__BB14_134;
	setp.gt.f64 	%p22, %fd279, %fd253;
	setp.lt.s64 	%p23, %rd494, %rd463;
	or.pred  	%p24, %p22, %p23;
	selp.f64 	%fd253, %fd279, %fd253, %p24;
	selp.b64 	%rd463, %rd494, %rd463, %p24;
$L__BB14_134:
	setp.lt.f64 	%p25, %fd253, %fd254;
	@%p25 bra 	$L__BB14_136;
	setp.gt.f64 	%p26, %fd253, %fd254;
	setp.lt.s64 	%p27, %rd463, %rd464;
	or.pred  	%p28, %p26, %p27;
	selp.f64 	%fd254, %fd253, %fd254, %p28;
	selp.b64 	%rd464, %rd463, %rd464, %p28;
$L__BB14_136:
	setp.lt.f64 	%p29, %fd254, %fd255;
	@%p29 bra 	$L__BB14_138;
	setp.gt.f64 	%p30, %fd254, %fd255;
	setp.lt.s64 	%p31, %rd464, %rd465;
	or.pred  	%p32, %p30, %p31;
	selp.f64 	%fd255, %fd254, %fd255, %p32;
	selp.b64 	%rd465, %rd464, %rd465, %p32;
$L__BB14_138:
	setp.lt.f64 	%p33, %fd255, %fd256;
	@%p33 bra 	$L__BB14_140;
	setp.gt.f64 	%p34, %fd255, %fd256;
	setp.lt.s64 	%p35, %rd465, %rd466;
	or.pred  	%p36, %p34, %p35;
	selp.f64 	%fd256, %fd255, %fd256, %p36;
	selp.b64 	%rd466, %rd465, %rd466, %p36;
$L__BB14_140:
	setp.lt.f64 	%p37, %fd256, %fd257;
	@%p37 bra 	$L__BB14_142;
	setp.gt.f64 	%p38, %fd256, %fd257;
	setp.lt.s64 	%p39, %rd466, %rd467;
	or.pred  	%p40, %p38, %p39;
	selp.f64 	%fd257, %fd256, %fd257, %p40;
	selp.b64 	%rd467, %rd466, %rd467, %p40;
$L__BB14_142:
	add.s64 	%rd290, %rd460, -16392;
	// begin inline asm
	ld.global.nc.u64 %rd289, [%rd290];
	// end inline asm
	add.s64 	%rd292, %rd460, -16384;
	// begin inline asm
	ld.global.nc.u64 %rd468, [%rd292];
	// end inline asm
	mov.b64 	%fd258, %rd289;
	add.s64 	%rd294, %rd460, -12296;
	// begin inline asm
	ld.global.nc.u64 %rd293, [%rd294];
	// end inline asm
	add.s64 	%rd296, %rd460, -12288;
	// begin inline asm
	ld.global.nc.u64 %rd469, [%rd296];
	// end inline asm
	mov.b64 	%fd259, %rd293;
	add.s64 	%rd298, %rd460, -8200;
	// begin inline asm
	ld.global.nc.u64 %rd297, [%rd298];
	// end inline asm
	add.s64 	%rd300, %rd460, -8192;
	// begin inline asm
	ld.global.nc.u64 %rd470, [%rd300];
	// end inline asm
	mov.b64 	%fd260, %rd297;
	add.s64 	%rd302, %rd460, -4104;
	// begin inline asm
	ld.global.nc.u64 %rd301, [%rd302];
	// end inline asm
	add.s64 	%rd304, %rd460, -4096;
	// begin inline asm
	ld.global.nc.u64 %rd471, [%rd304];
	// end inline asm
	mov.b64 	%fd261, %rd301;
	add.s64 	%rd306, %rd460, -8;
	// begin inline asm
	ld.global.nc.u64 %rd305, [%rd306];
	// end inline asm
	// begin inline asm
	ld.global.nc.u64 %rd494, [%rd460];
	// end inline asm
	mov.b64 	%fd279, %rd305;
	setp.lt.f64 	%p41, %fd257, %fd258;
	@%p41 bra 	$L__BB14_144;
	setp.gt.f64 	%p42, %fd257, %fd258;
	setp.lt.s64 	%p43, %rd467, %rd468;
	or.pred  	%p44, %p42, %p43;
	selp.f64 	%fd258, %fd257, %fd258, %p44;
	selp.b64 	%rd468, %rd467, %rd468, %p44;
$L__BB14_144:
	setp.lt.f64 	%p45, %fd258, %fd259;
	@%p45 bra 	$L__BB14_146;
	setp.gt.f64 	%p46, %fd258, %fd259;
	setp.lt.s64 	%p47, %rd468, %rd469;
	or.pred  	%p48, %p46, %p47;
	selp.f64 	%fd259, %fd258, %fd259, %p48;
	selp.b64 	%rd469, %rd468, %rd469, %p48;
$L__BB14_146:
	setp.lt.f64 	%p49, %fd259, %fd260;
	@%p49 bra 	$L__BB14_148;
	setp.gt.f64 	%p50, %fd259, %fd260;
	setp.lt.s64 	%p51, %rd469, %rd470;
	or.pred  	%p52, %p50, %p51;
	selp.f64 	%fd260, %fd259, %fd260, %p52;
	selp.b64 	%rd470, %rd469, %rd470, %p52;
$L__BB14_148:
	setp.lt.f64 	%p53, %fd260, %fd261;
	@%p53 bra 	$L__BB14_150;
	setp.gt.f64 	%p54, %fd260, %fd261;
	setp.lt.s64 	%p55, %rd470, %rd471;
	or.pred  	%p56, %p54, %p55;
	selp.f64 	%fd261, %fd260, %fd261, %p56;
	selp.b64 	%rd471, %rd470, %rd471, %p56;
$L__BB14_150:
	setp.lt.f64 	%p57, %fd261, %fd279;
	@%p57 bra 	$L__BB14_152;
	setp.gt.f64 	%p58, %fd261, %fd279;
	setp.lt.s64 	%p59, %rd471, %rd494;
	or.pred  	%p60, %p58, %p59;
	selp.f64 	%fd279, %fd261, %fd279, %p60;
	selp.b64 	%rd494, %rd471, %rd494, %p60;
$L__BB14_152:
	add.s64 	%rd473, %rd473, 2560;
	add.s64 	%rd460, %rd460, 40960;
	add.s64 	%rd459, %rd459, -2;
	setp.ne.s64 	%p61, %rd459, 0;
	@%p61 bra 	$L__BB14_132;
$L__BB14_153:
	and.b64  	%rd309, %rd113, 1;
	setp.eq.b64 	%p62, %rd309, 1;
	@%p62 bra 	$L__BB14_165;
	shl.b64 	%rd330, %rd473, 4;
	add.s64 	%rd311, %rd240, %rd330;
	// begin inline asm
	ld.global.nc.u64 %rd310, [%rd311];
	// end inline asm
	add.s64 	%rd313, %rd311, 8;
	// begin inline asm
	ld.global.nc.u64 %rd477, [%rd313];
	// end inline asm
	mov.b64 	%fd265, %rd310;
	add.s64 	%rd315, %rd311, 4096;
	// begin inline asm
	ld.global.nc.u64 %rd314, [%rd315];
	// end inline asm
	add.s64 	%rd317, %rd311, 4104;
	// begin inline asm
	ld.global.nc.u64 %rd478, [%rd317];
	// end inline asm
	mov.b64 	%fd266, %rd314;
	add.s64 	%rd319, %rd311, 8192;
	// begin inline asm
	ld.global.nc.u64 %rd318, [%rd319];
	// end inline asm
	add.s64 	%rd321, %rd311, 8200;
	// begin inline asm
	ld.global.nc.u64 %rd479, [%rd321];
	// end inline asm
	mov.b64 	%fd267, %rd318;
	add.s64 	%rd323, %rd311, 12288;
	// begin inline asm
	ld.global.nc.u64 %rd322, [%rd323];
	// end inline asm
	add.s64 	%rd325, %rd311, 12296;
	// begin inline asm
	ld.global.nc.u64 %rd480, [%rd325];
	// end inline asm
	mov.b64 	%fd268, %rd322;
	add.s64 	%rd327, %rd311, 16384;
	// begin inline asm
	ld.global.nc.u64 %rd326, [%rd327];
	// end inline asm
	add.s64 	%rd329, %rd311, 16392;
	// begin inline asm
	ld.global.nc.u64 %rd481, [%rd329];
	// end inline asm
	mov.b64 	%fd269, %rd326;
	setp.lt.f64 	%p63, %fd279, %fd265;
	@%p63 bra 	$L__BB14_156;
	setp.gt.f64 	%p64, %fd279, %fd265;
	setp.lt.s64 	%p65, %rd494, %rd477;
	or.pred  	%p66, %p64, %p65;
	selp.f64 	%fd265, %fd279, %fd265, %p66;
	selp.b64 	%rd477, %rd494, %rd477, %p66;
$L__BB14_156:
	setp.lt.f64 	%p67, %fd265, %fd266;
	@%p67 bra 	$L__BB14_158;
	setp.gt.f64 	%p68, %fd265, %fd266;
	setp.lt.s64 	%p69, %rd477, %rd478;
	or.pred  	%p70, %p68, %p69;
	selp.f64 	%fd266, %fd265, %fd266, %p70;
	selp.b64 	%rd478, %rd477, %rd478, %p70;
$L__BB14_158:
	setp.lt.f64 	%p71, %fd266, %fd267;
	@%p71 bra 	$L__BB14_160;
	setp.gt.f64 	%p72, %fd266, %fd267;
	setp.lt.s64 	%p73, %rd478, %rd479;
	or.pred  	%p74, %p72, %p73;
	selp.f64 	%fd267, %fd266, %fd267, %p74;
	selp.b64 	%rd479, %rd478, %rd479, %p74;
$L__BB14_160:
	setp.lt.f64 	%p75, %fd267, %fd268;
	@%p75 bra 	$L__BB14_162;
	setp.gt.f64 	%p76, %fd267, %fd268;
	setp.lt.s64 	%p77, %rd479, %rd480;
	or.pred  	%p78, %p76, %p77;
	selp.f64 	%fd268, %fd267, %fd268, %p78;
	selp.b64 	%rd480, %rd479, %rd480, %p78;
$L__BB14_162:
	setp.lt.f64 	%p79, %fd268, %fd269;
	@%p79 bra 	$L__BB14_164;
	setp.gt.f64 	%p80, %fd268, %fd269;
	setp.lt.s64 	%p81, %rd480, %rd481;
	or.pred  	%p82, %p80, %p81;
	selp.f64 	%fd269, %fd268, %fd269, %p82;
	selp.b64 	%rd481, %rd480, %rd481, %p82;
$L__BB14_164:
	add.s64 	%rd473, %rd473, 1280;
	mov.u64 	%rd494, %rd481;
	mov.f64 	%fd279, %fd269;
$L__BB14_165:
	cvt.s64.s32 	%rd331, %r29;
	setp.ge.s64 	%p83, %rd473, %rd331;
	@%p83 bra 	$L__BB14_188;
	cvt.u32.u64 	%r17, %rd473;
	sub.s32 	%r18, %r29, %r17;
	setp.ge.s32 	%p84, %r16, %r18;
	@%p84 bra 	$L__BB14_188;
	not.b32 	%r30, %r16;
	add.s32 	%r31, %r29, %r30;
	sub.s32 	%r19, %r31, %r17;
	and.b32  	%r32, %r19, 768;
	setp.eq.s32 	%p85, %r32, 768;
	mov.u32 	%r372, %r16;
	@%p85 bra 	$L__BB14_173;
	cvt.u64.u32 	%rd333, %r16;
	add.s64 	%rd334, %rd473, %rd333;
	shl.b64 	%rd335, %rd334, 4;
	add.s64 	%rd484, %rd237, %rd335;
	shr.u32 	%r33, %r19, 8;
	add.s32 	%r34, %r33, 1;
	and.b32  	%r35, %r34, 3;
	neg.s32 	%r370, %r35;
	mov.u32 	%r372, %r16;
$L__BB14_169:
	.pragma "nounroll";
	mov.u64 	%rd177, %rd494;
	mov.f64 	%fd155, %fd279;
	// begin inline asm
	ld.global.nc.u64 %rd336, [%rd484];
	// end inline asm
	add.s64 	%rd339, %rd484, 8;
	// begin inline asm
	ld.global.nc.u64 %rd338, [%rd339];
	// end inline asm
	mov.b64 	%fd156, %rd336;
	setp.lt.f64 	%p86, %fd155, %fd156;
	mov.f64 	%fd279, %fd156;
	mov.u64 	%rd494, %rd338;
	@%p86 bra 	$L__BB14_172;
	setp.gt.f64 	%p87, %fd155, %fd156;
	mov.f64 	%fd279, %fd155;
	mov.u64 	%rd494, %rd177;
	@%p87 bra 	$L__BB14_172;
	setp.lt.s64 	%p88, %rd177, %rd338;
	selp.f64 	%fd279, %fd155, %fd156, %p88;
	min.s64 	%rd494, %rd177, %rd338;
$L__BB14_172:
	add.s32 	%r372, %r372, 256;
	add.s64 	%rd484, %rd484, 4096;
	add.s32 	%r370, %r370, 1;
	setp.ne.s32 	%p89, %r370, 0;
	@%p89 bra 	$L__BB14_169;
$L__BB14_173:
	setp.lt.u32 	%p90, %r19, 768;
	@%p90 bra 	$L__BB14_188;
	cvt.u64.u32 	%rd340, %r372;
	add.s64 	%rd341, %rd473, %rd340;
	shl.b64 	%rd342, %rd341, 4;
	add.s64 	%rd343, %rd342, %rd237;
	add.s64 	%rd489, %rd343, 12296;
$L__BB14_175:
	add.s64 	%rd345, %rd489, -12296;
	// begin inline asm
	ld.global.nc.u64 %rd344, [%rd345];
	// end inline asm
	add.s64 	%rd347, %rd489, -12288;
	// begin inline asm
	ld.global.nc.u64 %rd346, [%rd347];
	// end inline asm
	mov.b64 	%fd162, %rd344;
	setp.lt.f64 	%p91, %fd279, %fd162;
	mov.f64 	%fd276, %fd162;
	mov.u64 	%rd491, %rd346;
	@%p91 bra 	$L__BB14_178;
	setp.gt.f64 	%p92, %fd279, %fd162;
	mov.f64 	%fd276, %fd279;
	mov.u64 	%rd491, %rd494;
	@%p92 bra 	$L__BB14_178;
	setp.lt.s64 	%p93, %rd494, %rd346;
	selp.f64 	%fd276, %fd279, %fd162, %p93;
	min.s64 	%rd491, %rd494, %rd346;
$L__BB14_178:
	add.s64 	%rd349, %rd489, -8200;
	// begin inline asm
	ld.global.nc.u64 %rd348, [%rd349];
	// end inline asm
	add.s64 	%rd351, %rd489, -8192;
	// begin inline asm
	ld.global.nc.u64 %rd350, [%rd351];
	// end inline asm
	mov.b64 	%fd165, %rd348;
	setp.lt.f64 	%p94, %fd276, %fd165;
	mov.f64 	%fd277, %fd165;
	mov.u64 	%rd492, %rd350;
	@%p94 bra 	$L__BB14_181;
	setp.gt.f64 	%p95, %fd276, %fd165;
	mov.f64 	%fd277, %fd276;
	mov.u64 	%rd492, %rd491;
	@%p95 bra 	$L__BB14_181;
	setp.lt.s64 	%p96, %rd491, %rd350;
	selp.f64 	%fd277, %fd276, %fd165, %p96;
	min.s64 	%rd492, %rd491, %rd350;
$L__BB14_181:
	add.s64 	%rd353, %rd489, -4104;
	// begin inline asm
	ld.global.nc.u64 %rd352, [%rd353];
	// end inline asm
	add.s64 	%rd355, %rd489, -4096;
	// begin inline asm
	ld.global.nc.u64 %rd354, [%rd355];
	// end inline asm
	mov.b64 	%fd168, %rd352;
	setp.lt.f64 	%p97, %fd277, %fd168;
	mov.f64 	%fd278, %fd168;
	mov.u64 	%rd493, %rd354;
	@%p97 bra 	$L__BB14_184;
	setp.gt.f64 	%p98, %fd277, %fd168;
	mov.f64 	%fd278, %fd277;
	mov.u64 	%rd493, %rd492;
	@%p98 bra 	$L__BB14_184;
	setp.lt.s64 	%p99, %rd492, %rd354;
	selp.f64 	%fd278, %fd277, %fd168, %p99;
	min.s64 	%rd493, %rd492, %rd354;
$L__BB14_184:
	add.s64 	%rd357, %rd489, -8;
	// begin inline asm
	ld.global.nc.u64 %rd356, [%rd357];
	// end inline asm
	// begin inline asm
	ld.global.nc.u64 %rd358, [%rd489];
	// end inline asm
	mov.b64 	%fd171, %rd356;
	setp.lt.f64 	%p100, %fd278, %fd171;
	mov.f64 	%fd279, %fd171;
	mov.u64 	%rd494, %rd358;
	@%p100 bra 	$L__BB14_187;
	setp.gt.f64 	%p101, %fd278, %fd171;
	mov.f64 	%fd279, %fd278;
	mov.u64 	%rd494, %rd493;
	@%p101 bra 	$L__BB14_187;
	setp.lt.s64 	%p102, %rd493, %rd358;
	selp.f64 	%fd279, %fd278, %fd171, %p102;
	min.s64 	%rd494, %rd493, %rd358;
$L__BB14_187:
	add.s32 	%r372, %r372, 1024;
	add.s64 	%rd489, %rd489, 16384;
	setp.lt.s32 	%p103, %r372, %r18;
	@%p103 bra 	$L__BB14_175;
$L__BB14_188:
	// begin inline asm
	mov.u32 %r36, %laneid;
	// end inline asm
	mov.b64 	%rd360, %fd279;
	mov.b64 	{%r38, %r43}, %rd360;
	mov.b32 	%r54, 1;
	mov.b32 	%r55, 31;
	mov.b32 	%r56, -1;
	// begin inline asm
	shfl.sync.down.b32 %r37, %r38, %r54, %r55, %r56;
	// end inline asm
	// begin inline asm
	shfl.sync.down.b32 %r42, %r43, %r54, %r55, %r56;
	// end inline asm
	mov.b64 	%rd361, {%r37, %r42};
	mov.b64 	%fd175, %rd361;
	mov.b64 	{%r48, %r53}, %rd494;
	// begin inline asm
	shfl.sync.down.b32 %r47, %r48, %r54, %r55, %r56;
	// end inline asm
	// begin inline asm
	shfl.sync.down.b32 %r52, %r53, %r54, %r55, %r56;
	// end inline asm
	mov.b64 	%rd201, {%r47, %r52};
	setp.gt.s32 	%p104, %r36, 30;
	mov.f64 	%fd281, %fd279;
	mov.u64 	%rd496, %rd494;
	@%p104 bra 	$L__BB14_192;
	setp.lt.f64 	%p105, %fd279, %fd175;
	mov.f64 	%fd281, %fd175;
	mov.u64 	%rd496, %rd201;
	@%p105 bra 	$L__BB14_192;
	setp.gt.f64 	%p106, %fd279, %fd175;
	mov.f64 	%fd281, %fd279;
	mov.u64 	%rd496, %rd494;
	@%p106 bra 	$L__BB14_192;
	setp.lt.s64 	%p107, %rd494, %rd201;
	selp.f64 	%fd281, %fd279, %fd175, %p107;
	min.s64 	%rd496, %rd494, %rd201;
$L__BB14_192:
	mov.b64 	%rd362, %fd281;
	mov.b64 	{%r58, %r63}, %rd362;
	mov.b32 	%r74, 2;
	mov.b32 	%r75, 31;
	mov.b32 	%r76, -1;
	// begin inline asm
	shfl.sync.down.b32 %r57, %r58, %r74, %r75, %r76;
	// end inline asm
	// begin inline asm
	shfl.sync.down.b32 %r62, %r63, %r74, %r75, %r76;
	// end inline asm
	mov.b64 	%rd363, {%r57, %r62};
	mov.b64 	%fd178, %rd363;
	mov.b64 	{%r68, %r73}, %rd496;
	// begin inline asm
	shfl.sync.down.b32 %r67, %r68, %r74, %r75, %r76;
	// end inline asm
	// begin inline asm
	shfl.sync.down.b32 %r72, %r73, %r74, %r75, %r76;
	// end inline asm
	mov.b64 	%rd204, {%r67, %r72};
	setp.gt.s32 	%p108, %r36, 29;
	mov.f64 	%fd282, %fd281;
	mov.u64 	%rd497, %rd496;
	@%p108 bra 	$L__BB14_196;
	setp.lt.f64 	%p109, %fd281, %fd178;
	mov.f64 	%fd282, %fd178;
	mov.u64 	%rd497, %rd204;
	@%p109 bra 	$L__BB14_196;
	setp.gt.f64 	%p110, %fd281, %fd178;
	mov.f64 	%fd282, %fd281;
	mov.u64 	%rd497, %rd496;
	@%p110 bra 	$L__BB14_196;
	setp.lt.s64 	%p111, %rd496, %rd204;
	selp.f64 	%fd282, %fd281, %fd178, %p111;
	min.s64 	%rd497, %rd496, %rd204;
$L__BB14_196:
	mov.b64 	%rd364, %fd282;
	mov.b64 	{%r78, %r83}, %rd364;
	mov.b32 	%r94, 4;
	mov.b32 	%r95, 31;
	mov.b32 	%r96, -1;
	// begin inline asm
	shfl.sync.down.b32 %r77, %r78, %r94, %r95, %r96;
	// end inline asm
	// begin inline asm
	shfl.sync.down.b32 %r82, %r83, %r94, %r95, %r96;
	// end inline asm
	mov.b64 	%rd365, {%r77, %r82};
	mov.b64 	%fd181, %rd365;
	mov.b64 	{%r88, %r93}, %rd497;
	// begin inline asm
	shfl.sync.down.b32 %r87, %r88, %r94, %r95, %r96;
	// end inline asm
	// begin inline asm
	shfl.sync.down.b32 %r92, %r93, %r94, %r95, %r96;
	// end inline asm
	mov.b64 	%rd207, {%r87, %r92};
	setp.gt.s32 	%p112, %r36, 27;
	mov.f64 	%fd283, %fd282;
	mov.u64 	%rd498, %rd497;
	@%p112 bra 	$L__BB14_200;
	setp.lt.f64 	%p113, %fd282, %fd181;
	mov.f64 	%fd283, %fd181;
	mov.u64 	%rd498, %rd207;
	@%p113 bra 	$L__BB14_200;
	setp.gt.f64 	%p114, %fd282, %fd181;
	mov.f64 	%fd283, %fd282;
	mov.u64 	%rd498, %rd497;
	@%p114 bra 	$L__BB14_200;
	setp.lt.s64 	%p115, %rd497, %rd207;
	selp.f64 	%fd283, %fd282, %fd181, %p115;
	min.s64 	%rd498, %rd497, %rd207;
$L__BB14_200:
	mov.b64 	%rd366, %fd283;
	mov.b64 	{%r98, %r103}, %rd366;
	mov.b32 	%r114, 8;
	mov.b32 	%r115, 31;
	mov.b32 	%r116, -1;
	// begin inline asm
	shfl.sync.down.b32 %r97, %r98, %r114, %r115, %r116;
	// end inline asm
	// begin inline asm
	shfl.sync.down.b32 %r102, %r103, %r114, %r115, %r116;
	// end inline asm
	mov.b64 	%rd367, {%r97, %r102};
	mov.b64 	%fd184, %rd367;
	mov.b64 	{%r108, %r113}, %rd498;
	// begin inline asm
	shfl.sync.down.b32 %r107, %r108, %r114, %r115, %r116;
	// end inline asm
	// begin inline asm
	shfl.sync.down.b32 %r112, %r113, %r114, %r115, %r116;
	// end inline asm
	mov.b64 	%rd210, {%r107, %r112};
	setp.gt.s32 	%p116, %r36, 23;
	mov.f64 	%fd284, %fd283;
	mov.u64 	%rd499, %rd498;
	@%p116 bra 	$L__BB14_204;
	setp.lt.f64 	%p117, %fd283, %fd184;
	mov.f64 	%fd284, %fd184;
	mov.u64 	%rd499, %rd210;
	@%p117 bra 	$L__BB14_204;
	setp.gt.f64 	%p118, %fd283, %fd184;
	mov.f64 	%fd284, %fd283;
	mov.u64 	%rd499, %rd498;
	@%p118 bra 	$L__BB14_204;
	setp.lt.s64 	%p119, %rd498, %rd210;
	selp.f64 	%fd284, %fd283, %fd184, %p119;
	min.s64 	%rd499, %rd498, %rd210;
$L__BB14_204:
	mov.b64 	%rd368, %fd284;
	mov.b64 	{%r118, %r123}, %rd368;
	mov.b32 	%r134, 16;
	mov.b32 	%r135, 31;
	mov.b32 	%r136, -1;
	// begin inline asm
	shfl.sync.down.b32 %r117, %r118, %r134, %r135, %r136;
	// end inline asm
	// begin inline asm
	shfl.sync.down.b32 %r122, %r123, %r134, %r135, %r136;
	// end inline asm
	mov.b64 	%rd369, {%r117, %r122};
	mov.b64 	%fd187, %rd369;
	mov.b64 	{%r128, %r133}, %rd499;
	// begin inline asm
	shfl.sync.down.b32 %r127, %r128, %r134, %r135, %r136;
	// end inline asm
	// begin inline asm
	shfl.sync.down.b32 %r132, %r133, %r134, %r135, %r136;
	// end inline asm
	mov.b64 	%rd213, {%r127, %r132};
	setp.gt.s32 	%p120, %r36, 15;
	mov.f64 	%fd292, %fd284;
	mov.u64 	%rd507, %rd499;
	@%p120 bra 	$L__BB14_208;
	setp.lt.f64 	%p121, %fd284, %fd187;
	mov.f64 	%fd292, %fd187;
	mov.u64 	%rd507, %rd213;
	@%p121 bra 	$L__BB14_208;
	setp.gt.f64 	%p122, %fd284, %fd187;
	mov.f64 	%fd292, %fd284;
	mov.u64 	%rd507, %rd499;
	@%p122 bra 	$L__BB14_208;
	setp.lt.s64 	%p123, %rd499, %rd213;
	selp.f64 	%fd292, %fd284, %fd187, %p123;
	min.s64 	%rd507, %rd499, %rd213;
$L__BB14_208:
	setp.ne.s32 	%p124, %r36, 0;
	@%p124 bra 	$L__BB14_210;
	shr.u32 	%r137, %r16, 1;
	and.b32  	%r138, %r137, 496;
	mov.u32 	%r139, _ZN6thrust24THRUST_300001_SM_1000_NS8cuda_cub4core6detail5shmemE;
	add.s32 	%r140, %r139, %r138;
	st.shared.f64 	[%r140+8], %fd292;
	st.shared.u64 	[%r140+16], %rd507;
$L__BB14_210:
	bar.sync 	0;
	setp.ne.s32 	%p125, %r16, 0;
	@%p125 bra 	$L__BB14_232;
	ld.shared.f64 	%fd190, [_ZN6thrust24THRUST_300001_SM_1000_NS8cuda_cub4core6detail5shmemE+24];
	ld.shared.u64 	%rd216, [_ZN6thrust24THRUST_300001_SM_1000_NS8cuda_cub4core6detail5shmemE+32];
	setp.lt.f64 	%p126, %fd292, %fd190;
	mov.f64 	%fd286, %fd190;
	mov.u64 	%rd501, %rd216;
	@%p126 bra 	$L__BB14_214;
	setp.lt.f64 	%p127, %fd190, %fd292;
	mov.f64 	%fd286, %fd292;
	mov.u64 	%rd501, %rd507;
	@%p127 bra 	$L__BB14_214;
	setp.lt.s64 	%p128, %rd507, %rd216;
	selp.f64 	%fd286, %fd292, %fd190, %p128;
	min.s64 	%rd501, %rd507, %rd216;
$L__BB14_214:
	ld.shared.f64 	%fd193, [_ZN6thrust24THRUST_300001_SM_1000_NS8cuda_cub4core6detail5shmemE+40];
	ld.shared.u64 	%rd219, [_ZN6thrust24THRUST_300001_SM_1000_NS8cuda_cub4core6detail5shmemE+48];
	setp.lt.f64 	%p129, %fd286, %fd193;
	mov.f64 	%fd287, %fd193;
	mov.u64 	%rd502, %rd219;
	@%p129 bra 	$L__BB14_217;
	setp.lt.f64 	%p130, %fd193, %fd286;
	mov.f64 	%fd287, %fd286;
	mov.u64 	%rd502, %rd501;
	@%p130 bra 	$L__BB14_217;
	setp.lt.s64 	%p131, %rd501, %rd219;
	selp.f64 	%fd287, %fd286, %fd193, %p131;
	min.s64 	%rd502, %rd501, %rd219;
$L__BB14_217:
	ld.shared.f64 	%fd196, [_ZN6thrust24THRUST_300001_SM_1000_NS8cuda_cub4core6detail5shmemE+56];
	ld.shared.u64 	%rd222, [_ZN6thrust24THRUST_300001_SM_1000_NS8cuda_cub4core6detail5shmemE+64];
	setp.lt.f64 	%p132, %fd287, %fd196;
	mov.f64 	%fd288, %fd196;
	mov.u64 	%rd503, %rd222;
	@%p132 bra 	$L__BB14_220;
	setp.lt.f64 	%p133, %fd196, %fd287;
	mov.f64 	%fd288, %fd287;
	mov.u64 	%rd503, %rd502;
	@%p133 bra 	$L__BB14_220;
	setp.lt.s64 	%p134, %rd502, %rd222;
	selp.f64 	%fd288, %fd287, %fd196, %p134;
	min.s64 	%rd503, %rd502, %rd222;
$L__BB14_220:
	ld.shared.f64 	%fd199, [_ZN6thrust24THRUST_300001_SM_1000_NS8cuda_cub4core6detail5shmemE+72];
	ld.shared.u64 	%rd225, [_ZN6thrust24THRUST_300001_SM_1000_NS8cuda_cub4core6detail5shmemE+80];
	setp.lt.f64 	%p135, %fd288, %fd199;
	mov.f64 	%fd289, %fd199;
	mov.u64 	%rd504, %rd225;
	@%p135 bra 	$L__BB14_223;
	setp.lt.f64 	%p136, %fd199, %fd288;
	mov.f64 	%fd289, %fd288;
	mov.u64 	%rd504, %rd503;
	@%p136 bra 	$L__BB14_223;
	setp.lt.s64 	%p137, %rd503, %rd225;
	selp.f64 	%fd289, %fd288, %fd199, %p137;
	min.s64 	%rd504, %rd503, %rd225;
$L__BB14_223:
	ld.shared.f64 	%fd202, [_ZN6thrust24THRUST_300001_SM_1000_NS8cuda_cub4core6detail5shmemE+88];
	ld.shared.u64 	%rd228, [_ZN6thrust24THRUST_300001_SM_1000_NS8cuda_cub4core6detail5shmemE+96];
	setp.lt.f64 	%p138, %fd289, %fd202;
	mov.f64 	%fd290, %fd202;
	mov.u64 	%rd505, %rd228;
	@%p138 bra 	$L__BB14_226;
	setp.lt.f64 	%p139, %fd202, %fd289;
	mov.f64 	%fd290, %fd289;
	mov.u64 	%rd505, %rd504;
	@%p139 bra 	$L__BB14_226;
	setp.lt.s64 	%p140, %rd504, %rd228;
	selp.f64 	%fd290, %fd289, %fd202, %p140;
	min.s64 	%rd505, %rd504, %rd228;
$L__BB14_226:
	ld.shared.f64 	%fd205, [_ZN6thrust24THRUST_300001_SM_1000_NS8cuda_cub4core6detail5shmemE+104];
	ld.shared.u64 	%rd231, [_ZN6thrust24THRUST_300001_SM_1000_NS8cuda_cub4core6detail5shmemE+112];
	setp.lt.f64 	%p141, %fd290, %fd205;
	mov.f64 	%fd291, %fd205;
	mov.u64 	%rd506, %rd231;
	@%p141 bra 	$L__BB14_229;
	setp.lt.f64 	%p142, %fd205, %fd290;
	mov.f64 	%fd291, %fd290;
	mov.u64 	%rd506, %rd505;
	@%p142 bra 	$L__BB14_229;
	setp.lt.s64 	%p143, %rd505, %rd231;
	selp.f64 	%fd291, %fd290, %fd205, %p143;
	min.s64 	%rd506, %rd505, %rd231;
$L__BB14_229:
	ld.shared.f64 	%fd208, [_ZN6thrust24THRUST_300001_SM_1000_NS8cuda_cub4core6detail5shmemE+120];
	ld.shared.u64 	%rd234, [_ZN6thrust24THRUST_300001_SM_1000_NS8cuda_cub4core6detail5shmemE+128];
	setp.lt.f64 	%p144, %fd291, %fd208;
	mov.u64 	%rd507, %rd234;
	mov.f64 	%fd292, %fd208;
	@%p144 bra 	$L__BB14_232;
	setp.lt.f64 	%p145, %fd208, %fd291;
	mov.u64 	%rd507, %rd506;
	mov.f64 	%fd292, %fd291;
	@%p145 bra 	$L__BB14_232;
	setp.lt.s64 	%p146, %rd506, %rd234;
	selp.f64 	%fd292, %fd291, %fd208, %p146;
	min.s64 	%rd507, %rd506, %rd234;
$L__BB14_232:
	mov.u32 	%r364, %tid.x;
	setp.ne.s32 	%p263, %r364, 0;
	@%p263 bra 	$L__BB14_234;
	ld.param.u64 	%rd420, [_ZN6thrust24THRUST_300001_SM_1000_NS8cuda_cub4core6detail13_kernel_agentINS1_8__reduce11ReduceAgentIPN4cuda3std3__45tupleIJdlEEESC_SB_lNS1_9__extrema9arg_max_fIdlNS9_4lessIdEEEEEEJSC_SC_iSH_EEEvDpT0__param_1];
	cvta.to.global.u64 	%rd419, %rd420;
	st.global.f64 	[%rd419], %fd292;
	st.global.u64 	[%rd419+8], %rd507;
$L__BB14_234:
	ret;

}
	// .globl	_ZN3cub18CUB_300001_SM_10006detail11EmptyKernelIvEEvv
.visible .entry _ZN3cub18CUB_300001_SM_10006detail11EmptyKernelIvEEvv()
{


	ret;

}
	// .globl	_ZN3cub18CUB_300001_SM_10006detail6reduce28DeviceReduceSingleTileKernelINS2_10policy_hubIdjN4cuda3std3__44plusIdEEE10Policy1000EN6thrust24THRUST_300001_SM_1000_NS6detail15normal_iteratorINSD_10device_ptrIdEEEEPdjS9_ddNS7_10__identityEEEvT0_T1_T2_T3_T4_T6_
.visible .entry _ZN3cub18CUB_300001_SM_10006detail6reduce28DeviceReduceSingleTileKernelINS2_10policy_hubIdjN4cuda3std3__44plusIdEEE10Policy1000EN6thrust24THRUST_300001_SM_1000_NS6detail15normal_iteratorINSD_10device_ptrIdEEEEPdjS9_ddNS7_10__identityEEEvT0_T1_T2_T3_T4_T6_(
	.param .align 8 .b8 _ZN3cub18CUB_300001_SM_10006detail6reduce28DeviceReduceSingleTileKernelINS2_10policy_hubIdjN4cuda3std3__44plusIdEEE10Policy1000EN6thrust24THRUST_300001_SM_1000_NS6detail15normal_iteratorINSD_10device_ptrIdEEEEPdjS9_ddNS7_10__identityEEEvT0_T1_T2_T3_T4_T6__param_0[8],
	.param .u64 .ptr .align 1 _ZN3cub18CUB_300001_SM_10006detail6reduce28DeviceReduceSingleTileKernelINS2_10policy_hubIdjN4cuda3std3__44plusIdEEE10Policy1000EN6thrust24THRUST_300001_SM_1000_NS6detail15normal_iteratorINSD_10device_ptrIdEEEEPdjS9_ddNS7_10__identityEEEvT0_T1_T2_T3_T4_T6__param_1,
	.param .u32 _ZN3cub18CUB_300001_SM_10006detail6reduce28DeviceReduceSingleTileKernelINS2_10policy_hubIdjN4cuda3std3__44plusIdEEE10Policy1000EN6thrust24THRUST_300001_SM_1000_NS6detail15normal_iteratorINSD_10device_ptrIdEEEEPdjS9_ddNS7_10__identityEEEvT0_T1_T2_T3_T4_T6__param_2,
	.param .align 1 .b8 _ZN3cub18CUB_300001_SM_10006detail6reduce28DeviceReduceSingleTileKernelINS2_10policy_hubIdjN4cuda3std3__44plusIdEEE10Policy1000EN6thrust24THRUST_300001_SM_1000_NS6detail15normal_iteratorINSD_10device_ptrIdEEEEPdjS9_ddNS7_10__identityEEEvT0_T1_T2_T3_T4_T6__param_3[1],
	.param .f64 _ZN3cub18CUB_300001_SM_10006detail6reduce28DeviceReduceSingleTileKernelINS2_10policy_hubIdjN4cuda3std3__44plusIdEEE10Policy1000EN6thrust24THRUST_300001_SM_1000_NS6detail15normal_iteratorINSD_10device_ptrIdEEEEPdjS9_ddNS7_10__identityEEEvT0_T1_T2_T3_T4_T6__param_4,
	.param .align 1 .b8 _ZN3cub18CUB_300001_SM_10006detail6reduce28DeviceReduceSingleTileKernelINS2_10policy_hubIdjN4cuda3std3__44plusIdEEE10Policy1000EN6thrust24THRUST_300001_SM_1000_NS6detail15normal_iteratorINSD_10device_ptrIdEEEEPdjS9_ddNS7_10__identityEEEvT0_T1_T2_T3_T4_T6__param_5[1]
)
.maxntid 640
.minnctapersm 1
{
	.reg .pred 	%p<71>;
	.reg .b32 	%r<288>;
	.reg .b64 	%rd<114>;
	.reg .b64 	%fd<380>;
	// demoted variable
	.shared .align 8 .b8 _ZZN3cub18CUB_300001_SM_10006detail6reduce28DeviceReduceSingleTileKernelINS2_10policy_hubIdjN4cuda3std3__44plusIdEEE10Policy1000EN6thrust24THRUST_300001_SM_1000_NS6detail15normal_iteratorINSD_10device_ptrIdEEEEPdjS9_ddNS7_10__identityEEEvT0_T1_T2_T3_T4_T6_E12temp_storage[192];
	ld.param.u64 	%rd9, [_ZN3cub18CUB_300001_SM_10006detail6reduce28DeviceReduceSingleTileKernelINS2_10policy_hubIdjN4cuda3std3__44plusIdEEE10Policy1000EN6thrust24THRUST_300001_SM_1000_NS6detail15normal_iteratorINSD_10device_ptrIdEEEEPdjS9_ddNS7_10__identityEEEvT0_T1_T2_T3_T4_T6__param_0];
	ld.param.u64 	%rd10, [_ZN3cub18CUB_300001_SM_10006detail6reduce28DeviceReduceSingleTileKernelINS2_10policy_hubIdjN4cuda3std3__44plusIdEEE10Policy1000EN6thrust24THRUST_300001_SM_1000_NS6detail15normal_iteratorINSD_10device_ptrIdEEEEPdjS9_ddNS7_10__identityEEEvT0_T1_T2_T3_T4_T6__param_1];
	ld.param.u32 	%r51, [_ZN3cub18CUB_300001_SM_10006detail6reduce28DeviceReduceSingleTileKernelINS2_10policy_hubIdjN4cuda3std3__44plusIdEEE10Policy1000EN6thrust24THRUST_300001_SM_1000_NS6detail15normal_iteratorINSD_10device_ptrIdEEEEPdjS9_ddNS7_10__identityEEEvT0_T1_T2_T3_T4_T6__param_2];
	ld.param.f64 	%fd42, [_ZN3cub18CUB_300001_SM_10006detail6reduce28DeviceReduceSingleTileKernelINS2_10policy_hubIdjN4cuda3std3__44plusIdEEE10Policy1000EN6thrust24THRUST_300001_SM_1000_NS6detail15normal_iteratorINSD_10device_ptrIdEEEEPdjS9_ddNS7_10__identityEEEvT0_T1_T2_T3_T4_T6__param_4];
	cvta.to.global.u64 	%rd1, %rd10;
	setp.ne.s32 	%p1, %r51, 0;
	@%p1 bra 	$L__BB16_3;
	mov.u32 	%r270, %tid.x;
	setp.ne.s32 	%p70, %r270, 0;
	@%p70 bra 	$L__BB16_52;
	st.global.f64 	[%rd1], %fd42;
	bra.uni 	$L__BB16_52;
$L__BB16_3:
	cvta.to.global.u64 	%rd2, %rd9;
	setp.gt.u32 	%p2, %r51, 5119;
	@%p2 bra 	$L__BB16_28;
	mov.u32 	%r1, %tid.x;
	setp.ge.u32 	%p24, %r1, %r51;
	mov.f64 	%fd367, 0d0000000000000000;
	mov.u32 	%r274, %r1;
	@%p24 bra 	$L__BB16_6;
	mul.wide.u32 	%rd83, %r1, 8;
	add.s64 	%rd84, %rd2, %rd83;
	ld.global.f64 	%fd367, [%rd84];
	add.s32 	%r274, %r1, 640;
$L__BB16_6:
	setp.ge.u32 	%p25, %r274, %r51;
	@%p25 bra 	$L__BB16_19;
	not.b32 	%r146, %r274;
	add.s32 	%r147, %r51, %r146;
	mul.hi.u32 	%r148, %r147, -858993459;
	shr.u32 	%r149, %r148, 9;
	add.s32 	%r4, %r149, 1;
	and.b32  	%r5, %r4, 15;
	setp.lt.u32 	%p26, %r147, 9600;
	@%p26 bra 	$L__BB16_10;
	and.b32  	%r150, %r4, 16777200;
	neg.s32 	%r272, %r150;
	mul.wide.u32 	%rd85, %r274, 8;
	add.s64 	%rd86, %rd85, %rd2;
	add.s64 	%rd112, %rd86, 40960;
$L__BB16_9:
	.pragma "nounroll";
	ld.global.f64 	%fd181, [%rd112+-40960];
	add.f64 	%fd182, %fd367, %fd181;
	ld.global.f64 	%fd183, [%rd112+-35840];
	add.f64 	%fd184, %fd182, %fd183;
	ld.global.f64 	%fd185, [%rd112+-30720];
	add.f64 	%fd186, %fd184, %fd185;
	ld.global.f64 	%fd187, [%rd112+-25600];
	add.f64 	%fd188, %fd186, %fd187;
	ld.global.f64 	%fd189, [%rd112+-20480];
	add.f64 	%fd190, %fd188, %fd189;
	ld.global.f64 	%fd191, [%rd112+-15360];
	add.f64 	%fd192, %fd190, %fd191;
	ld.global.f64 	%fd193, [%rd112+-10240];
	add.f64 	%fd194, %fd192, %fd193;
	ld.global.f64 	%fd195, [%rd112+-5120];
	add.f64 	%fd196, %fd194, %fd195;
	ld.global.f64 	%fd197, [%rd112];
	add.f64 	%fd198, %fd196, %fd197;
	ld.global.f64 	%fd199, [%rd112+5120];
	add.f64 	%fd200, %fd198, %fd199;
	ld.global.f64 	%fd201, [%rd112+10240];
	add.f64 	%fd202, %fd200, %fd201;
	ld.global.f64 	%fd203, [%rd112+15360];
	add.f64 	%fd204, %fd202, %fd203;
	ld.global.f64 	%fd205, [%rd112+20480];
	add.f64 	%fd206, %fd204, %fd205;
	ld.global.f64 	%fd207, [%rd112+25600];
	add.f64 	%fd208, %fd206, %fd207;
	ld.global.f64 	%fd209, [%rd112+30720];
	add.f64 	%fd210, %fd208, %fd209;
	ld.global.f64 	%fd211, [%rd112+35840];
	add.f64 	%fd367, %fd210, %fd211;
	add.s32 	%r274, %r274, 10240;
	add.s32 	%r272, %r272, 16;
	add.s64 	%rd112, %rd112, 81920;
	setp.ne.s32 	%p27, %r272, 0;
	@%p27 bra 	$L__BB16_9;
$L__BB16_10:
	setp.eq.s32 	%p28, %r5, 0;
	@%p28 bra 	$L__BB16_19;
	and.b32  	%r12, %r4, 7;
	setp.lt.u32 	%p29, %r5, 8;
	@%p29 bra 	$L__BB16_13;
	mul.wide.u32 	%rd87, %r274, 8;
	add.s64 	%rd88, %rd2, %rd87;
	ld.global.f64 	%fd213, [%rd88];
	add.f64 	%fd214, %fd367, %fd213;
	ld.global.f64 	%fd215, [%rd88+5120];
	add.f64 	%fd216, %fd214, %fd215;
	ld.global.f64 	%fd217, [%rd88+10240];
	add.f64 	%fd218, %fd216, %fd217;
	ld.global.f64 	%fd219, [%rd88+15360];
	add.f64 	%fd220, %fd218, %fd219;
	ld.global.f64 	%fd221, [%rd88+20480];
	add.f64 	%fd222, %fd220, %fd221;
	ld.global.f64 	%fd223, [%rd88+25600];
	add.f64 	%fd224, %fd222, %fd223;
	ld.global.f64 	%fd225, [%rd88+30720];
	add.f64 	%fd226, %fd224, %fd225;
	ld.global.f64 	%fd227, [%rd88+35840];
	add.f64 	%fd367, %fd226, %fd227;
	add.s32 	%r274, %r274, 5120;
$L__BB16_13:
	setp.eq.s32 	%p30, %r12, 0;
	@%p30 bra 	$L__BB16_19;
	and.b32  	%r15, %r4, 3;
	setp.lt.u32 	%p31, %r12, 4;
	@%p31 bra 	$L__BB16_16;
	mul.wide.u32 	%rd89, %r274, 8;
	add.s64 	%rd90, %rd2, %rd89;
	ld.global.f64 	%fd229, [%rd90];
	add.f64 	%fd230, %fd367, %fd229;
	ld.global.f64 	%fd231, [%rd90+5120];
	add.f64 	%fd232, %fd230, %fd231;
	ld.global.f64 	%fd233, [%rd90+10240];
	add.f64 	%fd234, %fd232, %fd233;
	ld.global.f64 	%fd235, [%rd90+15360];
	add.f64 	%fd367, %fd234, %fd235;
	add.s32 	%r274, %r274, 2560;
$L__BB16_16:
	setp.eq.s32 	%p32, %r15, 0;
	@%p32 bra 	$L__BB16_19;
	mul.wide.u32 	%rd91, %r274, 8;
	add.s64 	%rd113, %rd2, %rd91;
	neg.s32 	%r277, %r15;
$L__BB16_18:
	.pragma "nounroll";
	ld.global.f64 	%fd236, [%rd113];
	add.f64 	%fd367, %fd367, %fd236;
	add.s64 	%rd113, %rd113, 5120;
	add.s32 	%r277, %r277, 1;
	setp.ne.s32 	%p33, %r277, 0;
	@%p33 bra 	$L__BB16_18;
$L__BB16_19:
	setp.lt.u32 	%p34, %r51, 640;
	@%p34 bra 	$L__BB16_24;
	// begin inline asm
	mov.u32 %r214, %laneid;
	// end inline asm
	mov.b64 	%rd102, %fd367;
	mov.b64 	{%r216, %r221}, %rd102;
	mov.b32 	%r222, 1;
	mov.b32 	%r263, 31;
	mov.b32 	%r264, -1;
	// begin inline asm
	shfl.sync.down.b32 %r215, %r216, %r222, %r263, %r264;
	// end inline asm
	// begin inline asm
	shfl.sync.down.b32 %r220, %r221, %r222, %r263, %r264;
	// end inline asm
	mov.b64 	%rd103, {%r215, %r220};
	mov.b64 	%fd307, %rd103;
	setp.gt.s32 	%p62, %r214, 30;
	add.f64 	%fd308, %fd367, %fd307;
	selp.f64 	%fd309, %fd367, %fd308, %p62;
	mov.b64 	%rd104, %fd309;
	mov.b64 	{%r226, %r231}, %rd104;
	mov.b32 	%r232, 2;
	// begin inline asm
	shfl.sync.down.b32 %r225, %r226, %r232, %r263, %r264;
	// end inline asm
	// begin inline asm
	shfl.sync.down.b32 %r230, %r231, %r232, %r263, %r264;
	// end inline asm
	mov.b64 	%rd105, {%r225, %r230};
	mov.b64 	%fd310, %rd105;
	setp.gt.s32 	%p63, %r214, 29;
	add.f64 	%fd311, %fd309, %fd310;
	selp.f64 	%fd312, %fd309, %fd311, %p63;
	mov.b64 	%rd106, %fd312;
	mov.b64 	{%r236, %r241}, %rd106;
	mov.b32 	%r242, 4;
	// begin inline asm
	shfl.sync.down.b32 %r235, %r236, %r242, %r263, %r264;
	// end inline asm
	// begin inline asm
	shfl.sync.down.b32 %r240, %r241, %r242, %r263, %r264;
	// end inline asm
	mov.b64 	%rd107, {%r235, %r240};
	mov.b64 	%fd313, %rd107;
	setp.gt.s32 	%p64, %r214, 27;
	add.f64 	%fd314, %fd312, %fd313;
	selp.f64 	%fd315, %fd312, %fd314, %p64;
	mov.b64 	%rd108, %fd315;
	mov.b64 	{%r246, %r251}, %rd108;
	mov.b32 	%r252, 8;
	// begin inline asm
	shfl.sync.down.b32 %r245, %r246, %r252, %r263, %r264;
	// end inline asm
	// begin inline asm
	shfl.sync.down.b32 %r250, %r251, %r252, %r263, %r264;
	// end inline asm
	mov.b64 	%rd109, {%r245, %r250};
	mov.b64 	%fd316, %rd109;
	setp.gt.s32 	%p65, %r214, 23;
	add.f64 	%fd317, %fd315, %fd316;
	selp.f64 	%fd318, %fd315, %fd317, %p65;
	mov.b64 	%rd110, %fd318;
	mov.b64 	{%r256, %r261}, %rd110;
	mov.b32 	%r262, 16;
	// begin inline asm
	shfl.sync.down.b32 %r255, %r256, %r262, %r263, %r264;
	// end inline asm
	// begin inline asm
	shfl.sync.down.b32 %r260, %r261, %r262, %r263, %r264;
	// end inline asm
	mov.b64 	%rd111, {%r255, %r260};
	mov.b64 	%fd319, %rd111;
	setp.gt.s32 	%p66, %r214, 15;
	add.f64 	%fd16, %fd318, %fd319;
	selp.f64 	%fd379, %fd318, %fd16, %p66;
	setp.ne.s32 	%p67, %r214, 0;
	@%p67 bra 	$L__BB16_22;
	shr.u32 	%r265, %r1, 2;
	and.b32  	%r266, %r265, 248;
	mov.u32 	%r267, _ZZN3cub18CUB_300001_SM_10006detail6reduce28DeviceReduceSingleTileKernelINS2_10policy_hubIdjN4cuda3std3__44plusIdEEE10Policy1000EN6thrust24THRUST_300001_SM_1000_NS6detail15normal_iteratorINSD_10device_ptrIdEEEEPdjS9_ddNS7_10__identityEEEvT0_T1_T2_T3_T4_T6_E12temp_storage;
	add.s32 	%r268, %r267, %r266;
	st.shared.f64 	[%r268+24], %fd16;
$L__BB16_22:
	bar.sync 	0;
	setp.ne.s32 	%p68, %r1, 0;
	@%p68 bra 	$L__BB16_50;
	ld.shared.f64 	%fd320, [_ZZN3cub18CUB_300001_SM_10006detail6reduce28DeviceReduceSingleTileKernelINS2_10policy_hubIdjN4cuda3std3__44plusIdEEE10Policy1000EN6thrust24THRUST_300001_SM_1000_NS6detail15normal_iteratorINSD_10device_ptrIdEEEEPdjS9_ddNS7_10__identityEEEvT0_T1_T2_T3_T4_T6_E12temp_storage+32];
	add.f64 	%fd321, %fd379, %fd320;
	ld.shared.f64 	%fd322, [_ZZN3cub18CUB_300001_SM_10006detail6reduce28DeviceReduceSingleTileKernelINS2_10policy_hubIdjN4cuda3std3__44plusIdEEE10Policy1000EN6thrust24THRUST_300001_SM_1000_NS6detail15normal_iteratorINSD_10device_ptrIdEEEEPdjS9_ddNS7_10__identityEEEvT0_T1_T2_T3_T4_T6_E12temp_storage+40];
	add.f64 	%fd323, %fd321, %fd322;
	ld.shared.f64 	%fd324, [_ZZN3cub18CUB_300001_SM_10006detail6reduce28DeviceReduceSingleTileKernelINS2_10policy_hubIdjN4cuda3std3__44plusIdEEE10Policy1000EN6thrust24THRUST_300001_SM_1000_NS6detail15normal_iteratorINSD_10device_ptrIdEEEEPdjS9_ddNS7_10__identityEEEvT0_T1_T2_T3_T4_T6_E12temp_storage+48];
	add.f64 	%fd325, %fd323, %fd324;
	ld.shared.f64 	%fd326, [_ZZN3cub18CUB_300001_SM_10006detail6reduce28DeviceReduceSingleTileKernelINS2_10policy_hubIdjN4cuda3std3__44plusIdEEE10Policy1000EN6thrust24THRUST_300001_SM_1000_NS6detail15normal_iteratorINSD_10device_ptrIdEEEEPdjS9_ddNS7_10__identityEEEvT0_T1_T2_T3_T4_T6_E12temp_storage+56];
	add.f64 	%fd327, %fd325, %fd326;
	ld.shared.f64 	%fd328, [_ZZN3cub18CUB_300001_SM_10006detail6reduce28DeviceReduceSingleTileKernelINS2_10policy_hubIdjN4cuda3std3__44plusIdEEE10Policy1000EN6thrust24THRUST_300001_SM_1000_NS6detail15normal_iteratorINSD_10device_ptrIdEEEEPdjS9_ddNS7_10__identityEEEvT0_T1_T2_T3_T4_T6_E12temp_storage+64];
	add.f64 	%fd329, %fd327, %fd328;
	ld.shared.f64 	%fd330, [_ZZN3cub18CUB_300001_SM_10006detail6reduce28DeviceReduceSingleTileKernelINS2_10policy_hubIdjN4cuda3std3__44plusIdEEE10Policy1000EN6thrust24THRUST_300001_SM_1000_NS6detail15normal_iteratorINSD_10device_ptrIdEEEEPdjS9_ddNS7_10__identityEEEvT0_T1_T2_T3_T4_T6_E12temp_storage+72];
	add.f64 	%fd331, %fd329, %fd330;
	ld.shared.f64 	%fd332, [_ZZN3cub18CUB_300001_SM_10006detail6reduce28DeviceReduceSingleTileKernelINS2_10policy_hubIdjN4cuda3std3__44plusIdEEE10Policy1000EN6thrust24THRUST_300001_SM_1000_NS6detail15normal_iteratorINSD_10device_ptrIdEEEEPdjS9_ddNS7_10__identityEEEvT0_T1_T2_T3_T4_T6_E12temp_storage+80];
	add.f64 	%fd333, %fd331, %fd332;
	ld.shared.f64 	%fd334, [_ZZN3cub18CUB_300001_SM_10006detail6reduce28DeviceReduceSingleTileKernelINS2_10policy_hubIdjN4cuda3std3__44plusIdEEE10Policy1000EN6thrust24THRUST_300001_SM_1000_NS6detail15normal_iteratorINSD_10device_ptrIdEEEEPdjS9_ddNS7_10__identityEEEvT0_T1_T2_T3_T4_T6_E12temp_storage+88];
	add.f64 	%fd335, %fd333, %fd334;
	ld.shared.f64 	%fd336, [_ZZN3cub18CUB_300001_SM_10006detail6reduce28DeviceReduceSingleTileKernelINS2_10policy_hubIdjN4cuda3std3__44plusIdEEE10Policy1000EN6thrust24THRUST_300001_SM_1000_NS6detail15normal_iteratorINSD_10device_ptrIdEEEEPdjS9_ddNS7_10__identityEEEvT0_T1_T2_T3_T4_T6_E12temp_storage+96];
	add.f64 	%fd337, %fd335, %fd336;
	ld.shared.f64 	%fd338, [_ZZN3cub18CUB_300001_SM_10006detail6reduce28DeviceReduceSingleTileKernelINS2_10policy_hubIdjN4cuda3std3__44plusIdEEE10Policy1000EN6thrust24THRUST_300001_SM_1000_NS6detail15normal_iteratorINSD_10device_ptrIdEEEEPdjS9_ddNS7_10__identityEEEvT0_T1_T2_T3_T4_T6_E12temp_storage+104];
	add.f64 	%fd339, %fd337, %fd338;
	ld.shared.f64 	%fd340, [_ZZN3cub18CUB_300001_SM_10006detail6reduce28DeviceReduceSingleTileKernelINS2_10policy_hubIdjN4cuda3std3__44plusIdEEE10Policy1000EN6thrust24THRUST_300001_SM_1000_NS6detail15normal_iteratorINSD_10device_ptrIdEEEEPdjS9_ddNS7_10__identityEEEvT0_T1_T2_T3_T4_T6_E12temp_storage+112];
	add.f64 	%fd341, %fd339, %fd340;
	ld.shared.f64 	%fd342, [_ZZN3cub18CUB_300001_SM_10006detail6reduce28DeviceReduceSingleTileKernelINS2_10policy_hubIdjN4cuda3std3__44plusIdEEE10Policy1000EN6thrust24THRUST_300001_SM_1000_NS6detail15normal_iteratorINSD_10device_ptrIdEEEEPdjS9_ddNS7_10__identityEEEvT0_T1_T2_T3_T4_T6_E12temp_storage+120];
	add.f64 	%fd343, %fd341, %fd342;
	ld.shared.f64 	%fd344, [_ZZN3cub18CUB_300001_SM_10006detail6reduce28DeviceReduceSingleTileKernelINS2_10policy_hubIdjN4cuda3std3__44plusIdEEE10Policy1000EN6thrust24THRUST_300001_SM_1000_NS6detail15normal_iteratorINSD_10device_ptrIdEEEEPdjS9_ddNS7_10__identityEEEvT0_T1_T2_T3_T4_T6_E12temp_storage+128];
	add.f64 	%fd345, %fd343, %fd344;
	ld.shared.f64 	%fd346, [_ZZN3cub18CUB_300001_SM_10006detail6reduce28DeviceReduceSingleTileKernelINS2_10policy_hubIdjN4cuda3std3__44plusIdEEE10Policy1000EN6thrust24THRUST_300001_SM_1000_NS6detail15normal_iteratorINSD_10device_ptrIdEEEEPdjS9_ddNS7_10__identityEEEvT0_T1_T2_T3_T4_T6_E12temp_storage+136];
	add.f64 	%fd347, %fd345, %fd346;
	ld.shared.f64 	%fd348, [_ZZN3cub18CUB_300001_SM_10006detail6reduce28DeviceReduceSingleTileKernelINS2_10policy_hubIdjN4cuda3std3__44plusIdEEE10Policy1000EN6thrust24THRUST_300001_SM_1000_NS6detail15normal_iteratorINSD_10device_ptrIdEEEEPdjS9_ddNS7_10__identityEEEvT0_T1_T2_T3_T4_T6_E12temp_storage+144];
	add.f64 	%fd349, %fd347, %fd348;
	ld.shared.f64 	%fd350, [_ZZN3cub18CUB_300001_SM_10006detail6reduce28DeviceReduceSingleTileKernelINS2_10policy_hubIdjN4cuda3std3__44plusIdEEE10Policy1000EN6thrust24THRUST_300001_SM_1000_NS6detail15normal_iteratorINSD_10device_ptrIdEEEEPdjS9_ddNS7_10__identityEEEvT0_T1_T2_T3_T4_T6_E12temp_storage+152];
	add.f64 	%fd351, %fd349, %fd350;
	ld.shared.f64 	%fd352, [_ZZN3cub18CUB_300001_SM_10006detail6reduce28DeviceReduceSingleTileKernelINS2_10policy_hubIdjN4cuda3std3__44plusIdEEE10Policy1000EN6thrust24THRUST_300001_SM_1000_NS6detail15normal_iteratorINSD_10device_ptrIdEEEEPdjS9_ddNS7_10__identityEEEvT0_T1_T2_T3_T4_T6_E12temp_storage+160];
	add.f64 	%fd353, %fd351, %fd352;
	ld.shared.f64 	%fd354, [_ZZN3cub18CUB_300001_SM_10006detail6reduce28DeviceReduceSingleTileKernelINS2_10policy_hubIdjN4cuda3std3__44plusIdEEE10Policy1000EN6thrust24THRUST_300001_SM_1000_NS6detail15normal_iteratorINSD_10device_ptrIdEEEEPdjS9_ddNS7_10__identityEEEvT0_T1_T2_T3_T4_T6_E12temp_storage+168];
	add.f64 	%fd355, %fd353, %fd354;
	ld.shared.f64 	%fd356, [_ZZN3cub18CUB_300001_SM_10006detail6reduce28DeviceReduceSingleTileKernelINS2_10policy_hubIdjN4cuda3std3__44plusIdEEE10Policy1000EN6thrust24THRUST_300001_SM_1000_NS6detail15normal_iteratorINSD_10device_ptrIdEEEEPdjS9_ddNS7_10__identityEEEvT0_T1_T2_T3_T4_T6_E12temp_storage+176];
	add.f64 	%fd379, %fd355, %fd356;
	bra.uni 	$L__BB16_50;
$L__BB16_24:
	// begin inline asm
	mov.u32 %r151, %laneid;
	// end inline asm
	and.b32  	%r202, %r1, 992;
	add.s32 	%r203, %r202, 32;
	setp.gt.u32 	%p35, %r203, %r51;
	not.b32 	%r204, %r202;
	add.s32 	%r205, %r51, %r204;
	selp.b32 	%r200, %r205, 31, %p35;
	mov.b64 	%rd92, %fd367;
	mov.b64 	{%r153, %r158}, %rd92;
	mov.b32 	%r159, 1;
	mov.b32 	%r201, -1;
	// begin inline asm
	shfl.sync.down.b32 %r152, %r153, %r159, %r200, %r201;
	// end inline asm
	// begin inline asm
	shfl.sync.down.b32 %r157, %r158, %r159, %r200, %r201;
	// end inline asm
	mov.b64 	%rd93, {%r152, %r157};
	mov.b64 	%fd237, %rd93;
	setp.lt.s32 	%p36, %r151, %r200;
	add.f64 	%fd238, %fd367, %fd237;
	selp.f64 	%fd239, %fd238, %fd367, %p36;
	mov.b64 	%rd94, %fd239;
	mov.b64 	{%r163, %r168}, %rd94;
	mov.b32 	%r169, 2;
	// begin inline asm
	shfl.sync.down.b32 %r162, %r163, %r169, %r200, %r201;
	// end inline asm
	// begin inline asm
	shfl.sync.down.b32 %r167, %r168, %r169, %r200, %r201;
	// end inline asm
	mov.b64 	%rd95, {%r162, %r167};
	mov.b64 	%fd240, %rd95;
	add.s32 	%r206, %r151, 2;
	setp.gt.s32 	%p37, %r206, %r200;
	add.f64 	%fd241, %fd239, %fd240;
	selp.f64 	%fd242, %fd239, %fd241, %p37;
	mov.b64 	%rd96, %fd242;
	mov.b64 	{%r173, %r178}, %rd96;
	mov.b32 	%r179, 4;
	// begin inline asm
	shfl.sync.down.b32 %r172, %r173, %r179, %r200, %r201;
	// end inline asm
	// begin inline asm
	shfl.sync.down.b32 %r177, %r178, %r179, %r200, %r201;
	// end inline asm
	mov.b64 	%rd97, {%r172, %r177};
	mov.b64 	%fd243, %rd97;
	add.s32 	%r207, %r151, 4;
	setp.gt.s32 	%p38, %r207, %r200;
	add.f64 	%fd244, %fd242, %fd243;
	selp.f64 	%fd245, %fd242, %fd244, %p38;
	mov.b64 	%rd98, %fd245;
	mov.b64 	{%r183, %r188}, %rd98;
	mov.b32 	%r189, 8;
	// begin inline asm
	shfl.sync.down.b32 %r182, %r183, %r189, %r200, %r201;
	// end inline asm
	// begin inline asm
	shfl.sync.down.b32 %r187, %r188, %r189, %r200, %r201;
	// end inline asm
	mov.b64 	%rd99, {%r182, %r187};
	mov.b64 	%fd246, %rd99;
	add.s32 	%r208, %r151, 8;
	setp.gt.s32 	%p39, %r208, %r200;
	add.f64 	%fd247, %fd245, %fd246;
	selp.f64 	%fd248, %fd245, %fd247, %p39;
	mov.b64 	%rd100, %fd248;
	mov.b64 	{%r193, %r198}, %rd100;
	mov.b32 	%r199, 16;
	// begin inline asm
	shfl.sync.down.b32 %r192, %r193, %r199, %r200, %r201;
	// end inline asm
	// begin inline asm
	shfl.sync.down.b32 %r197, %r198, %r199, %r200, %r201;
	// end inline asm
	mov.b64 	%rd101, {%r192, %r197};
	mov.b64 	%fd249, %rd101;
	add.s32 	%r209, %r151, 16;
	setp.gt.s32 	%p40, %r209, %r200;
	add.f64 	%fd250, %fd248, %fd249;
	selp.f64 	%fd379, %fd248, %fd250, %p40;
	setp.ne.s32 	%p41, %r151, 0;
	@%p41 bra 	$L__BB16_26;
	shr.u32 	%r210, %r1, 2;
	and.b32  	%r211, %r210, 248;
	mov.u32 	%r212, _ZZN3cub18CUB_300001_SM_10006detail6reduce28DeviceReduceSingleTileKernelINS2_10policy_hubIdjN4cuda3std3__44plusIdEEE10Policy1000EN6thrust24THRUST_300001_SM_1000_NS6detail15normal_iteratorINSD_10device_ptrIdEEEEPdjS9_ddNS7_10__identityEEEvT0_T1_T2_T3_T4_T6_E12temp_storage;
	add.s32 	%r213, %r212, %r211;
	st.shared.f64 	[%r213+24], %fd379;
$L__BB16_26:
	bar.sync 	0;
	setp.ne.s32 	%p42, %r1, 0;
	@%p42 bra 	$L__BB16_50;
	setp.gt.u32 	%p43, %r51, 32;
	ld.shared.f64 	%fd251, [_ZZN3cub18CUB_300001_SM_10006detail6reduce28DeviceReduceSingleTileKernelINS2_10policy_hubIdjN4cuda3std3__44plusIdEEE10Policy1000EN6thrust24THRUST_300001_SM_1000_NS6detail15normal_iteratorINSD_10device_ptrIdEEEEPdjS9_ddNS7_10__identityEEEvT0_T1_T2_T3_T4_T6_E12temp_storage+32];
	add.f64 	%fd252, %fd379, %fd251;
	selp.f64 	%fd253, %fd252, %fd379, %p43;
	setp.gt.u32 	%p44, %r51, 64;
	ld.shared.f64 	%fd254, [_ZZN3cub18CUB_300001_SM_10006detail6reduce28DeviceReduceSingleTileKernelINS2_10policy_hubIdjN4cuda3std3__44plusIdEEE10Policy1000EN6thrust24THRUST_300001_SM_1000_NS6detail15normal_iteratorINSD_10device_ptrIdEEEEPdjS9_ddNS7_10__identityEEEvT0_T1_T2_T3_T4_T6_E12temp_storage+40];
	add.f64 	%fd255, %fd254, %fd253;
	selp.f64 	%fd256, %fd255, %fd253, %p44;
	setp.gt.u32 	%p45, %r51, 96;
	ld.shared.f64 	%fd257, [_ZZN3cub18CUB_300001_SM_10006detail6reduce28DeviceReduceSingleTileKernelINS2_10policy_hubIdjN4cuda3std3__44plusIdEEE10Policy1000EN6thrust24THRUST_300001_SM_1000_NS6detail15normal_iteratorINSD_10device_ptrIdEEEEPdjS9_ddNS7_10__identityEEEvT0_T1_T2_T3_T4_T6_E12temp_storage+48];
	add.f64 	%fd258, %fd257, %fd256;
	selp.f64 	%fd259, %fd258, %fd256, %p45;
	setp.gt.u32 	%p46, %r51, 128;
	ld.shared.f64 	%fd260, [_ZZN3cub18CUB_300001_SM_10006detail6reduce28DeviceReduceSingleTileKernelINS2_10policy_hubIdjN4cuda3std3__44plusIdEEE10Policy1000EN6thrust24THRUST_300001_SM_1000_NS6detail15normal_iteratorINSD_10device_ptrIdEEEEPdjS9_ddNS7_10__identityEEEvT0_T1_T2_T3_T4_T6_E12temp_storage+56];
	add.f64 	%fd261, %fd260, %fd259;
	selp.f64 	%fd262, %fd261, %fd259, %p46;
	setp.gt.u32 	%p47, %r51, 160;
	ld.shared.f64 	%fd263, [_ZZN3cub18CUB_300001_SM_10006detail6reduce28DeviceReduceSingleTileKernelINS2_10policy_hubIdjN4cuda3std3__44plusIdEEE10Policy1000EN6thrust24THRUST_300001_SM_1000_NS6detail15normal_iteratorINSD_10device_ptrIdEEEEPdjS9_ddNS7_10__identityEEEvT0_T1_T2_T3_T4_T6_E12temp_storage+64];
	add.f64 	%fd264, %fd263, %fd262;
	selp.f64 	%fd265, %fd264, %fd262, %p47;
	setp.gt.u32 	%p48, %r51, 192;
	ld.shared.f64 	%fd266, [_ZZN3cub18CUB_300001_SM_10006detail6reduce28DeviceReduceSingleTileKernelINS2_10policy_hubIdjN4cuda3std3__44plusIdEEE10Policy1000EN6thrust24THRUST_300001_SM_1000_NS6detail15normal_iteratorINSD_10device_ptrIdEEEEPdjS9_ddNS7_10__identityEEEvT0_T1_T2_T3_T4_T6_E12temp_storage+72];
	add.f64 	%fd267, %fd266, %fd265;
	selp.f64 	%fd268, %fd267, %fd265, %p48;
	setp.gt.u32 	%p49, %r51, 224;
	ld.shared.f64 	%fd269, [_ZZN3cub18CUB_300001_SM_10006detail6reduce28DeviceReduceSingleTileKernelINS2_10policy_hubIdjN4cuda3std3__44plusIdEEE10Policy1000EN6thrust24THRUST_300001_SM_1000_NS6detail15normal_iteratorINSD_10device_ptrIdEEEEPdjS9_ddNS7_10__identityEEEvT0_T1_T2_T3_T4_T6_E12temp_storage+80];
	add.f64 	%fd270, %fd269, %fd268;
	selp.f64 	%fd271, %fd270, %fd268, %p49;
	setp.gt.u32 	%p50, %r51, 256;
	ld.shared.f64 	%fd272, [_ZZN3cub18CUB_300001_SM_10006detail6reduce28DeviceReduceSingleTileKernelINS2_10policy_hubIdjN4cuda3std3__44plusIdEEE10Policy1000EN6thrust24THRUST_300001_SM_1000_NS6detail15normal_iteratorINSD_10device_ptrIdEEEEPdjS9_ddNS7_10__identityEEEvT0_T1_T2_T3_T4_T6_E12temp_storage+88];
	add.f64 	%fd273, %fd272, %fd271;
	selp.f64 	%fd274, %fd273, %fd271, %p50;
	setp.gt.u32 	%p51, %r51, 288;
	ld.shared.f64 	%fd275, [_ZZN3cub18CUB_300001_SM_10006detail6reduce28DeviceReduceSingleTileKernelINS2_10policy_hubIdjN4cuda3std3__44plusIdEEE10Policy1000EN6thrust24THRUST_300001_SM_1000_NS6detail15normal_iteratorINSD_10device_ptrIdEEEEPdjS9_ddNS7_10__identityEEEvT0_T1_T2_T3_T4_T6_E12temp_storage+96];
	add.f64 	%fd276, %fd275, %fd274;
	selp.f64 	%fd277, %fd276, %fd274, %p51;
	setp.gt.u32 	%p52, %r51, 320;
	ld.shared.f64 	%fd278, [_ZZN3cub18CUB_300001_SM_10006detail6reduce28DeviceReduceSingleTileKernelINS2_10policy_hubIdjN4cuda3std3__44plusIdEEE10Policy1000EN6thrust24THRUST_300001_SM_1000_NS6detail15normal_iteratorINSD_10device_ptrIdEEEEPdjS9_ddNS7_10__identityEEEvT0_T1_T2_T3_T4_T6_E12temp_storage+104];
	add.f64 	%fd279, %fd278, %fd277;
	selp.f64 	%fd280, %fd279, %fd277, %p52;
	setp.gt.u32 	%p53, %r51, 352;
	ld.shared.f64 	%fd281, [_ZZN3cub18CUB_300001_SM_10006detail6reduce28DeviceReduceSingleTileKernelINS2_10policy_hubIdjN4cuda3std3__44plusIdEEE10Policy1000EN6thrust24THRUST_300001_SM_1000_NS6detail15normal_iteratorINSD_10device_ptrIdEEEEPdjS9_ddNS7_10__identityEEEvT0_T1_T2_T3_T4_T6_E12temp_storage+112];
	add.f64 	%fd282, %fd281, %fd280;
	selp.f64 	%fd283, %fd282, %fd280, %p53;
	setp.gt.u32 	%p54, %r51, 384;
	ld.shared.f64 	%fd284, [_ZZN3cub18CUB_300001_SM_10006detail6reduce28DeviceReduceSingleTileKernelINS2_10policy_hubIdjN4cuda3std3__44plusIdEEE10Policy1000EN6thrust24THRUST_300001_SM_1000_NS6detail15normal_iteratorINSD_10device_ptrIdEEEEPdjS9_ddNS7_10__identityEEEvT0_T1_T2_T3_T4_T6_E12temp_storage+120];
	add.f64 	%fd285, %fd284, %fd283;
	selp.f64 	%fd286, %fd285, %fd283, %p54;
	setp.gt.u32 	%p55, %r51, 416;
	ld.shared.f64 	%fd287, [_ZZN3cub18CUB_300001_SM_10006detail6reduce28DeviceReduceSingleTileKernelINS2_10policy_hubIdjN4cuda3std3__44plusIdEEE10Policy1000EN6thrust24THRUST_300001_SM_1000_NS6detail15normal_iteratorINSD_10device_ptrIdEEEEPdjS9_ddNS7_10__identityEEEvT0_T1_T2_T3_T4_T6_E12temp_storage+128];
	add.f64 	%fd288, %fd287, %fd286;
	selp.f64 	%fd289, %fd288, %fd286, %p55;
	setp.gt.u32 	%p56, %r51, 448;
	ld.shared.f64 	%fd290, [_ZZN3cub18CUB_300001_SM_10006detail6reduce28DeviceReduceSingleTileKernelINS2_10policy_hubIdjN4cuda3std3__44plusIdEEE10Policy1000EN6thrust24THRUST_300001_SM_1000_NS6detail15normal_iteratorINSD_10device_ptrIdEEEEPdjS9_ddNS7_10__identityEEEvT0_T1_T2_T3_T4_T6_E12temp_storage+136];
	add.f64 	%fd291, %fd290, %fd289;
	selp.f64 	%fd292, %fd291, %fd289, %p56;
	setp.gt.u32 	%p57, %r51, 480;
	ld.shared.f64 	%fd293, [_ZZN3cub18CUB_300001_SM_10006detail6reduce28DeviceReduceSingleTileKernelINS2_10policy_hubIdjN4cuda3std3__44plusIdEEE10Policy1000EN6thrust24THRUST_300001_SM_1000_NS6detail15normal_iteratorINSD_10device_ptrIdEEEEPdjS9_ddNS7_10__identityEEEvT0_T1_T2_T3_T4_T6_E12temp_storage+144];
	add.f64 	%fd294, %fd293, %fd292;
	selp.f64 	%fd295, %fd294, %fd292, %p57;
	setp.gt.u32 	%p58, %r51, 512;
	ld.shared.f64 	%fd296, [_ZZN3cub18CUB_300001_SM_10006detail6reduce28DeviceReduceSingleTileKernelINS2_10policy_hubIdjN4cuda3std3__44plusIdEEE10Policy1000EN6thrust24THRUST_300001_SM_1000_NS6detail15normal_iteratorINSD_10device_ptrIdEEEEPdjS9_ddNS7_10__identityEEEvT0_T1_T2_T3_T4_T6_E12temp_storage+152];
	add.f64 	%fd297, %fd296, %fd295;
	selp.f64 	%fd298, %fd297, %fd295, %p58;
	setp.gt.u32 	%p59, %r51, 544;
	ld.shared.f64 	%fd299, [_ZZN3cub18CUB_300001_SM_10006detail6reduce28DeviceReduceSingleTileKernelINS2_10policy_hubIdjN4cuda3std3__44plusIdEEE10Policy1000EN6thrust24THRUST_300001_SM_1000_NS6detail15normal_iteratorINSD_10device_ptrIdEEEEPdjS9_ddNS7_10__identityEEEvT0_T1_T2_T3_T4_T6_E12temp_storage+160];
	add.f64 	%fd300, %fd299, %fd298;
	selp.f64 	%fd301, %fd300, %fd298, %p59;
	setp.gt.u32 	%p60, %r51, 576;
	ld.shared.f64 	%fd302, [_ZZN3cub18CUB_300001_SM_10006detail6reduce28DeviceReduceSingleTileKernelINS2_10policy_hubIdjN4cuda3std3__44plusIdEEE10Policy1000EN6thrust24THRUST_300001_SM_1000_NS6detail15normal_iteratorINSD_10device_ptrIdEEEEPdjS9_ddNS7_10__identityEEEvT0_T1_T2_T3_T4_T6_E12temp_storage+168];
	add.f64 	%fd303, %fd302, %fd301;
	selp.f64 	%fd304, %fd303, %fd301, %p60;
	setp.gt.u32 	%p61, %r51, 608;
	ld.shared.f64 	%fd305, [_ZZN3cub18CUB_300001_SM_10006detail6reduce28DeviceReduceSingleTileKernelINS2_10policy_hubIdjN4cuda3std3__44plusIdEEE10Policy1000EN6thrust24THRUST_300001_SM_1000_NS6detail15normal_iteratorINSD_10device_ptrIdEEEEPdjS9_ddNS7_10__identityEEEvT0_T1_T2_T3_T4_T6_E12temp_storage+176];
	add.f64 	%fd306, %fd305, %fd304;
	selp.f64 	%fd379, %fd306, %fd304, %p61;
	bra.uni 	$L__BB16_50;
$L__BB16_28:
	mov.u32 	%r21, %tid.x;
	mul.wide.u32 	%rd11, %r21, 8;
	add.s64 	%rd12, %rd2, %rd11;
	ld.global.f64 	%fd43, [%rd12];
	ld.global.f64 	%fd44, [%rd12+5120];
	ld.global.f64 	%fd45, [%rd12+10240];
	ld.global.f64 	%fd46, [%rd12+15360];
	ld.global.f64 	%fd47, [%rd12+20480];
	ld.global.f64 	%fd48, [%rd12+25600];
	ld.global.f64 	%fd49, [%rd12+30720];
	ld.global.f64 	%fd50, [%rd12+35840];
	add.f64 	%fd51, %fd43, %fd44;
	add.f64 	%fd52, %fd51, %fd45;
	add.f64 	%fd53, %fd52, %fd46;
	add.f64 	%fd54, %fd53, %fd47;
	add.f64 	%fd55, %fd54, %fd48;
	add.f64 	%fd56, %fd55, %fd49;
	add.f64 	%fd378, %fd56, %fd50;
	add.s32 	%r22, %r51, -5120;
	setp.lt.u32 	%p3, %r22, 5120;
	mov.b32 	%r279, 5120;
	@%p3 bra 	$L__BB16_32;
	mov.b32 	%r279, 5120;
$L__BB16_30:
	add.s32 	%r54, %r21, %r279;
	mul.wide.u32 	%rd13, %r54, 8;
	add.s64 	%rd14, %rd2, %rd13;
	ld.global.f64 	%fd57, [%rd14];
	ld.global.f64 	%fd58, [%rd14+5120];
	ld.global.f64 	%fd59, [%rd14+10240];
	ld.global.f64 	%fd60, [%rd14+15360];
	ld.global.f64 	%fd61, [%rd14+20480];
	ld.global.f64 	%fd62, [%rd14+25600];
	ld.global.f64 	%fd63, [%rd14+30720];
	ld.global.f64 	%fd64, [%rd14+35840];
	add.f64 	%fd65, %fd378, %fd57;
	add.f64 	%fd66, %fd65, %fd58;
	add.f64 	%fd67, %fd66, %fd59;
	add.f64 	%fd68, %fd67, %fd60;
	add.f64 	%fd69, %fd68, %fd61;
	add.f64 	%fd70, %fd69, %fd62;
	add.f64 	%fd71, %fd70, %fd63;
	add.f64 	%fd378, %fd71, %fd64;
	sub.s32 	%r55, %r51, %r279;
	setp.lt.u32 	%p4, %r55, 5120;
	@%p4 bra 	$L__BB16_46;
	add.s32 	%r279, %r279, 5120;
	setp.le.u32 	%p5, %r279, %r22;
	@%p5 bra 	$L__BB16_30;
$L__BB16_32:
	setp.le.u32 	%p6, %r51, %r279;
	sub.s32 	%r56, %r51, %r279;
	setp.ge.s32 	%p7, %r21, %r56;
	or.pred  	%p8, %p6, %p7;
	@%p8 bra 	$L__BB16_46;
	not.b32 	%r58, %r21;
	add.s32 	%r59, %r51, %r58;
	sub.s32 	%r60, %r59, %r279;
	mul.hi.u32 	%r61, %r60, -858993459;
	shr.u32 	%r62, %r61, 9;
	add.s32 	%r26, %r62, 1;
	and.b32  	%r27, %r26, 15;
	setp.lt.u32 	%p9, %r60, 9600;
	mov.u32 	%r284, %r21;
	@%p9 bra 	$L__BB16_37;
	or.b32  	%r282, %r21, 5120;
	add.s32 	%r281, %r21, %r279;
	and.b32  	%r63, %r26, 16777200;
	neg.s32 	%r280, %r63;
$L__BB16_35:
	.pragma "nounroll";
	mul.wide.u32 	%rd15, %r281, 8;
	add.s64 	%rd16, %rd2, %rd15;
	ld.global.f64 	%fd73, [%rd16];
	add.f64 	%fd74, %fd378, %fd73;
	add.s32 	%r64, %r281, 640;
	mul.wide.u32 	%rd17, %r64, 8;
	add.s64 	%rd18, %rd2, %rd17;
	ld.global.f64 	%fd75, [%rd18];
	add.f64 	%fd76, %fd74, %fd75;
	add.s32 	%r65, %r281, 1280;
	mul.wide.u32 	%rd19, %r65, 8;
	add.s64 	%rd20, %rd2, %rd19;
	ld.global.f64 	%fd77, [%rd20];
	add.f64 	%fd78, %fd76, %fd77;
	add.s32 	%r66, %r281, 1920;
	mul.wide.u32 	%rd21, %r66, 8;
	add.s64 	%rd22, %rd2, %rd21;
	ld.global.f64 	%fd79, [%rd22];
	add.f64 	%fd80, %fd78, %fd79;
	add.s32 	%r67, %r281, 2560;
	mul.wide.u32 	%rd23, %r67, 8;
	add.s64 	%rd24, %rd2, %rd23;
	ld.global.f64 	%fd81, [%rd24];
	add.f64 	%fd82, %fd80, %fd81;
	add.s32 	%r68, %r281, 3200;
	mul.wide.u32 	%rd25, %r68, 8;
	add.s64 	%rd26, %rd2, %rd25;
	ld.global.f64 	%fd83, [%rd26];
	add.f64 	%fd84, %fd82, %fd83;
	add.s32 	%r69, %r281, 3840;
	mul.wide.u32 	%rd27, %r69, 8;
	add.s64 	%rd28, %rd2, %rd27;
	ld.global.f64 	%fd85, [%rd28];
	add.f64 	%fd86, %fd84, %fd85;
	add.s32 	%r70, %r281, 4480;
	mul.wide.u32 	%rd29, %r70, 8;
	add.s64 	%rd30, %rd2, %rd29;
	ld.global.f64 	%fd87, [%rd30];
	add.f64 	%fd88, %fd86, %fd87;
	add.s32 	%r71, %r281, 5120;
	mul.wide.u32 	%rd31, %r71, 8;
	add.s64 	%rd32, %rd2, %rd31;
	ld.global.f64 	%fd89, [%rd32];
	add.f64 	%fd90, %fd88, %fd89;
	add.s32 	%r72, %r281, 5760;
	mul.wide.u32 	%rd33, %r72, 8;
	add.s64 	%rd34, %rd2, %rd33;
	ld.global.f64 	%fd91, [%rd34];
	add.f64 	%fd92, %fd90, %fd91;
	add.s32 	%r73, %r281, 6400;
	mul.wide.u32 	%rd35, %r73, 8;
	add.s64 	%rd36, %rd2, %rd35;
	ld.global.f64 	%fd93, [%rd36];
	add.f64 	%fd94, %fd92, %fd93;
	add.s32 	%r74, %r281, 7040;
	mul.wide.u32 	%rd37, %r74, 8;
	add.s64 	%rd38, %rd2, %rd37;
	ld.global.f64 	%fd95, [%rd38];
	add.f64 	%fd96, %fd94, %fd95;
	add.s32 	%r75, %r281, 7680;
	mul.wide.u32 	%rd39, %r75, 8;
	add.s64 	%rd40, %rd2, %rd39;
	ld.global.f64 	%fd97, [%rd40];
	add.f64 	%fd98, %fd96, %fd97;
	add.s32 	%r76, %r281, 8320;
	mul.wide.u32 	%rd41, %r76, 8;
	add.s64 	%rd42, %rd2, %rd41;
	ld.global.f64 	%fd99, [%rd42];
	add.f64 	%fd100, %fd98, %fd99;
	add.s32 	%r77, %r281, 8960;
	mul.wide.u32 	%rd43, %r77, 8;
	add.s64 	%rd44, %rd2, %rd43;
	ld.global.f64 	%fd101, [%rd44];
	add.f64 	%fd102, %fd100, %fd101;
	add.s32 	%r78, %r281, 9600;
	mul.wide.u32 	%rd45, %r78, 8;
	add.s64 	%rd46, %rd2, %rd45;
	ld.global.f64 	%fd103, [%rd46];
	add.f64 	%fd378, %fd102, %fd103;
	add.s32 	%r282, %r282, 10240;
	add.s32 	%r281, %r281, 10240;
	add.s32 	%r280, %r280, 16;
	setp.ne.s32 	%p10, %r280, 0;
	@%p10 bra 	$L__BB16_35;
	add.s32 	%r284, %r282, -5120;
$L__BB16_37:
	setp.eq.s32 	%p11, %r27, 0;
	@%p11 bra 	$L__BB16_46;
	and.b32  	%r39, %r26, 7;
	setp.lt.u32 	%p12, %r27, 8;
	@%p12 bra 	$L__BB16_40;
	add.s32 	%r79, %r284, %r279;
	mul.wide.u32 	%rd47, %r79, 8;
	add.s64 	%rd48, %rd2, %rd47;
	ld.global.f64 	%fd105, [%rd48];
	add.f64 	%fd106, %fd378, %fd105;
	add.s32 	%r80, %r79, 640;
	mul.wide.u32 	%rd49, %r80, 8;
	add.s64 	%rd50, %rd2, %rd49;
	ld.global.f64 	%fd107, [%rd50];
	add.f64 	%fd108, %fd106, %fd107;
	add.s32 	%r81, %r79, 1280;
	mul.wide.u32 	%rd51, %r81, 8;
	add.s64 	%rd52, %rd2, %rd51;
	ld.global.f64 	%fd109, [%rd52];
	add.f64 	%fd110, %fd108, %fd109;
	add.s32 	%r82, %r79, 1920;
	mul.wide.u32 	%rd53, %r82, 8;
	add.s64 	%rd54, %rd2, %rd53;
	ld.global.f64 	%fd111, [%rd54];
	add.f64 	%fd112, %fd110, %fd111;
	add.s32 	%r83, %r79, 2560;
	mul.wide.u32 	%rd55, %r83, 8;
	add.s64 	%rd56, %rd2, %rd55;
	ld.global.f64 	%fd113, [%rd56];
	add.f64 	%fd114, %fd112, %fd113;
	add.s32 	%r84, %r79, 3200;
	mul.wide.u32 	%rd57, %r84, 8;
	add.s64 	%rd58, %rd2, %rd57;
	ld.global.f64 	%fd115, [%rd58];
	add.f64 	%fd116, %fd114, %fd115;
	add.s32 	%r85, %r79, 3840;
	mul.wide.u32 	%rd59, %r85, 8;
	add.s64 	%rd60, %rd2, %rd59;
	ld.global.f64 	%fd117, [%rd60];
	add.f64 	%fd118, %fd116, %fd117;
	add.s32 	%r86, %r79, 4480;
	mul.wide.u32 	%rd61, %r86, 8;
	add.s64 	%rd62, %rd2, %rd61;
	ld.global.f64 	%fd119, [%rd62];
	add.f64 	%fd378, %fd118, %fd119;
	add.s32 	%r284, %r284, 5120;
$L__BB16_40:
	setp.eq.s32 	%p13, %r39, 0;
	@%p13 bra 	$L__BB16_46;
	and.b32  	%r42, %r26, 3;
	setp.lt.u32 	%p14, %r39, 4;
	@%p14 bra 	$L__BB16_43;
	add.s32 	%r87, %r284, %r279;
	mul.wide.u32 	%rd63, %r87, 8;
	add.s64 	%rd64, %rd2, %rd63;
	ld.global.f64 	%fd121, [%rd64];
	add.f64 	%fd122, %fd378, %fd121;
	add.s32 	%r88, %r87, 640;
	mul.wide.u32 	%rd65, %r88, 8;
	add.s64 	%rd66, %rd2, %rd65;
	ld.global.f64 	%fd123, [%rd66];
	add.f64 	%fd124, %fd122, %fd123;
	add.s32 	%r89, %r87, 1280;
	mul.wide.u32 	%rd67, %r89, 8;
	add.s64 	%rd68, %rd2, %rd67;
	ld.global.f64 	%fd125, [%rd68];
	add.f64 	%fd126, %fd124, %fd125;
	add.s32 	%r90, %r87, 1920;
	mul.wide.u32 	%rd69, %r90, 8;
	add.s64 	%rd70, %rd2, %rd69;
	ld.global.f64 	%fd127, [%rd70];
	add.f64 	%fd378, %fd126, %fd127;
	add.s32 	%r284, %r284, 2560;
$L__BB16_43:
	setp.eq.s32 	%p15, %r42, 0;
	@%p15 bra 	$L__BB16_46;
	add.s32 	%r287, %r284, %r279;
	neg.s32 	%r286, %r42;
$L__BB16_45:
	.pragma "nounroll";
	mul.wide.u32 	%rd71, %r287, 8;
	add.s64 	%rd72, %rd2, %rd71;
	ld.global.f64 	%fd128, [%rd72];
	add.f64 	%fd378, %fd378, %fd128;
	add.s32 	%r287, %r287, 640;
	add.s32 	%r286, %r286, 1;
	setp.ne.s32 	%p16, %r286, 0;
	@%p16 bra 	$L__BB16_45;
$L__BB16_46:
	// begin inline asm
	mov.u32 %r91, %laneid;
	// end inline asm
	mov.b64 	%rd73, %fd378;
	mov.b64 	{%r93, %r98}, %rd73;
	mov.b32 	%r99, 1;
	mov.b32 	%r140, 31;
	mov.b32 	%r141, -1;
	// begin inline asm
	shfl.sync.down.b32 %r92, %r93, %r99, %r140, %r141;
	// end inline asm
	// begin inline asm
	shfl.sync.down.b32 %r97, %r98, %r99, %r140, %r141;
	// end inline asm
	mov.b64 	%rd74, {%r92, %r97};
	mov.b64 	%fd129, %rd74;
	setp.gt.s32 	%p17, %r91, 30;
	add.f64 	%fd130, %fd378, %fd129;
	selp.f64 	%fd131, %fd378, %fd130, %p17;
	mov.b64 	%rd75, %fd131;
	mov.b64 	{%r103, %r108}, %rd75;
	mov.b32 	%r109, 2;
	// begin inline asm
	shfl.sync.down.b32 %r102, %r103, %r109, %r140, %r141;
	// end inline asm
	// begin inline asm
	shfl.sync.down.b32 %r107, %r108, %r109, %r140, %r141;
	// end inline asm
	mov.b64 	%rd76, {%r102, %r107};
	mov.b64 	%fd132, %rd76;
	setp.gt.s32 	%p18, %r91, 29;
	add.f64 	%fd133, %fd131, %fd132;
	selp.f64 	%fd134, %fd131, %fd133, %p18;
	mov.b64 	%rd77, %fd134;
	mov.b64 	{%r113, %r118}, %rd77;
	mov.b32 	%r119, 4;
	// begin inline asm
	shfl.sync.down.b32 %r112, %r113, %r119, %r140, %r141;
	// end inline asm
	// begin inline asm
	shfl.sync.down.b32 %r117, %r118, %r119, %r140, %r141;
	// end inline asm
	mov.b64 	%rd78, {%r112, %r117};
	mov.b64 	%fd135, %rd78;
	setp.gt.s32 	%p19, %r91, 27;
	add.f64 	%fd136, %fd134, %fd135;
	selp.f64 	%fd137, %fd134, %fd136, %p19;
	mov.b64 	%rd79, %fd137;
	mov.b64 	{%r123, %r128}, %rd79;
	mov.b32 	%r129, 8;
	// begin inline asm
	shfl.sync.down.b32 %r122, %r123, %r129, %r140, %r141;
	// end inline asm
	// begin inline asm
	shfl.sync.down.b32 %r127, %r128, %r129, %r140, %r141;
	// end inline asm
	mov.b64 	%rd80, {%r122, %r127};
	mov.b64 	%fd138, %rd80;
	setp.gt.s32 	%p20, %r91, 23;
	add.f64 	%fd139, %fd137, %fd138;
	selp.f64 	%fd140, %fd137, %fd139, %p20;
	mov.b64 	%rd81, %fd140;
	mov.b64 	{%r133, %r138}, %rd81;
	mov.b32 	%r139, 16;
	// begin inline asm
	shfl.sync.down.b32 %r132, %r133, %r139, %r140, %r141;
	// end inline asm
	// begin inline asm
	shfl.sync.down.b32 %r137, %r138, %r139, %r140, %r141;
	// end inline asm
	mov.b64 	%rd82, {%r132, %r137};
	mov.b64 	%fd141, %rd82;
	setp.gt.s32 	%p21, %r91, 15;
	add.f64 	%fd38, %fd140, %fd141;
	selp.f64 	%fd379, %fd140, %fd38, %p21;
	setp.ne.s32 	%p22, %r91, 0;
	@%p22 bra 	$L__BB16_48;
	shr.u32 	%r142, %r21, 2;
	and.b32  	%r143, %r142, 248;
	mov.u32 	%r144, _ZZN3cub18CUB_300001_SM_10006detail6reduce28DeviceReduceSingleTileKernelINS2_10policy_hubIdjN4cuda3std3__44plusIdEEE10Policy1000EN6thrust24THRUST_300001_SM_1000_NS6detail15normal_iteratorINSD_10device_ptrIdEEEEPdjS9_ddNS7_10__identityEEEvT0_T1_T2_T3_T4_T6_E12temp_storage;
	add.s32 	%r145, %r144, %r143;
	st.shared.f64 	[%r145+24], %fd38;
$L__BB16_48:
	bar.sync 	0;
	setp.ne.s32 	%p23, %r21, 0;
	@%p23 bra 	$L__BB16_50;
	ld.shared.f64 	%fd142, [_ZZN3cub18CUB_300001_SM_10006detail6reduce28DeviceReduceSingleTileKernelINS2_10policy_hubIdjN4cuda3std3__44plusIdEEE10Policy1000EN6thrust24THRUST_300001_SM_1000_NS6detail15normal_iteratorINSD_10device_ptrIdEEEEPdjS9_ddNS7_10__identityEEEvT0_T1_T2_T3_T4_T6_E12temp_storage+32];
	add.f64 	%fd143, %fd379, %fd142;
	ld.shared.f64 	%fd144, [_ZZN3cub18CUB_300001_SM_10006detail6reduce28DeviceReduceSingleTileKernelINS2_10policy_hubIdjN4cuda3std3__44plusIdEEE10Policy1000EN6thrust24THRUST_300001_SM_1000_NS6detail15normal_iteratorINSD_10device_ptrIdEEEEPdjS9_ddNS7_10__identityEEEvT0_T1_T2_T3_T4_T6_E12temp_storage+40];
	add.f64 	%fd145, %fd143, %fd144;
	ld.shared.f64 	%fd146, [_ZZN3cub18CUB_300001_SM_10006detail6reduce28DeviceReduceSingleTileKernelINS2_10policy_hubIdjN4cuda3std3__44plusIdEEE10Policy1000EN6thrust24THRUST_300001_SM_1000_NS6detail15normal_iteratorINSD_10device_ptrIdEEEEPdjS9_ddNS7_10__identityEEEvT0_T1_T2_T3_T4_T6_E12temp_storage+48];
	add.f64 	%fd147, %fd145, %fd146;
	ld.shared.f64 	%fd148, [_ZZN3cub18CUB_300001_SM_10006detail6reduce28DeviceReduceSingleTileKernelINS2_10policy_hubIdjN4cuda3std3__44plusIdEEE10Policy1000EN6thrust24THRUST_300001_SM_1000_NS6detail15normal_iteratorINSD_10device_ptrIdEEEEPdjS9_ddNS7_10__identityEEEvT0_T1_T2_T3_T4_T6_E12temp_storage+56];
	add.f64 	%fd149, %fd147, %fd148;
	ld.shared.f64 	%fd150, [_ZZN3cub18CUB_300001_SM_10006detail6reduce28DeviceReduceSingleTileKernelINS2_10policy_hubIdjN4cuda3std3__44plusIdEEE10Policy1000EN6thrust24THRUST_300001_SM_1000_NS6detail15normal_iteratorINSD_10device_ptrIdEEEEPdjS9_ddNS7_10__identityEEEvT0_T1_T2_T3_T4_T6_E12temp_storage+64];
	add.f64 	%fd151, %fd149, %fd150;
	ld.shared.f64 	%fd152, [_ZZN3cub18CUB_300001_SM_10006detail6reduce28DeviceReduceSingleTileKernelINS2_10policy_hubIdjN4cuda3std3__44plusIdEEE10Policy1000EN6thrust24THRUST_300001_SM_1000_NS6detail15normal_iteratorINSD_10device_ptrIdEEEEPdjS9_ddNS7_10__identityEEEvT0_T1_T2_T3_T4_T6_E12temp_storage+72];
	add.f64 	%fd153, %fd151, %fd152;
	ld.shared.f64 	%fd154, [_ZZN3cub18CUB_300001_SM_10006detail6reduce28DeviceReduceSingleTileKernelINS2_10policy_hubIdjN4cuda3std3__44plusIdEEE10Policy1000EN6thrust24THRUST_300001_SM_1000_NS6detail15normal_iteratorINSD_10device_ptrIdEEEEPdjS9_ddNS7_10__identityEEEvT0_T1_T2_T3_T4_T6_E12temp_storage+80];
	add.f64 	%fd155, %fd153, %fd154;
	ld.shared.f64 	%fd156, [_ZZN3cub18CUB_300001_SM_10006detail6reduce28DeviceReduceSingleTileKernelINS2_10policy_hubIdjN4cuda3std3__44plusIdEEE10Policy1000EN6thrust24THRUST_300001_SM_1000_NS6detail15normal_iteratorINSD_10device_ptrIdEEEEPdjS9_ddNS7_10__identityEEEvT0_T1_T2_T3_T4_T6_E12temp_storage+88];
	add.f64 	%fd157, %fd155, %fd156;
	ld.shared.f64 	%fd158, [_ZZN3cub18CUB_300001_SM_10006detail6reduce28DeviceReduceSingleTileKernelINS2_10policy_hubIdjN4cuda3std3__44plusIdEEE10Policy1000EN6thrust24THRUST_300001_SM_1000_NS6detail15normal_iteratorINSD_10device_ptrIdEEEEPdjS9_ddNS7_10__identityEEEvT0_T1_T2_T3_T4_T6_E12temp_storage+96];
	add.f64 	%fd159, %fd157, %fd158;
	ld.shared.f64 	%fd160, [_ZZN3cub18CUB_300001_SM_10006detail6reduce28DeviceReduceSingleTileKernelINS2_10policy_hubIdjN4cuda3std3__44plusIdEEE10Policy1000EN6thrust24THRUST_300001_SM_1000_NS6detail15normal_iteratorINSD_10device_ptrIdEEEEPdjS9_ddNS7_10__identityEEEvT0_T1_T2_T3_T4_T6_E12temp_storage+104];
	add.f64 	%fd161, %fd159, %fd160;
	ld.shared.f64 	%fd162, [_ZZN3cub18CUB_300001_SM_10006detail6reduce28DeviceReduceSingleTileKernelINS2_10policy_hubIdjN4cuda3std3__44plusIdEEE10Policy1000EN6thrust24THRUST_300001_SM_1000_NS6detail15normal_iteratorINSD_10device_ptrIdEEEEPdjS9_ddNS7_10__identityEEEvT0_T1_T2_T3_T4_T6_E12temp_storage+112];
	add.f64 	%fd163, %fd161, %fd162;
	ld.shared.f64 	%fd164, [_ZZN3cub18CUB_300001_SM_10006detail6reduce28DeviceReduceSingleTileKernelINS2_10policy_hubIdjN4cuda3std3__44plusIdEEE10Policy1000EN6thrust24THRUST_300001_SM_1000_NS6detail15normal_iteratorINSD_10device_ptrIdEEEEPdjS9_ddNS7_10__identityEEEvT0_T1_T2_T3_T4_T6_E12temp_storage+120];
	add.f64 	%fd165, %fd163, %fd164;
	ld.shared.f64 	%fd166, [_ZZN3cub18CUB_300001_SM_10006detail6reduce28DeviceReduceSingleTileKernelINS2_10policy_hubIdjN4cuda3std3__44plusIdEEE10Policy1000EN6thrust24THRUST_300001_SM_1000_NS6detail15normal_iteratorINSD_10device_ptrIdEEEEPdjS9_ddNS7_10__identityEEEvT0_T1_T2_T3_T4_T6_E12temp_storage+128];
	add.f64 	%fd167, %fd165, %fd166;
	ld.shared.f64 	%fd168, [_ZZN3cub18CUB_300001_SM_10006detail6reduce28DeviceReduceSingleTileKernelINS2_10policy_hubIdjN4cuda3std3__44plusIdEEE10Policy1000EN6thrust24THRUST_300001_SM_1000_NS6detail15normal_iteratorINSD_10device_ptrIdEEEEPdjS9_ddNS7_10__identityEEEvT0_T1_T2_T3_T4_T6_E12temp_storage+136];
	add.f64 	%fd169, %fd167, %fd168;
	ld.shared.f64 	%fd170, [_ZZN3cub18CUB_300001_SM_10006detail6reduce28DeviceReduceSingleTileKernelINS2_10policy_hubIdjN4cuda3std3__44plusIdEEE10Policy1000EN6thrust24THRUST_300001_SM_1000_NS6detail15normal_iteratorINSD_10device_ptrIdEEEEPdjS9_ddNS7_10__identityEEEvT0_T1_T2_T3_T4_T6_E12temp_storage+144];
	add.f64 	%fd171, %fd169, %fd170;
	ld.shared.f64 	%fd172, [_ZZN3cub18CUB_300001_SM_10006detail6reduce28DeviceReduceSingleTileKernelINS2_10policy_hubIdjN4cuda3std3__44plusIdEEE10Policy1000EN6thrust24THRUST_300001_SM_1000_NS6detail15normal_iteratorINSD_10device_ptrIdEEEEPdjS9_ddNS7_10__identityEEEvT0_T1_T2_T3_T4_T6_E12temp_storage+152];
	add.f64 	%fd173, %fd171, %fd172;
	ld.shared.f64 	%fd174, [_ZZN3cub18CUB_300001_SM_10006detail6reduce28DeviceReduceSingleTileKernelINS2_10policy_hubIdjN4cuda3std3__44plusIdEEE10Policy1000EN6thrust24THRUST_300001_SM_1000_NS6detail15normal_iteratorINSD_10device_ptrIdEEEEPdjS9_ddNS7_10__identityEEEvT0_T1_T2_T3_T4_T6_E12temp_storage+160];
	add.f64 	%fd175, %fd173, %fd174;
	ld.shared.f64 	%fd176, [_ZZN3cub18CUB_300001_SM_10006detail6reduce28DeviceReduceSingleTileKernelINS2_10policy_hubIdjN4cuda3std3__44plusIdEEE10Policy1000EN6thrust24THRUST_300001_SM_1000_NS6detail15normal_iteratorINSD_10device_ptrIdEEEEPdjS9_ddNS7_10__identityEEEvT0_T1_T2_T3_T4_T6_E12temp_storage+168];
	add.f64 	%fd177, %fd175, %fd176;
	ld.shared.f64 	%fd178, [_ZZN3cub18CUB_300001_SM_10006detail6reduce28DeviceReduceSingleTileKernelINS2_10policy_hubIdjN4cuda3std3__44plusIdEEE10Policy1000EN6thrust24THRUST_300001_SM_1000_NS6detail15normal_iteratorINSD_10device_ptrIdEEEEPdjS9_ddNS7_10__identityEEEvT0_T1_T2_T3_T4_T6_E12temp_storage+176];
	add.f64 	%fd379, %fd177, %fd178;
$L__BB16_50:
	mov.u32 	%r269, %tid.x;
	setp.ne.s32 	%p69, %r269, 0;
	@%p69 bra 	$L__BB16_52;
	add.f64 	%fd357, %fd42, %fd379;
	st.global.f64 	[%rd1], %fd357;
$L__BB16_52:
	ret;

}
	// .globl	_ZN3cub18CUB_300001_SM_10006detail6reduce18DeviceReduceKernelINS2_10policy_hubIdjN4cuda3std3__44plusIdEEE10Policy1000EN6thrust24THRUST_300001_SM_1000_NS6detail15normal_iteratorINSD_10device_ptrIdEEEEjS9_dNS7_10__identityEEEvT0_PT3_T1_NS0_13GridEvenShareISN_EET2_T4_
.visible .entry _ZN3cub18CUB_300001_SM_10006detail6reduce18DeviceReduceKernelINS2_10policy_hubIdjN4cuda3std3__44plusIdEEE10Policy1000EN6thrust24THRUST_300001_SM_1000_NS6detail15normal_iteratorINSD_10device_ptrIdEEEEjS9_dNS7_10__identityEEEvT0_PT3_T1_NS0_13GridEvenShareISN_EET2_T4_(
	.param .align 8 .b8 _ZN3cub18CUB_300001_SM_10006detail6reduce18DeviceReduceKernelINS2_10policy_hubIdjN4cuda3std3__44plusIdEEE10Policy1000EN6thrust24THRUST_300001_SM_1000_NS6detail15normal_iteratorINSD_10device_ptrIdEEEEjS9_dNS7_10__identityEEEvT0_PT3_T1_NS0_13GridEvenShareISN_EET2_T4__param_0[8],
	.param .u64 .ptr .align 1 _ZN3cub18CUB_300001_SM_10006detail6reduce18DeviceReduceKernelINS2_10policy_hubIdjN4cuda3std3__44plusIdEEE10Policy1000EN6thrust24THRUST_300001_SM_1000_NS6detail15normal_iteratorINSD_10device_ptrIdEEEEjS9_dNS7_10__identityEEEvT0_PT3_T1_NS0_13GridEvenShareISN_EET2_T4__param_1,
	.param .u32 _ZN3cub18CUB_300001_SM_10006detail6reduce18DeviceReduceKernelINS2_10policy_hubIdjN4cuda3std3__44plusIdEEE10Policy1000EN6thrust24THRUST_300001_SM_1000_NS6detail15normal_iteratorINSD_10device_ptrIdEEEEjS9_dNS7_10__identityEEEvT0_PT3_T1_NS0_13GridEvenShareISN_EET2_T4__param_2,
	.param .align 4 .b8 _ZN3cub18CUB_300001_SM_10006detail6reduce18DeviceReduceKernelINS2_10policy_hubIdjN4cuda3std3__44plusIdEEE10Policy1000EN6thrust24THRUST_300001_SM_1000_NS6detail15normal_iteratorINSD_10device_ptrIdEEEEjS9_dNS7_10__identityEEEvT0_PT3_T1_NS0_13GridEvenShareISN_EET2_T4__param_3[40],
	.param .align 1 .b8 _ZN3cub18CUB_300001_SM_10006detail6reduce18DeviceReduceKernelINS2_10policy_hubIdjN4cuda3std3__44plusIdEEE10Policy1000EN6thrust24THRUST_300001_SM_1000_NS6detail15normal_iteratorINSD_10device_ptrIdEEEEjS9_dNS7_10__identityEEEvT0_PT3_T1_NS0_13GridEvenShareISN_EET2_T4__param_4[1],
	.param .align 1 .b8 _ZN3cub18CUB_300001_SM_10006detail6reduce18DeviceReduceKernelINS2_10policy_hubIdjN4cuda3std3__44plusIdEEE10Policy1000EN6thrust24THRUST_300001_SM_1000_NS6detail15normal_iteratorINSD_10device_ptrIdEEEEjS9_dNS7_10__identityEEEvT0_PT3_T1_NS0_13GridEvenShareISN_EET2_T4__param_5[1]
)
.maxntid 640
{
	.reg .pred 	%p<69>;
	.reg .b16 	%rs<4>;
	.reg .b32 	%r<356>;
	.reg .b64 	%rd<160>;
	.reg .b64 	%fd<376>;
	// demoted variable
	.shared .align 8 .b8 _ZZN3cub18CUB_300001_SM_10006detail6reduce18DeviceReduceKernelINS2_10policy_hubIdjN4cuda3std3__44plusIdEEE10Policy1000EN6thrust24THRUST_300001_SM_1000_NS6detail15normal_iteratorINSD_10device_ptrIdEEEEjS9_dNS7_10__identityEEEvT0_PT3_T1_NS0_13GridEvenShareISN_EET2_T4_E12temp_storage[192];
	ld.param.u32 	%r1, [_ZN3cub18CUB_300001_SM_10006detail6reduce18DeviceReduceKernelINS2_10policy_hubIdjN4cuda3std3__44plusIdEEE10Policy1000EN6thrust24THRUST_300001_SM_1000_NS6detail15normal_iteratorINSD_10device_ptrIdEEEEjS9_dNS7_10__identityEEEvT0_PT3_T1_NS0_13GridEvenShareISN_EET2_T4__param_3+20];
	ld.param.u32 	%r2, [_ZN3cub18CUB_300001_SM_10006detail6reduce18DeviceReduceKernelINS2_10policy_hubIdjN4cuda3std3__44plusIdEEE10Policy1000EN6thrust24THRUST_300001_SM_1000_NS6detail15normal_iteratorINSD_10device_ptrIdEEEEjS9_dNS7_10__identityEEEvT0_PT3_T1_NS0_13GridEvenShareISN_EET2_T4__param_3+24];
	ld.param.u64 	%rd3, [_ZN3cub18CUB_300001_SM_10006detail6reduce18DeviceReduceKernelINS2_10policy_hubIdjN4cuda3std3__44plusIdEEE10Policy1000EN6thrust24THRUST_300001_SM_1000_NS6detail15normal_iteratorINSD_10device_ptrIdEEEEjS9_dNS7_10__identityEEEvT0_PT3_T1_NS0_13GridEvenShareISN_EET2_T4__param_0];
	cvta.to.global.u64 	%rd1, %rd3;
	mov.u32 	%r3, %ctaid.x;
	mul.lo.s32 	%r4, %r2, 5120;
	mul.lo.s32 	%r347, %r3, 5120;
	sub.s32 	%r6, %r1, %r347;
	setp.gt.u32 	%p1, %r6, 5119;
	@%p1 bra 	$L__BB17_26;
	mov.u32 	%r7, %tid.x;
	setp.ge.u32 	%p23, %r7, %r6;
	mov.f64 	%fd364, 0d0000000000000000;
	mov.u32 	%r338, %r7;
	@%p23 bra 	$L__BB17_3;
	add.s32 	%r181, %r347, %r7;
	mul.wide.u32 	%rd76, %r181, 8;
	add.s64 	%rd77, %rd1, %rd76;
	ld.global.f64 	%fd364, [%rd77];
	add.s32 	%r338, %r7, 640;
$L__BB17_3:
	setp.ge.u32 	%p24, %r338, %r6;
	@%p24 bra 	$L__BB17_17;
	not.b32 	%r182, %r338;
	add.s32 	%r183, %r1, %r182;
	sub.s32 	%r184, %r183, %r347;
	mul.hi.u32 	%r185, %r184, -858993459;
	shr.u32 	%r186, %r185, 9;
	add.s32 	%r10, %r186, 1;
	and.b32  	%r11, %r10, 15;
	setp.lt.u32 	%p25, %r184, 9600;
	@%p25 bra 	$L__BB17_8;
	add.s32 	%r337, %r338, 5120;
	add.s32 	%r336, %r338, %r347;
	and.b32  	%r187, %r10, 16777200;
	neg.s32 	%r335, %r187;
$L__BB17_6:
	.pragma "nounroll";
	mul.wide.u32 	%rd78, %r336, 8;
	add.s64 	%rd79, %rd1, %rd78;
	ld.global.f64 	%fd179, [%rd79];
	add.f64 	%fd180, %fd364, %fd179;
	add.s32 	%r188, %r336, 640;
	mul.wide.u32 	%rd80, %r188, 8;
	add.s64 	%rd81, %rd1, %rd80;
	ld.global.f64 	%fd181, [%rd81];
	add.f64 	%fd182, %fd180, %fd181;
	add.s32 	%r189, %r336, 1280;
	mul.wide.u32 	%rd82, %r189, 8;
	add.s64 	%rd83, %rd1, %rd82;
	ld.global.f64 	%fd183, [%rd83];
	add.f64 	%fd184, %fd182, %fd183;
	add.s32 	%r190, %r336, 1920;
	mul.wide.u32 	%rd84, %r190, 8;
	add.s64 	%rd85, %rd1, %rd84;
	ld.global.f64 	%fd185, [%rd85];
	add.f64 	%fd186, %fd184, %fd185;
	add.s32 	%r191, %r336, 2560;
	mul.wide.u32 	%rd86, %r191, 8;
	add.s64 	%rd87, %rd1, %rd86;
	ld.global.f64 	%fd187, [%rd87];
	add.f64 	%fd188, %fd186, %fd187;
	add.s32 	%r192, %r336, 3200;
	mul.wide.u32 	%rd88, %r192, 8;
	add.s64 	%rd89, %rd1, %rd88;
	ld.global.f64 	%fd189, [%rd89];
	add.f64 	%fd190, %fd188, %fd189;
	add.s32 	%r193, %r336, 3840;
	mul.wide.u32 	%rd90, %r193, 8;
	add.s64 	%rd91, %rd1, %rd90;
	ld.global.f64 	%fd191, [%rd91];
	add.f64 	%fd192, %fd190, %fd191;
	add.s32 	%r194, %r336, 4480;
	mul.wide.u32 	%rd92, %r194, 8;
	add.s64 	%rd93, %rd1, %rd92;
	ld.global.f64 	%fd193, [%rd93];
	add.f64 	%fd194, %fd192, %fd193;
	add.s32 	%r195, %r336, 5120;
	mul.wide.u32 	%rd94, %r195, 8;
	add.s64 	%rd95, %rd1, %rd94;
	ld.global.f64 	%fd195, [%rd95];
	add.f64 	%fd196, %fd194, %fd195;
	add.s32 	%r196, %r336, 5760;
	mul.wide.u32 	%rd96, %r196, 8;
	add.s64 	%rd97, %rd1, %rd96;
	ld.global.f64 	%fd197, [%rd97];
	add.f64 	%fd198, %fd196, %fd197;
	add.s32 	%r197, %r336, 6400;
	mul.wide.u32 	%rd98, %r197, 8;
	add.s64 	%rd99, %rd1, %rd98;
	ld.global.f64 	%fd199, [%rd99];
	add.f64 	%fd200, %fd198, %fd199;
	add.s32 	%r198, %r336, 7040;
	mul.wide.u32 	%rd100, %r198, 8;
	add.s64 	%rd101, %rd1, %rd100;
	ld.global.f64 	%fd201, [%rd101];
	add.f64 	%fd202, %fd200, %fd201;
	add.s32 	%r199, %r336, 7680;
	mul.wide.u32 	%rd102, %r199, 8;
	add.s64 	%rd103, %rd1, %rd102;
	ld.global.f64 	%fd203, [%rd103];
	add.f64 	%fd204, %fd202, %fd203;
	add.s32 	%r200, %r336, 8320;
	mul.wide.u32 	%rd104, %r200, 8;
	add.s64 	%rd105, %rd1, %rd104;
	ld.global.f64 	%fd205, [%rd105];
	add.f64 	%fd206, %fd204, %fd205;
	add.s32 	%r201, %r336, 8960;
	mul.wide.u32 	%rd106, %r201, 8;
	add.s64 	%rd107, %rd1, %rd106;
	ld.global.f64 	%fd207, [%rd107];
	add.f64 	%fd208, %fd206, %fd207;
	add.s32 	%r202, %r336, 9600;
	mul.wide.u32 	%rd108, %r202, 8;
	add.s64 	%rd109, %rd1, %rd108;
	ld.global.f64 	%fd209, [%rd109];
	add.f64 	%fd364, %fd208, %fd209;
	add.s32 	%r337, %r337, 10240;
	add.s32 	%r336, %r336, 10240;
	add.s32 	%r335, %r335, 16;
	setp.ne.s32 	%p26, %r335, 0;
	@%p26 bra 	$L__BB17_6;
	add.s32 	%r338, %r337, -5120;
$L__BB17_8:
	setp.eq.s32 	%p27, %r11, 0;
	@%p27 bra 	$L__BB17_17;
	and.b32  	%r23, %r10, 7;
	setp.lt.u32 	%p28, %r11, 8;
	@%p28 bra 	$L__BB17_11;
	add.s32 	%r203, %r338, %r347;
	mul.wide.u32 	%rd110, %r203, 8;
	add.s64 	%rd111, %rd1, %rd110;
	ld.global.f64 	%fd211, [%rd111];
	add.f64 	%fd212, %fd364, %fd211;
	add.s32 	%r204, %r203, 640;
	mul.wide.u32 	%rd112, %r204, 8;
	add.s64 	%rd113, %rd1, %rd112;
	ld.global.f64 	%fd213, [%rd113];
	add.f64 	%fd214, %fd212, %fd213;
	add.s32 	%r205, %r203, 1280;
	mul.wide.u32 	%rd114, %r205, 8;
	add.s64 	%rd115, %rd1, %rd114;
	ld.global.f64 	%fd215, [%rd115];
	add.f64 	%fd216, %fd214, %fd215;
	add.s32 	%r206, %r203, 1920;
	mul.wide.u32 	%rd116, %r206, 8;
	add.s64 	%rd117, %rd1, %rd116;
	ld.global.f64 	%fd217, [%rd117];
	add.f64 	%fd218, %fd216, %fd217;
	add.s32 	%r207, %r203, 2560;
	mul.wide.u32 	%rd118, %r207, 8;
	add.s64 	%rd119, %rd1, %rd118;
	ld.global.f64 	%fd219, [%rd119];
	add.f64 	%fd220, %fd218, %fd219;
	add.s32 	%r208, %r203, 3200;
	mul.wide.u32 	%rd120, %r208, 8;
	add.s64 	%rd121, %rd1, %rd120;
	ld.global.f64 	%fd221, [%rd121];
	add.f64 	%fd222, %fd220, %fd221;
	add.s32 	%r209, %r203, 3840;
	mul.wide.u32 	%rd122, %r209, 8;
	add.s64 	%rd123, %rd1, %rd122;
	ld.global.f64 	%fd223, [%rd123];
	add.f64 	%fd224, %fd222, %fd223;
	add.s32 	%r210, %r203, 4480;
	mul.wide.u32 	%rd124, %r210, 8;
	add.s64 	%rd125, %rd1, %rd124;
	ld.global.f64 	%fd225, [%rd125];
	add.f64 	%fd364, %fd224, %fd225;
	add.s32 	%r338, %r338, 5120;
$L__BB17_11:
	setp.eq.s32 	%p29, %r23, 0;
	@%p29 bra 	$L__BB17_17;
	and.b32  	%r26, %r10, 3;
	setp.lt.u32 	%p30, %r23, 4;
	@%p30 bra 	$L__BB17_14;
	add.s32 	%r211, %r338, %r347;
	mul.wide.u32 	%rd126, %r211, 8;
	add.s64 	%rd127, %rd1, %rd126;
	ld.global.f64 	%fd227, [%rd127];
	add.f64 	%fd228, %fd364, %fd227;
	add.s32 	%r212, %r211, 640;
	mul.wide.u32 	%rd128, %r212, 8;
	add.s64 	%rd129, %rd1, %rd128;
	ld.global.f64 	%fd229, [%rd129];
	add.f64 	%fd230, %fd228, %fd229;
	add.s32 	%r213, %r211, 1280;
	mul.wide.u32 	%rd130, %r213, 8;
	add.s64 	%rd131, %rd1, %rd130;
	ld.global.f64 	%fd231, [%rd131];
	add.f64 	%fd232, %fd230, %fd231;
	add.s32 	%r214, %r211, 1920;
	mul.wide.u32 	%rd132, %r214, 8;
	add.s64 	%rd133, %rd1, %rd132;
	ld.global.f64 	%fd233, [%rd133];
	add.f64 	%fd364, %fd232, %fd233;
	add.s32 	%r338, %r338, 2560;
$L__BB17_14:
	setp.eq.s32 	%p31, %r26, 0;
	@%p31 bra 	$L__BB17_17;
	add.s32 	%r342, %r338, %r347;
	neg.s32 	%r341, %r26;
$L__BB17_16:
	.pragma "nounroll";
	mul.wide.u32 	%rd134, %r342, 8;
	add.s64 	%rd135, %rd1, %rd134;
	ld.global.f64 	%fd234, [%rd135];
	add.f64 	%fd364, %fd364, %fd234;
	add.s32 	%r342, %r342, 640;
	add.s32 	%r341, %r341, 1;
	setp.ne.s32 	%p32, %r341, 0;
	@%p32 bra 	$L__BB17_16;
$L__BB17_17:
	setp.lt.u32 	%p33, %r6, 640;
	@%p33 bra 	$L__BB17_22;
	// begin inline asm
	mov.u32 %r278, %laneid;
	// end inline asm
	mov.b64 	%rd146, %fd364;
	mov.b64 	{%r280, %r285}, %rd146;
	mov.b32 	%r286, 1;
	mov.b32 	%r327, 31;
	mov.b32 	%r328, -1;
	// begin inline asm
	shfl.sync.down.b32 %r279, %r280, %r286, %r327, %r328;
	// end inline asm
	// begin inline asm
	shfl.sync.down.b32 %r284, %r285, %r286, %r327, %r328;
	// end inline asm
	mov.b64 	%rd147, {%r279, %r284};
	mov.b64 	%fd305, %rd147;
	setp.gt.s32 	%p61, %r278, 30;
	add.f64 	%fd306, %fd364, %fd305;
	selp.f64 	%fd307, %fd364, %fd306, %p61;
	mov.b64 	%rd148, %fd307;
	mov.b64 	{%r290, %r295}, %rd148;
	mov.b32 	%r296, 2;
	// begin inline asm
	shfl.sync.down.b32 %r289, %r290, %r296, %r327, %r328;
	// end inline asm
	// begin inline asm
	shfl.sync.down.b32 %r294, %r295, %r296, %r327, %r328;
	// end inline asm
	mov.b64 	%rd149, {%r289, %r294};
	mov.b64 	%fd308, %rd149;
	setp.gt.s32 	%p62, %r278, 29;
	add.f64 	%fd309, %fd307, %fd308;
	selp.f64 	%fd310, %fd307, %fd309, %p62;
	mov.b64 	%rd150, %fd310;
	mov.b64 	{%r300, %r305}, %rd150;
	mov.b32 	%r306, 4;
	// begin inline asm
	shfl.sync.down.b32 %r299, %r300, %r306, %r327, %r328;
	// end inline asm
	// begin inline asm
	shfl.sync.down.b32 %r304, %r305, %r306, %r327, %r328;
	// end inline asm
	mov.b64 	%rd151, {%r299, %r304};
	mov.b64 	%fd311, %rd151;
	setp.gt.s32 	%p63, %r278, 27;
	add.f64 	%fd312, %fd310, %fd311;
	selp.f64 	%fd313, %fd310, %fd312, %p63;
	mov.b64 	%rd152, %fd313;
	mov.b64 	{%r310, %r315}, %rd152;
	mov.b32 	%r316, 8;
	// begin inline asm
	shfl.sync.down.b32 %r309, %r310, %r316, %r327, %r328;
	// end inline asm
	// begin inline asm
	shfl.sync.down.b32 %r314, %r315, %r316, %r327, %r328;
	// end inline asm
	mov.b64 	%rd153, {%r309, %r314};
	mov.b64 	%fd314, %rd153;
	setp.gt.s32 	%p64, %r278, 23;
	add.f64 	%fd315, %fd313, %fd314;
	selp.f64 	%fd316, %fd313, %fd315, %p64;
	mov.b64 	%rd154, %fd316;
	mov.b64 	{%r320, %r325}, %rd154;
	mov.b32 	%r326, 16;
	// begin inline asm
	shfl.sync.down.b32 %r319, %r320, %r326, %r327, %r328;
	// end inline asm
	// begin inline asm
	shfl.sync.down.b32 %r324, %r325, %r326, %r327, %r328;
	// end inline asm
	mov.b64 	%rd155, {%r319, %r324};
	mov.b64 	%fd317, %rd155;
	setp.gt.s32 	%p65, %r278, 15;
	add.f64 	%fd16, %fd316, %fd317;
	selp.f64 	%fd375, %fd316, %fd16, %p65;
	setp.ne.s32 	%p66, %r278, 0;
	@%p66 bra 	$L__BB17_20;
	shr.u32 	%r329, %r7, 2;
	and.b32  	%r330, %r329, 248;
	mov.u32 	%r331, _ZZN3cub18CUB_300001_SM_10006detail6reduce18DeviceReduceKernelINS2_10policy_hubIdjN4cuda3std3__44plusIdEEE10Policy1000EN6thrust24THRUST_300001_SM_1000_NS6detail15normal_iteratorINSD_10device_ptrIdEEEEjS9_dNS7_10__identityEEEvT0_PT3_T1_NS0_13GridEvenShareISN_EET2_T4_E12temp_storage;
	add.s32 	%r332, %r331, %r330;
	st.shared.f64 	[%r332+24], %fd16;
$L__BB17_20:
	bar.sync 	0;
	setp.ne.s32 	%p67, %r7, 0;
	@%p67 bra 	$L__BB17_48;
	ld.shared.f64 	%fd318, [_ZZN3cub18CUB_300001_SM_10006detail6reduce18DeviceReduceKernelINS2_10policy_hubIdjN4cuda3std3__44plusIdEEE10Policy1000EN6thrust24THRUST_300001_SM_1000_NS6detail15normal_iteratorINSD_10device_ptrIdEEEEjS9_dNS7_10__identityEEEvT0_PT3_T1_NS0_13GridEvenShareISN_EET2_T4_E12temp_storage+32];
	add.f64 	%fd319, %fd375, %fd318;
	ld.shared.f64 	%fd320, [_ZZN3cub18CUB_300001_SM_10006detail6reduce18DeviceReduceKernelINS2_10policy_hubIdjN4cuda3std3__44plusIdEEE10Policy1000EN6thrust24THRUST_300001_SM_1000_NS6detail15normal_iteratorINSD_10device_ptrIdEEEEjS9_dNS7_10__identityEEEvT0_PT3_T1_NS0_13GridEvenShareISN_EET2_T4_E12temp_storage+40];
	add.f64 	%fd321, %fd319, %fd320;
	ld.shared.f64 	%fd322, [_ZZN3cub18CUB_300001_SM_10006detail6reduce18DeviceReduceKernelINS2_10policy_hubIdjN4cuda3std3__44plusIdEEE10Policy1000EN6thrust24THRUST_300001_SM_1000_NS6detail15normal_iteratorINSD_10device_ptrIdEEEEjS9_dNS7_10__identityEEEvT0_PT3_T1_NS0_13GridEvenShareISN_EET2_T4_E12temp_storage+48];
	add.f64 	%fd323, %fd321, %fd322;
	ld.shared.f64 	%fd324, [_ZZN3cub18CUB_300001_SM_10006detail6reduce18DeviceReduceKernelINS2_10policy_hubIdjN4cuda3std3__44plusIdEEE10Policy1000EN6thrust24THRUST_300001_SM_1000_NS6detail15normal_iteratorINSD_10device_ptrIdEEEEjS9_dNS7_10__identityEEEvT0_PT3_T1_NS0_13GridEvenShareISN_EET2_T4_E12temp_storage+56];
	add.f64 	%fd325, %fd323, %fd324;
	ld.shared.f64 	%fd326, [_ZZN3cub18CUB_300001_SM_10006detail6reduce18DeviceReduceKernelINS2_10policy_hubIdjN4cuda3std3__44plusIdEEE10Policy1000EN6thrust24THRUST_300001_SM_1000_NS6detail15normal_iteratorINSD_10device_ptrIdEEEEjS9_dNS7_10__identityEEEvT0_PT3_T1_NS0_13GridEvenShareISN_EET2_T4_E12temp_storage+64];
	add.f64 	%fd327, %fd325, %fd326;
	ld.shared.f64 	%fd328, [_ZZN3cub18CUB_300001_SM_10006detail6reduce18DeviceReduceKernelINS2_10policy_hubIdjN4cuda3std3__44plusIdEEE10Policy1000EN6thrust24THRUST_300001_SM_1000_NS6detail15normal_iteratorINSD_10device_ptrIdEEEEjS9_dNS7_10__identityEEEvT0_PT3_T1_NS0_13GridEvenShareISN_EET2_T4_E12temp_storage+72];
	add.f64 	%fd329, %fd327, %fd328;
	ld.shared.f64 	%fd330, [_ZZN3cub18CUB_300001_SM_10006detail6reduce18DeviceReduceKernelINS2_10policy_hubIdjN4cuda3std3__44plusIdEEE10Policy1000EN6thrust24THRUST_300001_SM_1000_NS6detail15normal_iteratorINSD_10device_ptrIdEEEEjS9_dNS7_10__identityEEEvT0_PT3_T1_NS0_13GridEvenShareISN_EET2_T4_E12temp_storage+80];
	add.f64 	%fd331, %fd329, %fd330;
	ld.shared.f64 	%fd332, [_ZZN3cub18CUB_300001_SM_10006detail6reduce18DeviceReduceKernelINS2_10policy_hubIdjN4cuda3std3__44plusIdEEE10Policy1000EN6thrust24THRUST_300001_SM_1000_NS6detail15normal_iteratorINSD_10device_ptrIdEEEEjS9_dNS7_10__identityEEEvT0_PT3_T1_NS0_13GridEvenShareISN_EET2_T4_E12temp_storage+88];
	add.f64 	%fd333, %fd331, %fd332;
	ld.shared.f64 	%fd334, [_ZZN3cub18CUB_300001_SM_10006detail6reduce18DeviceReduceKernelINS2_10policy_hubIdjN4cuda3std3__44plusIdEEE10Policy1000EN6thrust24THRUST_300001_SM_1000_NS6detail15normal_iteratorINSD_10device_ptrIdEEEEjS9_dNS7_10__identityEEEvT0_PT3_T1_NS0_13GridEvenShareISN_EET2_T4_E12temp_storage+96];
	add.f64 	%fd335, %fd333, %fd334;
	ld.shared.f64 	%fd336, [_ZZN3cub18CUB_300001_SM_10006detail6reduce18DeviceReduceKernelINS2_10policy_hubIdjN4cuda3std3__44plusIdEEE10Policy1000EN6thrust24THRUST_300001_SM_1000_NS6detail15normal_iteratorINSD_10device_ptrIdEEEEjS9_dNS7_10__identityEEEvT0_PT3_T1_NS0_13GridEvenShareISN_EET2_T4_E12temp_storage+104];
	add.f64 	%fd337, %fd335, %fd336;
	ld.shared.f64 	%fd338, [_ZZN3cub18CUB_300001_SM_10006detail6reduce18DeviceReduceKernelINS2_10policy_hubIdjN4cuda3std3__44plusIdEEE10Policy1000EN6thrust24THRUST_300001_SM_1000_NS6detail15normal_iteratorINSD_10device_ptrIdEEEEjS9_dNS7_10__identityEEEvT0_PT3_T1_NS0_13GridEvenShareISN_EET2_T4_E12temp_storage+112];
	add.f64 	%fd339, %fd337, %fd338;
	ld.shared.f64 	%fd340, [_ZZN3cub18CUB_300001_SM_10006detail6reduce18DeviceReduceKernelINS2_10policy_hubIdjN4cuda3std3__44plusIdEEE10Policy1000EN6thrust24THRUST_300001_SM_1000_NS6detail15normal_iteratorINSD_10device_ptrIdEEEEjS9_dNS7_10__identityEEEvT0_PT3_T1_NS0_13GridEvenShareISN_EET2_T4_E12temp_storage+120];
	add.f64 	%fd341, %fd339, %fd340;
	ld.shared.f64 	%fd342, [_ZZN3cub18CUB_300001_SM_10006detail6reduce18DeviceReduceKernelINS2_10policy_hubIdjN4cuda3std3__44plusIdEEE10Policy1000EN6thrust24THRUST_300001_SM_1000_NS6detail15normal_iteratorINSD_10device_ptrIdEEEEjS9_dNS7_10__identityEEEvT0_PT3_T1_NS0_13GridEvenShareISN_EET2_T4_E12temp_storage+128];
	add.f64 	%fd343, %fd341, %fd342;
	ld.shared.f64 	%fd344, [_ZZN3cub18CUB_300001_SM_10006detail6reduce18DeviceReduceKernelINS2_10policy_hubIdjN4cuda3std3__44plusIdEEE10Policy1000EN6thrust24THRUST_300001_SM_1000_NS6detail15normal_iteratorINSD_10device_ptrIdEEEEjS9_dNS7_10__identityEEEvT0_PT3_T1_NS0_13GridEvenShareISN_EET2_T4_E12temp_storage+136];
	add.f64 	%fd345, %fd343, %fd344;
	ld.shared.f64 	%fd346, [_ZZN3cub18CUB_300001_SM_10006detail6reduce18DeviceReduceKernelINS2_10policy_hubIdjN4cuda3std3__44plusIdEEE10Policy1000EN6thrust24THRUST_300001_SM_1000_NS6detail15normal_iteratorINSD_10device_ptrIdEEEEjS9_dNS7_10__identityEEEvT0_PT3_T1_NS0_13GridEvenShareISN_EET2_T4_E12temp_storage+144];
	add.f64 	%fd347, %fd345, %fd346;
	ld.shared.f64 	%fd348, [_ZZN3cub18CUB_300001_SM_10006detail6reduce18DeviceReduceKernelINS2_10policy_hubIdjN4cuda3std3__44plusIdEEE10Policy1000EN6thrust24THRUST_300001_SM_1000_NS6detail15normal_iteratorINSD_10device_ptrIdEEEEjS9_dNS7_10__identityEEEvT0_PT3_T1_NS0_13GridEvenShareISN_EET2_T4_E12temp_storage+152];
	add.f64 	%fd349, %fd347, %fd348;
	ld.shared.f64 	%fd350, [_ZZN3cub18CUB_300001_SM_10006detail6reduce18DeviceReduceKernelINS2_10policy_hubIdjN4cuda3std3__44plusIdEEE10Policy1000EN6thrust24THRUST_300001_SM_1000_NS6detail15normal_iteratorINSD_10device_ptrIdEEEEjS9_dNS7_10__identityEEEvT0_PT3_T1_NS0_13GridEvenShareISN_EET2_T4_E12temp_storage+160];
	add.f64 	%fd351, %fd349, %fd350;
	ld.shared.f64 	%fd352, [_ZZN3cub18CUB_300001_SM_10006detail6reduce18DeviceReduceKernelINS2_10policy_hubIdjN4cuda3std3__44plusIdEEE10Policy1000EN6thrust24THRUST_300001_SM_1000_NS6detail15normal_iteratorINSD_10device_ptrIdEEEEjS9_dNS7_10__identityEEEvT0_PT3_T1_NS0_13GridEvenShareISN_EET2_T4_E12temp_storage+168];
	add.f64 	%fd353, %fd351, %fd352;
	ld.shared.f64 	%fd354, [_ZZN3cub18CUB_300001_SM_10006detail6reduce18DeviceReduceKernelINS2_10policy_hubIdjN4cuda3std3__44plusIdEEE10Policy1000EN6thrust24THRUST_300001_SM_1000_NS6detail15normal_iteratorINSD_10device_ptrIdEEEEjS9_dNS7_10__identityEEEvT0_PT3_T1_NS0_13GridEvenShareISN_EET2_T4_E12temp_storage+176];
	add.f64 	%fd375, %fd353, %fd354;
	bra.uni 	$L__BB17_48;
$L__BB17_22:
	// begin inline asm
	mov.u32 %r215, %laneid;
	// end inline asm
	and.b32  	%r266, %r7, 992;
	add.s32 	%r267, %r266, 32;
	setp.gt.u32 	%p34, %r267, %r6;
	not.b32 	%r268, %r266;
	add.s32 	%r269, %r6, %r268;
	selp.b32 	%r264, %r269, 31, %p34;
	mov.b64 	%rd136, %fd364;
	mov.b64 	{%r217, %r222}, %rd136;
	mov.b32 	%r223, 1;
	mov.b32 	%r265, -1;
	// begin inline asm
	shfl.sync.down.b32 %r216, %r217, %r223, %r264, %r265;
	// end inline asm
	// begin inline asm
	shfl.sync.down.b32 %r221, %r222, %r223, %r264, %r265;
	// end inline asm
	mov.b64 	%rd137, {%r216, %r221};
	mov.b64 	%fd235, %rd137;
	setp.lt.s32 	%p35, %r215, %r264;
	add.f64 	%fd236, %fd364, %fd235;
	selp.f64 	%fd237, %fd236, %fd364, %p35;
	mov.b64 	%rd138, %fd237;
	mov.b64 	{%r227, %r232}, %rd138;
	mov.b32 	%r233, 2;
	// begin inline asm
	shfl.sync.down.b32 %r226, %r227, %r233, %r264, %r265;
	// end inline asm
	// begin inline asm
	shfl.sync.down.b32 %r231, %r232, %r233, %r264, %r265;
	// end inline asm
	mov.b64 	%rd139, {%r226, %r231};
	mov.b64 	%fd238, %rd139;
	add.s32 	%r270, %r215, 2;
	setp.gt.s32 	%p36, %r270, %r264;
	add.f64 	%fd239, %fd237, %fd238;
	selp.f64 	%fd240, %fd237, %fd239, %p36;
	mov.b64 	%rd140, %fd240;
	mov.b64 	{%r237, %r242}, %rd140;
	mov.b32 	%r243, 4;
	// begin inline asm
	shfl.sync.down.b32 %r236, %r237, %r243, %r264, %r265;
	// end inline asm
	// begin inline asm
	shfl.sync.down.b32 %r241, %r242, %r243, %r264, %r265;
	// end inline asm
	mov.b64 	%rd141, {%r236, %r241};
	mov.b64 	%fd241, %rd141;
	add.s32 	%r271, %r215, 4;
	setp.gt.s32 	%p37, %r271, %r264;
	add.f64 	%fd242, %fd240, %fd241;
	selp.f64 	%fd243, %fd240, %fd242, %p37;
	mov.b64 	%rd142, %fd243;
	mov.b64 	{%r247, %r252}, %rd142;
	mov.b32 	%r253, 8;
	// begin inline asm
	shfl.sync.down.b32 %r246, %r247, %r253, %r264, %r265;
	// end inline asm
	// begin inline asm
	shfl.sync.down.b32 %r251, %r252, %r253, %r264, %r265;
	// end inline asm
	mov.b64 	%rd143, {%r246, %r251};
	mov.b64 	%fd244, %rd143;
	add.s32 	%r272, %r215, 8;
	setp.gt.s32 	%p38, %r272, %r264;
	add.f64 	%fd245, %fd243, %fd244;
	selp.f64 	%fd246, %fd243, %fd245, %p38;
	mov.b64 	%rd144, %fd246;
	mov.b64 	{%r257, %r262}, %rd144;
	mov.b32 	%r263, 16;
	// begin inline asm
	shfl.sync.down.b32 %r256, %r257, %r263, %r264, %r265;
	// end inline asm
	// begin inline asm
	shfl.sync.down.b32 %r261, %r262, %r263, %r264, %r265;
	// end inline asm
	mov.b64 	%rd145, {%r256, %r261};
	mov.b64 	%fd247, %rd145;
	add.s32 	%r273, %r215, 16;
	setp.gt.s32 	%p39, %r273, %r264;
	add.f64 	%fd248, %fd246, %fd247;
	selp.f64 	%fd375, %fd246, %fd248, %p39;
	setp.ne.s32 	%p40, %r215, 0;
	@%p40 bra 	$L__BB17_24;
	shr.u32 	%r274, %r7, 2;
	and.b32  	%r275, %r274, 248;
	mov.u32 	%r276, _ZZN3cub18CUB_300001_SM_10006detail6reduce18DeviceReduceKernelINS2_10policy_hubIdjN4cuda3std3__44plusIdEEE10Policy1000EN6thrust24THRUST_300001_SM_1000_NS6detail15normal_iteratorINSD_10device_ptrIdEEEEjS9_dNS7_10__identityEEEvT0_PT3_T1_NS0_13GridEvenShareISN_EET2_T4_E12temp_storage;
	add.s32 	%r277, %r276, %r275;
	st.shared.f64 	[%r277+24], %fd375;
$L__BB17_24:
	bar.sync 	0;
	setp.ne.s32 	%p41, %r7, 0;
	@%p41 bra 	$L__BB17_48;
	setp.gt.u32 	%p42, %r6, 32;
	ld.shared.f64 	%fd249, [_ZZN3cub18CUB_300001_SM_10006detail6reduce18DeviceReduceKernelINS2_10policy_hubIdjN4cuda3std3__44plusIdEEE10Policy1000EN6thrust24THRUST_300001_SM_1000_NS6detail15normal_iteratorINSD_10device_ptrIdEEEEjS9_dNS7_10__identityEEEvT0_PT3_T1_NS0_13GridEvenShareISN_EET2_T4_E12temp_storage+32];
	add.f64 	%fd250, %fd375, %fd249;
	selp.f64 	%fd251, %fd250, %fd375, %p42;
	setp.gt.u32 	%p43, %r6, 64;
	ld.shared.f64 	%fd252, [_ZZN3cub18CUB_300001_SM_10006detail6reduce18DeviceReduceKernelINS2_10policy_hubIdjN4cuda3std3__44plusIdEEE10Policy1000EN6thrust24THRUST_300001_SM_1000_NS6detail15normal_iteratorINSD_10device_ptrIdEEEEjS9_dNS7_10__identityEEEvT0_PT3_T1_NS0_13GridEvenShareISN_EET2_T4_E12temp_storage+40];
	add.f64 	%fd253, %fd252, %fd251;
	selp.f64 	%fd254, %fd253, %fd251, %p43;
	setp.gt.u32 	%p44, %r6, 96;
	ld.shared.f64 	%fd255, [_ZZN3cub18CUB_300001_SM_10006detail6reduce18DeviceReduceKernelINS2_10policy_hubIdjN4cuda3std3__44plusIdEEE10Policy1000EN6thrust24THRUST_300001_SM_1000_NS6detail15normal_iteratorINSD_10device_ptrIdEEEEjS9_dNS7_10__identityEEEvT0_PT3_T1_NS0_13GridEvenShareISN_EET2_T4_E12temp_storage+48];
	add.f64 	%fd256, %fd255, %fd254;
	selp.f64 	%fd257, %fd256, %fd254, %p44;
	setp.gt.u32 	%p45, %r6, 128;
	ld.shared.f64 	%fd258, [_ZZN3cub18CUB_300001_SM_10006detail6reduce18DeviceReduceKernelINS2_10policy_hubIdjN4cuda3std3__44plusIdEEE10Policy1000EN6thrust24THRUST_300001_SM_1000_NS6detail15normal_iteratorINSD_10device_ptrIdEEEEjS9_dNS7_10__identityEEEvT0_PT3_T1_NS0_13GridEvenShareISN_EET2_T4_E12temp_storage+56];
	add.f64 	%fd259, %fd258, %fd257;
	selp.f64 	%fd260, %fd259, %fd257, %p45;
	setp.gt.u32 	%p46, %r6, 160;
	ld.shared.f64 	%fd261, [_ZZN3cub18CUB_300001_SM_10006detail6reduce18DeviceReduceKernelINS2_10policy_hubIdjN4cuda3std3__44plusIdEEE10Policy1000EN6thrust24THRUST_300001_SM_1000_NS6detail15normal_iteratorINSD_10device_ptrIdEEEEjS9_dNS7_10__identityEEEvT0_PT3_T1_NS0_13GridEvenShareISN_EET2_T4_E12temp_storage+64];
	add.f64 	%fd262, %fd261, %fd260;
	selp.f64 	%fd263, %fd262, %fd260, %p46;
	setp.gt.u32 	%p47, %r6, 192;
	ld.shared.f64 	%fd264, [_ZZN3cub18CUB_300001_SM_10006detail6reduce18DeviceReduceKernelINS2_10policy_hubIdjN4cuda3std3__44plusIdEEE10Policy1000EN6thrust24THRUST_300001_SM_1000_NS6detail15normal_iteratorINSD_10device_ptrIdEEEEjS9_dNS7_10__identityEEEvT0_PT3_T1_NS0_13GridEvenShareISN_EET2_T4_E12temp_storage+72];
	add.f64 	%fd265, %fd264, %fd263;
	selp.f64 	%fd266, %fd265, %fd263, %p47;
	setp.gt.u32 	%p48, %r6, 224;
	ld.shared.f64 	%fd267, [_ZZN3cub18CUB_300001_SM_10006detail6reduce18DeviceReduceKernelINS2_10policy_hubIdjN4cuda3std3__44plusIdEEE10Policy1000EN6thrust24THRUST_300001_SM_1000_NS6detail15normal_iteratorINSD_10device_ptrIdEEEEjS9_dNS7_10__identityEEEvT0_PT3_T1_NS0_13GridEvenShareISN_EET2_T4_E12temp_storage+80];
	add.f64 	%fd268, %fd267, %fd266;
	selp.f64 	%fd269, %fd268, %fd266, %p48;
	setp.gt.u32 	%p49, %r6, 256;
	ld.shared.f64 	%fd270, [_ZZN3cub18CUB_300001_SM_10006detail6reduce18DeviceReduceKernelINS2_10policy_hubIdjN4cuda3std3__44plusIdEEE10Policy1000EN6thrust24THRUST_300001_SM_1000_NS6detail15normal_iteratorINSD_10device_ptrIdEEEEjS9_dNS7_10__identityEEEvT0_PT3_T1_NS0_13GridEvenShareISN_EET2_T4_E12temp_storage+88];
	add.f64 	%fd271, %fd270, %fd269;
	selp.f64 	%fd272, %fd271, %fd269, %p49;
	setp.gt.u32 	%p50, %r6, 288;
	ld.shared.f64 	%fd273, [_ZZN3cub18CUB_300001_SM_10006detail6reduce18DeviceReduceKernelINS2_10policy_hubIdjN4cuda3std3__44plusIdEEE10Policy1000EN6thrust24THRUST_300001_SM_1000_NS6detail15normal_iteratorINSD_10device_ptrIdEEEEjS9_dNS7_10__identityEEEvT0_PT3_T1_NS0_13GridEvenShareISN_EET2_T4_E12temp_storage+96];
	add.f64 	%fd274, %fd273, %fd272;
	selp.f64 	%fd275, %fd274, %fd272, %p50;
	setp.gt.u32 	%p51, %r6, 320;
	ld.shared.f64 	%fd276, [_ZZN3cub18CUB_300001_SM_10006detail6reduce18DeviceReduceKernelINS2_10policy_hubIdjN4cuda3std3__44plusIdEEE10Policy1000EN6thrust24THRUST_300001_SM_1000_NS6detail15normal_iteratorINSD_10device_ptrIdEEEEjS9_dNS7_10__identityEEEvT0_PT3_T1_NS0_13GridEvenShareISN_EET2_T4_E12temp_storage+104];
	add.f64 	%fd277, %fd276, %fd275;
	selp.f64 	%fd278, %fd277, %fd275, %p51;
	setp.gt.u32 	%p52, %r6, 352;
	ld.shared.f64 	%fd279, [_ZZN3cub18CUB_300001_SM_10006detail6reduce18DeviceReduceKernelINS2_10policy_hubIdjN4cuda3std3__44plusIdEEE10Policy1000EN6thrust24THRUST_300001_SM_1000_NS6detail15normal_iteratorINSD_10device_ptrIdEEEEjS9_dNS7_10__identityEEEvT0_PT3_T1_NS0_13GridEvenShareISN_EET2_T4_E12temp_storage+112];
	add.f64 	%fd280, %fd279, %fd278;
	selp.f64 	%fd281, %fd280, %fd278, %p52;
	setp.gt.u32 	%p53, %r6, 384;
	ld.shared.f64 	%fd282, [_ZZN3cub18CUB_300001_SM_10006detail6reduce18DeviceReduceKernelINS2_10policy_hubIdjN4cuda3std3__44plusIdEEE10Policy1000EN6thrust24THRUST_300001_SM_1000_NS6detail15normal_iteratorINSD_10device_ptrIdEEEEjS9_dNS7_10__identityEEEvT0_PT3_T1_NS0_13GridEvenShareISN_EET2_T4_E12temp_storage+120];
	add.f64 	%fd283, %fd282, %fd281;
	selp.f64 	%fd284, %fd283, %fd281, %p53;
	setp.gt.u32 	%p54, %r6, 416;
	ld.shared.f64 	%fd285, [_ZZN3cub18CUB_300001_SM_10006detail6reduce18DeviceReduceKernelINS2_10policy_hubIdjN4cuda3std3__44plusIdEEE10Policy1000EN6thrust24THRUST_300001_SM_1000_NS6detail15normal_iteratorINSD_10device_ptrIdEEEEjS9_dNS7_10__identityEEEvT0_PT3_T1_NS0_13GridEvenShareISN_EET2_T4_E12temp_storage+128];
	add.f64 	%fd286, %fd285, %fd284;
	selp.f64 	%fd287, %fd286, %fd284, %p54;
	setp.gt.u32 	%p55, %r6, 448;
	ld.shared.f64 	%fd288, [_ZZN3cub18CUB_300001_SM_10006detail6reduce18DeviceReduceKernelINS2_10policy_hubIdjN4cuda3std3__44plusIdEEE10Policy1000EN6thrust24THRUST_300001_SM_1000_NS6detail15normal_iteratorINSD_10device_ptrIdEEEEjS9_dNS7_10__identityEEEvT0_PT3_T1_NS0_13GridEvenShareISN_EET2_T4_E12temp_storage+136];
	add.f64 	%fd289, %fd288, %fd287;
	selp.f64 	%fd290, %fd289, %fd287, %p55;
	setp.gt.u32 	%p56, %r6, 480;
	ld.shared.f64 	%fd291, [_ZZN3cub18CUB_300001_SM_10006detail6reduce18DeviceReduceKernelINS2_10policy_hubIdjN4cuda3std3__44plusIdEEE10Policy1000EN6thrust24THRUST_300001_SM_1000_NS6detail15normal_iteratorINSD_10device_ptrIdEEEEjS9_dNS7_10__identityEEEvT0_PT3_T1_NS0_13GridEvenShareISN_EET2_T4_E12temp_storage+144];
	add.f64 	%fd292, %fd291, %fd290;
	selp.f64 	%fd293, %fd292, %fd290, %p56;
	setp.gt.u32 	%p57, %r6, 512;
	ld.shared.f64 	%fd294, [_ZZN3cub18CUB_300001_SM_10006detail6reduce18DeviceReduceKernelINS2_10policy_hubIdjN4cuda3std3__44plusIdEEE10Policy1000EN6thrust24THRUST_300001_SM_1000_NS6detail15normal_iteratorINSD_10device_ptrIdEEEEjS9_dNS7_10__identityEEEvT0_PT3_T1_NS0_13GridEvenShareISN_EET2_T4_E12temp_storage+152];
	add.f64 	%fd295, %fd294, %fd293;
	selp.f64 	%fd296, %fd295, %fd293, %p57;
	setp.gt.u32 	%p58, %r6, 544;
	ld.shared.f64 	%fd297, [_ZZN3cub18CUB_300001_SM_10006detail6reduce18DeviceReduceKernelINS2_10policy_hubIdjN4cuda3std3__44plusIdEEE10Policy1000EN6thrust24THRUST_300001_SM_1000_NS6detail15normal_iteratorINSD_10device_ptrIdEEEEjS9_dNS7_10__identityEEEvT0_PT3_T1_NS0_13GridEvenShareISN_EET2_T4_E12temp_storage+160];
	add.f64 	%fd298, %fd297, %fd296;
	selp.f64 	%fd299, %fd298, %fd296, %p58;
	setp.gt.u32 	%p59, %r6, 576;
	ld.shared.f64 	%fd300, [_ZZN3cub18CUB_300001_SM_10006detail6reduce18DeviceReduceKernelINS2_10policy_hubIdjN4cuda3std3__44plusIdEEE10Policy1000EN6thrust24THRUST_300001_SM_1000_NS6detail15normal_iteratorINSD_10device_ptrIdEEEEjS9_dNS7_10__identityEEEvT0_PT3_T1_NS0_13GridEvenShareISN_EET2_T4_E12temp_storage+168];
	add.f64 	%fd301, %fd300, %fd299;
	selp.f64 	%fd302, %fd301, %fd299, %p59;
	setp.gt.u32 	%p60, %r6, 608;
	ld.shared.f64 	%fd303, [_ZZN3cub18CUB_300001_SM_10006detail6reduce18DeviceReduceKernelINS2_10policy_hubIdjN4cuda3std3__44plusIdEEE10Policy1000EN6thrust24THRUST_300001_SM_1000_NS6detail15normal_iteratorINSD_10device_ptrIdEEEEjS9_dNS7_10__identityEEEvT0_PT3_T1_NS0_13GridEvenShareISN_EET2_T4_E12temp_storage+176];
	add.f64 	%fd304, %fd303, %fd302;
	selp.f64 	%fd375, %fd304, %fd302, %p60;
	bra.uni 	$L__BB17_48;
$L__BB17_26:
	mov.u32 	%r35, %tid.x;
	add.s32 	%r72, %r347, %r35;
	mul.wide.u32 	%rd4, %r72, 8;
	add.s64 	%rd5, %rd1, %rd4;
	ld.global.f64 	%fd41, [%rd5];
	ld.global.f64 	%fd42, [%rd5+5120];
	ld.global.f64 	%fd43, [%rd5+10240];
	ld.global.f64 	%fd44, [%rd5+15360];
	ld.global.f64 	%fd45, [%rd5+20480];
	ld.global.f64 	%fd46, [%rd5+25600];
	ld.global.f64 	%fd47, [%rd5+30720];
	ld.global.f64 	%fd48, [%rd5+35840];
	add.f64 	%fd49, %fd41, %fd42;
	add.f64 	%fd50, %fd49, %fd43;
	add.f64 	%fd51, %fd50, %fd44;
	add.f64 	%fd52, %fd51, %fd45;
	add.f64 	%fd53, %fd52, %fd46;
	add.f64 	%fd54, %fd53, %fd47;
	add.f64 	%fd374, %fd54, %fd48;
	setp.lt.u32 	%p2, %r6, %r4;
	@%p2 bra 	$L__BB17_44;
	add.s32 	%r36, %r4, %r347;
	not.b32 	%r74, %r35;
	add.s32 	%r75, %r74, %r1;
	sub.s32 	%r76, %r75, %r4;
	sub.s32 	%r344, %r76, %r347;
	add.s32 	%r77, %r36, %r35;
	add.s32 	%r343, %r77, 5120;
	mov.b32 	%r346, 0;
	mov.u32 	%r345, %r36;
$L__BB17_28:
	mad.lo.s32 	%r347, %r2, 5120, %r347;
	add.s32 	%r78, %r1, -5120;
	setp.gt.u32 	%p3, %r347, %r78;
	@%p3 bra 	$L__BB17_30;
	add.s32 	%r79, %r35, %r347;
	mul.wide.u32 	%rd6, %r79, 8;
	add.s64 	%rd7, %rd1, %rd6;
	ld.global.f64 	%fd55, [%rd7];
	ld.global.f64 	%fd56, [%rd7+5120];
	ld.global.f64 	%fd57, [%rd7+10240];
	ld.global.f64 	%fd58, [%rd7+15360];
	ld.global.f64 	%fd59, [%rd7+20480];
	ld.global.f64 	%fd60, [%rd7+25600];
	ld.global.f64 	%fd61, [%rd7+30720];
	ld.global.f64 	%fd62, [%rd7+35840];
	add.f64 	%fd63, %fd374, %fd55;
	add.f64 	%fd64, %fd63, %fd56;
	add.f64 	%fd65, %fd64, %fd57;
	add.f64 	%fd66, %fd65, %fd58;
	add.f64 	%fd67, %fd66, %fd59;
	add.f64 	%fd68, %fd67, %fd60;
	add.f64 	%fd69, %fd68, %fd61;
	add.f64 	%fd374, %fd69, %fd62;
	sub.s32 	%r80, %r1, %r347;
	mul.lo.s32 	%r81, %r2, 5120;
	setp.lt.u32 	%p4, %r80, %r81;
	add.s32 	%r346, %r346, 1;
	add.s32 	%r345, %r345, %r81;
	sub.s32 	%r344, %r344, %r81;
	add.s32 	%r343, %r343, %r81;
	@%p4 bra 	$L__BB17_44;
	bra.uni 	$L__BB17_28;
$L__BB17_30:
	setp.le.u32 	%p5, %r1, %r347;
	sub.s32 	%r82, %r1, %r347;
	setp.ge.s32 	%p6, %r35, %r82;
	or.pred  	%p7, %p5, %p6;
	@%p7 bra 	$L__BB17_44;
	not.b32 	%r84, %r35;
	add.s32 	%r85, %r1, %r84;
	sub.s32 	%r86, %r85, %r36;
	mul.lo.s32 	%r87, %r2, %r346;
	mad.lo.s32 	%r88, %r87, -5120, %r86;
	mul.hi.u32 	%r89, %r88, -858993459;
	shr.u32 	%r90, %r89, 9;
	add.s32 	%r49, %r90, 1;
	and.b32  	%r50, %r49, 15;
	setp.lt.u32 	%p8, %r88, 9600;
	mov.u32 	%r352, %r35;
	@%p8 bra 	$L__BB17_35;
	or.b32  	%r350, %r35, 5120;
	mul.hi.u32 	%r91, %r344, -858993459;
	shr.u32 	%r92, %r91, 9;
	add.s32 	%r93, %r92, 1;
	and.b32  	%r94, %r93, 16777200;
	neg.s32 	%r348, %r94;
$L__BB17_33:
	.pragma "nounroll";
	add.s32 	%r95, %r343, -5120;
	mul.wide.u32 	%rd8, %r95, 8;
	add.s64 	%rd9, %rd1, %rd8;
	ld.global.f64 	%fd71, [%rd9];
	add.f64 	%fd72, %fd374, %fd71;
	add.s32 	%r96, %r343, -4480;
	mul.wide.u32 	%rd10, %r96, 8;
	add.s64 	%rd11, %rd1, %rd10;
	ld.global.f64 	%fd73, [%rd11];
	add.f64 	%fd74, %fd72, %fd73;
	add.s32 	%r97, %r343, -3840;
	mul.wide.u32 	%rd12, %r97, 8;
	add.s64 	%rd13, %rd1, %rd12;
	ld.global.f64 	%fd75, [%rd13];
	add.f64 	%fd76, %fd74, %fd75;
	add.s32 	%r98, %r343, -3200;
	mul.wide.u32 	%rd14, %r98, 8;
	add.s64 	%rd15, %rd1, %rd14;
	ld.global.f64 	%fd77, [%rd15];
	add.f64 	%fd78, %fd76, %fd77;
	add.s32 	%r99, %r343, -2560;
	mul.wide.u32 	%rd16, %r99, 8;
	add.s64 	%rd17, %rd1, %rd16;
	ld.global.f64 	%fd79, [%rd17];
	add.f64 	%fd80, %fd78, %fd79;
	add.s32 	%r100, %r343, -1920;
	mul.wide.u32 	%rd18, %r100, 8;
	add.s64 	%rd19, %rd1, %rd18;
	ld.global.f64 	%fd81, [%rd19];
	add.f64 	%fd82, %fd80, %fd81;
	add.s32 	%r101, %r343, -1280;
	mul.wide.u32 	%rd20, %r101, 8;
	add.s64 	%rd21, %rd1, %rd20;
	ld.global.f64 	%fd83, [%rd21];
	add.f64 	%fd84, %fd82, %fd83;
	add.s32 	%r102, %r343, 4480;
	add.s32 	%r103, %r343, -640;
	mul.wide.u32 	%rd22, %r103, 8;
	add.s64 	%rd23, %rd1, %rd22;
	ld.global.f64 	%fd85, [%rd23];
	add.f64 	%fd86, %fd84, %fd85;
	mul.wide.u32 	%rd24, %r343, 8;
	add.s64 	%rd25, %rd1, %rd24;
	ld.global.f64 	%fd87, [%rd25];
	add.f64 	%fd88, %fd86, %fd87;
	add.s32 	%r104, %r343, 640;
	mul.wide.u32 	%rd26, %r104, 8;
	add.s64 	%rd27, %rd1, %rd26;
	ld.global.f64 	%fd89, [%rd27];
	add.f64 	%fd90, %fd88, %fd89;
	add.s32 	%r105, %r343, 1280;
	mul.wide.u32 	%rd28, %r105, 8;
	add.s64 	%rd29, %rd1, %rd28;
	ld.global.f64 	%fd91, [%rd29];
	add.f64 	%fd92, %fd90, %fd91;
	add.s32 	%r106, %r343, 1920;
	mul.wide.u32 	%rd30, %r106, 8;
	add.s64 	%rd31, %rd1, %rd30;
	ld.global.f64 	%fd93, [%rd31];
	add.f64 	%fd94, %fd92, %fd93;
	add.s32 	%r107, %r343, 2560;
	mul.wide.u32 	%rd32, %r107, 8;
	add.s64 	%rd33, %rd1, %rd32;
	ld.global.f64 	%fd95, [%rd33];
	add.f64 	%fd96, %fd94, %fd95;
	add.s32 	%r108, %r343, 3200;
	mul.wide.u32 	%rd34, %r108, 8;
	add.s64 	%rd35, %rd1, %rd34;
	ld.global.f64 	%fd97, [%rd35];
	add.f64 	%fd98, %fd96, %fd97;
	add.s32 	%r109, %r343, 3840;
	mul.wide.u32 	%rd36, %r109, 8;
	add.s64 	%rd37, %rd1, %rd36;
	ld.global.f64 	%fd99, [%rd37];
	add.f64 	%fd100, %fd98, %fd99;
	mul.wide.u32 	%rd38, %r102, 8;
	add.s64 	%rd39, %rd1, %rd38;
	ld.global.f64 	%fd101, [%rd39];
	add.f64 	%fd374, %fd100, %fd101;
	add.s32 	%r350, %r350, 10240;
	add.s32 	%r343, %r343, 10240;
	add.s32 	%r348, %r348, 16;
	setp.ne.s32 	%p9, %r348, 0;
	@%p9 bra 	$L__BB17_33;
	add.s32 	%r352, %r350, -5120;
$L__BB17_35:
	setp.eq.s32 	%p10, %r50, 0;
	@%p10 bra 	$L__BB17_44;
	and.b32  	%r61, %r49, 7;
	setp.lt.u32 	%p11, %r50, 8;
	@%p11 bra 	$L__BB17_38;
	add.s32 	%r110, %r352, %r347;
	mul.wide.u32 	%rd40, %r110, 8;
	add.s64 	%rd41, %rd1, %rd40;
	ld.global.f64 	%fd103, [%rd41];
	add.f64 	%fd104, %fd374, %fd103;
	add.s32 	%r111, %r110, 640;
	mul.wide.u32 	%rd42, %r111, 8;
	add.s64 	%rd43, %rd1, %rd42;
	ld.global.f64 	%fd105, [%rd43];
	add.f64 	%fd106, %fd104, %fd105;
	add.s32 	%r112, %r110, 1280;
	mul.wide.u32 	%rd44, %r112, 8;
	add.s64 	%rd45, %rd1, %rd44;
	ld.global.f64 	%fd107, [%rd45];
	add.f64 	%fd108, %fd106, %fd107;
	add.s32 	%r113, %r110, 1920;
	mul.wide.u32 	%rd46, %r113, 8;
	add.s64 	%rd47, %rd1, %rd46;
	ld.global.f64 	%fd109, [%rd47];
	add.f64 	%fd110, %fd108, %fd109;
	add.s32 	%r114, %r110, 2560;
	mul.wide.u32 	%rd48, %r114, 8;
	add.s64 	%rd49, %rd1, %rd48;
	ld.global.f64 	%fd111, [%rd49];
	add.f64 	%fd112, %fd110, %fd111;
	add.s32 	%r115, %r110, 3200;
	mul.wide.u32 	%rd50, %r115, 8;
	add.s64 	%rd51, %rd1, %rd50;
	ld.global.f64 	%fd113, [%rd51];
	add.f64 	%fd114, %fd112, %fd113;
	add.s32 	%r116, %r110, 3840;
	mul.wide.u32 	%rd52, %r116, 8;
	add.s64 	%rd53, %rd1, %rd52;
	ld.global.f64 	%fd115, [%rd53];
	add.f64 	%fd116, %fd114, %fd115;
	add.s32 	%r117, %r110, 4480;
	mul.wide.u32 	%rd54, %r117, 8;
	add.s64 	%rd55, %rd1, %rd54;
	ld.global.f64 	%fd117, [%rd55];
	add.f64 	%fd374, %fd116, %fd117;
	add.s32 	%r352, %r352, 5120;
$L__BB17_38:
	setp.eq.s32 	%p12, %r61, 0;
	@%p12 bra 	$L__BB17_44;
	setp.lt.u32 	%p13, %r61, 4;
	@%p13 bra 	$L__BB17_41;
	add.s32 	%r118, %r352, %r347;
	mul.wide.u32 	%rd56, %r118, 8;
	add.s64 	%rd57, %rd1, %rd56;
	ld.global.f64 	%fd119, [%rd57];
	add.f64 	%fd120, %fd374, %fd119;
	add.s32 	%r119, %r118, 640;
	mul.wide.u32 	%rd58, %r119, 8;
	add.s64 	%rd59, %rd1, %rd58;
	ld.global.f64 	%fd121, [%rd59];
	add.f64 	%fd122, %fd120, %fd121;
	add.s32 	%r120, %r118, 1280;
	mul.wide.u32 	%rd60, %r120, 8;
	add.s64 	%rd61, %rd1, %rd60;
	ld.global.f64 	%fd123, [%rd61];
	add.f64 	%fd124, %fd122, %fd123;
	add.s32 	%r121, %r118, 1920;
	mul.wide.u32 	%rd62, %r121, 8;
	add.s64 	%rd63, %rd1, %rd62;
	ld.global.f64 	%fd125, [%rd63];
	add.f64 	%fd374, %fd124, %fd125;
	add.s32 	%r352, %r352, 2560;
$L__BB17_41:
	and.b32  	%r122, %r49, 3;
	setp.eq.s32 	%p14, %r122, 0;
	@%p14 bra 	$L__BB17_44;
	add.s32 	%r355, %r352, %r345;
	mul.hi.u32 	%r123, %r344, -858993459;
	cvt.u16.u32 	%rs1, %r123;
	shr.u16 	%rs2, %rs1, 9;
	add.s16 	%rs3, %rs2, 1;
	cvt.u32.u16 	%r124, %rs3;
	and.b32  	%r125, %r124, 3;
	neg.s32 	%r354, %r125;
$L__BB17_43:
	.pragma "nounroll";
	mul.wide.u32 	%rd64, %r355, 8;
	add.s64 	%rd65, %rd1, %rd64;
	ld.global.f64 	%fd126, [%rd65];
	add.f64 	%fd374, %fd374, %fd126;
	add.s32 	%r355, %r355, 640;
	add.s32 	%r354, %r354, 1;
	setp.ne.s32 	%p15, %r354, 0;
	@%p15 bra 	$L__BB17_43;
$L__BB17_44:
	// begin inline asm
	mov.u32 %r126, %laneid;
	// end inline asm
	mov.b64 	%rd66, %fd374;
	mov.b64 	{%r128, %r133}, %rd66;
	mov.b32 	%r134, 1;
	mov.b32 	%r175, 31;
	mov.b32 	%r176, -1;
	// begin inline asm
	shfl.sync.down.b32 %r127, %r128, %r134, %r175, %r176;
	// end inline asm
	// begin inline asm
	shfl.sync.down.b32 %r132, %r133, %r134, %r175, %r176;
	// end inline asm
	mov.b64 	%rd67, {%r127, %r132};
	mov.b64 	%fd127, %rd67;
	setp.gt.s32 	%p16, %r126, 30;
	add.f64 	%fd128, %fd374, %fd127;
	selp.f64 	%fd129, %fd374, %fd128, %p16;
	mov.b64 	%rd68, %fd129;
	mov.b64 	{%r138, %r143}, %rd68;
	mov.b32 	%r144, 2;
	// begin inline asm
	shfl.sync.down.b32 %r137, %r138, %r144, %r175, %r176;
	// end inline asm
	// begin inline asm
	shfl.sync.down.b32 %r142, %r143, %r144, %r175, %r176;
	// end inline asm
	mov.b64 	%rd69, {%r137, %r142};
	mov.b64 	%fd130, %rd69;
	setp.gt.s32 	%p17, %r126, 29;
	add.f64 	%fd131, %fd129, %fd130;
	selp.f64 	%fd132, %fd129, %fd131, %p17;
	mov.b64 	%rd70, %fd132;
	mov.b64 	{%r148, %r153}, %rd70;
	mov.b32 	%r154, 4;
	// begin inline asm
	shfl.sync.down.b32 %r147, %r148, %r154, %r175, %r176;
	// end inline asm
	// begin inline asm
	shfl.sync.down.b32 %r152, %r153, %r154, %r175, %r176;
	// end inline asm
	mov.b64 	%rd71, {%r147, %r152};
	mov.b64 	%fd133, %rd71;
	setp.gt.s32 	%p18, %r126, 27;
	add.f64 	%fd134, %fd132, %fd133;
	selp.f64 	%fd135, %fd132, %fd134, %p18;
	mov.b64 	%rd72, %fd135;
	mov.b64 	{%r158, %r163}, %rd72;
	mov.b32 	%r164, 8;
	// begin inline asm
	shfl.sync.down.b32 %r157, %r158, %r164, %r175, %r176;
	// end inline asm
	// begin inline asm
	shfl.sync.down.b32 %r162, %r163, %r164, %r175, %r176;
	// end inline asm
	mov.b64 	%rd73, {%r157, %r162};
	mov.b64 	%fd136, %rd73;
	setp.gt.s32 	%p19, %r126, 23;
	add.f64 	%fd137, %fd135, %fd136;
	selp.f64 	%fd138, %fd135, %fd137, %p19;
	mov.b64 	%rd74, %fd138;
	mov.b64 	{%r168, %r173}, %rd74;
	mov.b32 	%r174, 16;
	// begin inline asm
	shfl.sync.down.b32 %r167, %r168, %r174, %r175, %r176;
	// end inline asm
	// begin inline asm
	shfl.sync.down.b32 %r172, %r173, %r174, %r175, %r176;
	// end inline asm
	mov.b64 	%rd75, {%r167, %r172};
	mov.b64 	%fd139, %rd75;
	setp.gt.s32 	%p20, %r126, 15;
	add.f64 	%fd37, %fd138, %fd139;
	selp.f64 	%fd375, %fd138, %fd37, %p20;
	setp.ne.s32 	%p21, %r126, 0;
	@%p21 bra 	$L__BB17_46;
	shr.u32 	%r177, %r35, 2;
	and.b32  	%r178, %r177, 248;
	mov.u32 	%r179, _ZZN3cub18CUB_300001_SM_10006detail6reduce18DeviceReduceKernelINS2_10policy_hubIdjN4cuda3std3__44plusIdEEE10Policy1000EN6thrust24THRUST_300001_SM_1000_NS6detail15normal_iteratorINSD_10device_ptrIdEEEEjS9_dNS7_10__identityEEEvT0_PT3_T1_NS0_13GridEvenShareISN_EET2_T4_E12temp_storage;
	add.s32 	%r180, %r179, %r178;
	st.shared.f64 	[%r180+24], %fd37;
$L__BB17_46:
	bar.sync 	0;
	setp.ne.s32 	%p22, %r35, 0;
	@%p22 bra 	$L__BB17_48;
	ld.shared.f64 	%fd140, [_ZZN3cub18CUB_300001_SM_10006detail6reduce18DeviceReduceKernelINS2_10policy_hubIdjN4cuda3std3__44plusIdEEE10Policy1000EN6thrust24THRUST_300001_SM_1000_NS6detail15normal_iteratorINSD_10device_ptrIdEEEEjS9_dNS7_10__identityEEEvT0_PT3_T1_NS0_13GridEvenShareISN_EET2_T4_E12temp_storage+32];
	add.f64 	%fd141, %fd375, %fd140;
	ld.shared.f64 	%fd142, [_ZZN3cub18CUB_300001_SM_10006detail6reduce18DeviceReduceKernelINS2_10policy_hubIdjN4cuda3std3__44plusIdEEE10Policy1000EN6thrust24THRUST_300001_SM_1000_NS6detail15normal_iteratorINSD_10device_ptrIdEEEEjS9_dNS7_10__identityEEEvT0_PT3_T1_NS0_13GridEvenShareISN_EET2_T4_E12temp_storage+40];
	add.f64 	%fd143, %fd141, %fd142;
	ld.shared.f64 	%fd144, [_ZZN3cub18CUB_300001_SM_10006detail6reduce18DeviceReduceKernelINS2_10policy_hubIdjN4cuda3std3__44plusIdEEE10Policy1000EN6thrust24THRUST_300001_SM_1000_NS6detail15normal_iteratorINSD_10device_ptrIdEEEEjS9_dNS7_10__identityEEEvT0_PT3_T1_NS0_13GridEvenShareISN_EET2_T4_E12temp_storage+48];
	add.f64 	%fd145, %fd143, %fd144;
	ld.shared.f64 	%fd146, [_ZZN3cub18CUB_300001_SM_10006detail6reduce18DeviceReduceKernelINS2_10policy_hubIdjN4cuda3std3__44plusIdEEE10Policy1000EN6thrust24THRUST_300001_SM_1000_NS6detail15normal_iteratorINSD_10device_ptrIdEEEEjS9_dNS7_10__identityEEEvT0_PT3_T1_NS0_13GridEvenShareISN_EET2_T4_E12temp_storage+56];
	add.f64 	%fd147, %fd145, %fd146;
	ld.shared.f64 	%fd148, [_ZZN3cub18CUB_300001_SM_10006detail6reduce18DeviceReduceKernelINS2_10policy_hubIdjN4cuda3std3__44plusIdEEE10Policy1000EN6thrust24THRUST_300001_SM_1000_NS6detail15normal_iteratorINSD_10device_ptrIdEEEEjS9_dNS7_10__identityEEEvT0_PT3_T1_NS0_13GridEvenShareISN_EET2_T4_E12temp_storage+64];
	add.f64 	%fd149, %fd147, %fd148;
	ld.shared.f64 	%fd150, [_ZZN3cub18CUB_300001_SM_10006detail6reduce18DeviceReduceKernelINS2_10policy_hubIdjN4cuda3std3__44plusIdEEE10Policy1000EN6thrust24THRUST_300001_SM_1000_NS6detail15normal_iteratorINSD_10device_ptrIdEEEEjS9_dNS7_10__identityEEEvT0_PT3_T1_NS0_13GridEvenShareISN_EET2_T4_E12temp_storage+72];
	add.f64 	%fd151, %fd149, %fd150;
	ld.shared.f64 	%fd152, [_ZZN3cub18CUB_300001_SM_10006detail6reduce18DeviceReduceKernelINS2_10policy_hubIdjN4cuda3std3__44plusIdEEE10Policy1000EN6thrust24THRUST_300001_SM_1000_NS6detail15normal_iteratorINSD_10device_ptrIdEEEEjS9_dNS7_10__identityEEEvT0_PT3_T1_NS0_13GridEvenShareISN_EET2_T4_E12temp_storage+80];
	add.f64 	%fd153, %fd151, %fd152;
	ld.shared.f64 	%fd154, [_ZZN3cub18CUB_300001_SM_10006detail6reduce18DeviceReduceKernelINS2_10policy_hubIdjN4cuda3std3__44plusIdEEE10Policy1000EN6thrust24THRUST_300001_SM_1000_NS6detail15normal_iteratorINSD_10device_ptrIdEEEEjS9_dNS7_10__identityEEEvT0_PT3_T1_NS0_13GridEvenShareISN_EET2_T4_E12temp_storage+88];
	add.f64 	%fd155, %fd153, %fd154;
	ld.shared.f64 	%fd156, [_ZZN3cub18CUB_300001_SM_10006detail6reduce18DeviceReduceKernelINS2_10policy_hubIdjN4cuda3std3__44plusIdEEE10Policy1000EN6thrust24THRUST_300001_SM_1000_NS6detail15normal_iteratorINSD_10device_ptrIdEEEEjS9_dNS7_10__identityEEEvT0_PT3_T1_NS0_13GridEvenShareISN_EET2_T4_E12temp_storage+96];
	add.f64 	%fd157, %fd155, %fd156;
	ld.shared.f64 	%fd158, [_ZZN3cub18CUB_300001_SM_10006detail6reduce18DeviceReduceKernelINS2_10policy_hubIdjN4cuda3std3__44plusIdEEE10Policy1000EN6thrust24THRUST_300001_SM_1000_NS6detail15normal_iteratorINSD_10device_ptrIdEEEEjS9_dNS7_10__identityEEEvT0_PT3_T1_NS0_13GridEvenShareISN_EET2_T4_E12temp_storage+104];
	add.f64 	%fd159, %fd157, %fd158;
	ld.shared.f64 	%fd160, [_ZZN3cub18CUB_300001_SM_10006detail6reduce18DeviceReduceKernelINS2_10policy_hubIdjN4cuda3std3__44plusIdEEE10Policy1000EN6thrust24THRUST_300001_SM_1000_NS6detail15normal_iteratorINSD_10device_ptrIdEEEEjS9_dNS7_10__identityEEEvT0_PT3_T1_NS0_13GridEvenShareISN_EET2_T4_E12temp_storage+112];
	add.f64 	%fd161, %fd159, %fd160;
	ld.shared.f64 	%fd162, [_ZZN3cub18CUB_300001_SM_10006detail6reduce18DeviceReduceKernelINS2_10policy_hubIdjN4cuda3std3__44plusIdEEE10Policy1000EN6thrust24THRUST_300001_SM_1000_NS6detail15normal_iteratorINSD_10device_ptrIdEEEEjS9_dNS7_10__identityEEEvT0_PT3_T1_NS0_13GridEvenShareISN_EET2_T4_E12temp_storage+120];
	add.f64 	%fd163, %fd161, %fd162;
	ld.shared.f64 	%fd164, [_ZZN3cub18CUB_300001_SM_10006detail6reduce18DeviceReduceKernelINS2_10policy_hubIdjN4cuda3std3__44plusIdEEE10Policy1000EN6thrust24THRUST_300001_SM_1000_NS6detail15normal_iteratorINSD_10device_ptrIdEEEEjS9_dNS7_10__identityEEEvT0_PT3_T1_NS0_13GridEvenShareISN_EET2_T4_E12temp_storage+128];
	add.f64 	%fd165, %fd163, %fd164;
	ld.shared.f64 	%fd166, [_ZZN3cub18CUB_300001_SM_10006detail6reduce18DeviceReduceKernelINS2_10policy_hubIdjN4cuda3std3__44plusIdEEE10Policy1000EN6thrust24THRUST_300001_SM_1000_NS6detail15normal_iteratorINSD_10device_ptrIdEEEEjS9_dNS7_10__identityEEEvT0_PT3_T1_NS0_13GridEvenShareISN_EET2_T4_E12temp_storage+136];
	add.f64 	%fd167, %fd165, %fd166;
	ld.shared.f64 	%fd168, [_ZZN3cub18CUB_300001_SM_10006detail6reduce18DeviceReduceKernelINS2_10policy_hubIdjN4cuda3std3__44plusIdEEE10Policy1000EN6thrust24THRUST_300001_SM_1000_NS6detail15normal_iteratorINSD_10device_ptrIdEEEEjS9_dNS7_10__identityEEEvT0_PT3_T1_NS0_13GridEvenShareISN_EET2_T4_E12temp_storage+144];
	add.f64 	%fd169, %fd167, %fd168;
	ld.shared.f64 	%fd170, [_ZZN3cub18CUB_300001_SM_10006detail6reduce18DeviceReduceKernelINS2_10policy_hubIdjN4cuda3std3__44plusIdEEE10Policy1000EN6thrust24THRUST_300001_SM_1000_NS6detail15normal_iteratorINSD_10device_ptrIdEEEEjS9_dNS7_10__identityEEEvT0_PT3_T1_NS0_13GridEvenShareISN_EET2_T4_E12temp_storage+152];
	add.f64 	%fd171, %fd169, %fd170;
	ld.shared.f64 	%fd172, [_ZZN3cub18CUB_300001_SM_10006detail6reduce18DeviceReduceKernelINS2_10policy_hubIdjN4cuda3std3__44plusIdEEE10Policy1000EN6thrust24THRUST_300001_SM_1000_NS6detail15normal_iteratorINSD_10device_ptrIdEEEEjS9_dNS7_10__identityEEEvT0_PT3_T1_NS0_13GridEvenShareISN_EET2_T4_E12temp_storage+160];
	add.f64 	%fd173, %fd171, %fd172;
	ld.shared.f64 	%fd174, [_ZZN3cub18CUB_300001_SM_10006detail6reduce18DeviceReduceKernelINS2_10policy_hubIdjN4cuda3std3__44plusIdEEE10Policy1000EN6thrust24THRUST_300001_SM_1000_NS6detail15normal_iteratorINSD_10device_ptrIdEEEEjS9_dNS7_10__identityEEEvT0_PT3_T1_NS0_13GridEvenShareISN_EET2_T4_E12temp_storage+168];
	add.f64 	%fd175, %fd173, %fd174;
	ld.shared.f64 	%fd176, [_ZZN3cub18CUB_300001_SM_10006detail6reduce18DeviceReduceKernelINS2_10policy_hubIdjN4cuda3std3__44plusIdEEE10Policy1000EN6thrust24THRUST_300001_SM_1000_NS6detail15normal_iteratorINSD_10device_ptrIdEEEEjS9_dNS7_10__identityEEEvT0_PT3_T1_NS0_13GridEvenShareISN_EET2_T4_E12temp_storage+176];
	add.f64 	%fd375, %fd175, %fd176;
$L__BB17_48:
	mov.u32 	%r333, %tid.x;
	setp.ne.s32 	%p68, %r333, 0;
	@%p68 bra 	$L__BB17_50;
	ld.param.u64 	%rd159, [_ZN3cub18CUB_300001_SM_10006detail6reduce18DeviceReduceKernelINS2_10policy_hubIdjN4cuda3std3__44plusIdEEE10Policy1000EN6thrust24THRUST_300001_SM_1000_NS6detail15normal_iteratorINSD_10device_ptrIdEEEEjS9_dNS7_10__identityEEEvT0_PT3_T1_NS0_13GridEvenShareISN_EET2_T4__param_1];
	cvta.to.global.u64 	%rd156, %rd159;
	mul.wide.u32 	%rd157, %r3, 8;
	add.s64 	%rd158, %rd156, %rd157;
	st.global.f64 	[%rd158], %fd375;
$L__BB17_50:
	ret;

}
	// .globl	_ZN3cub18CUB_300001_SM_10006detail6reduce28DeviceReduceSingleTileKernelINS2_10policy_hubIdjN4cuda3std3__44plusIdEEE10Policy1000EPdSC_iS9_ddNS7_10__identityEEEvT0_T1_T2_T3_T4_T6_
.visible .entry _ZN3cub18CUB_300001_SM_10006detail6reduce28DeviceReduceSingleTileKernelINS2_10policy_hubIdjN4cuda3std3__44plusIdEEE10Policy1000EPdSC_iS9_ddNS7_10__identityEEEvT0_T1_T2_T3_T4_T6_(
	.param .u64 .ptr .align 1 _ZN3cub18CUB_300001_SM_10006detail6reduce28DeviceReduceSingleTileKernelINS2_10policy_hubIdjN4cuda3std3__44plusIdEEE10Policy1000EPdSC_iS9_ddNS7_10__identityEEEvT0_T1_T2_T3_T4_T6__param_0,
	.param .u64 .ptr .align 1 _ZN3cub18CUB_300001_SM_10006detail6reduce28DeviceReduceSingleTileKernelINS2_10policy_hubIdjN4cuda3std3__44plusIdEEE10Policy1000EPdSC_iS9_ddNS7_10__identityEEEvT0_T1_T2_T3_T4_T6__param_1,
	.param .u32 _ZN3cub18CUB_300001_SM_10006detail6reduce28DeviceReduceSingleTileKernelINS2_10policy_hubIdjN4cuda3std3__44plusIdEEE10Policy1000EPdSC_iS9_ddNS7_10__identityEEEvT0_T1_T2_T3_T4_T6__param_2,
	.param .align 1 .b8 _ZN3cub18CUB_300001_SM_10006detail6reduce28DeviceReduceSingleTileKernelINS2_10policy_hubIdjN4cuda3std3__44plusIdEEE10Policy1000EPdSC_iS9_ddNS7_10__identityEEEvT0_T1_T2_T3_T4_T6__param_3[1],
	.param .f64 _ZN3cub18CUB_300001_SM_10006detail6reduce28DeviceReduceSingleTileKernelINS2_10policy_hubIdjN4cuda3std3__44plusIdEEE10Policy1000EPdSC_iS9_ddNS7_10__identityEEEvT0_T1_T2_T3_T4_T6__param_4,
	.param .align 1 .b8 _ZN3cub18CUB_300001_SM_10006detail6reduce28DeviceReduceSingleTileKernelINS2_10policy_hubIdjN4cuda3std3__44plusIdEEE10Policy1000EPdSC_iS9_ddNS7_10__identityEEEvT0_T1_T2_T3_T4_T6__param_5[1]
)
.maxntid 640
.minnctapersm 1
{
	.reg .pred 	%p<62>;
	.reg .b32 	%r<239>;
	.reg .b64 	%rd<109>;
	.reg .b64 	%fd<264>;
	// demoted variable
	.shared .align 8 .b8 _ZZN3cub18CUB_300001_SM_10006detail6reduce28DeviceReduceSingleTileKernelINS2_10policy_hubIdjN4cuda3std3__44plusIdEEE10Policy1000EPdSC_iS9_ddNS7_10__identityEEEvT0_T1_T2_T3_T4_T6_E12temp_storage[192];
	ld.param.u64 	%rd9, [_ZN3cub18CUB_300001_SM_10006detail6reduce28DeviceReduceSingleTileKernelINS2_10policy_hubIdjN4cuda3std3__44plusIdEEE10Policy1000EPdSC_iS9_ddNS7_10__identityEEEvT0_T1_T2_T3_T4_T6__param_0];
	ld.param.u64 	%rd10, [_ZN3cub18CUB_300001_SM_10006detail6reduce28DeviceReduceSingleTileKernelINS2_10policy_hubIdjN4cuda3std3__44plusIdEEE10Policy1000EPdSC_iS9_ddNS7_10__identityEEEvT0_T1_T2_T3_T4_T6__param_1];
	ld.param.u32 	%r36, [_ZN3cub18CUB_300001_SM_10006detail6reduce28DeviceReduceSingleTileKernelINS2_10policy_hubIdjN4cuda3std3__44plusIdEEE10Policy1000EPdSC_iS9_ddNS7_10__identityEEEvT0_T1_T2_T3_T4_T6__param_2];
	ld.param.f64 	%fd30, [_ZN3cub18CUB_300001_SM_10006detail6reduce28DeviceReduceSingleTileKernelINS2_10policy_hubIdjN4cuda3std3__44plusIdEEE10Policy1000EPdSC_iS9_ddNS7_10__identityEEEvT0_T1_T2_T3_T4_T6__param_4];
	cvta.to.global.u64 	%rd1, %rd10;
	setp.ne.s32 	%p1, %r36, 0;
	@%p1 bra 	$L__BB18_3;
	mov.u32 	%r225, %tid.x;
	setp.ne.s32 	%p61, %r225, 0;
	@%p61 bra 	$L__BB18_39;
	st.global.f64 	[%rd1], %fd30;
	bra.uni 	$L__BB18_39;
$L__BB18_3:
	setp.gt.s32 	%p2, %r36, 5119;
	@%p2 bra 	$L__BB18_21;
	mov.u32 	%r1, %tid.x;
	setp.ge.s32 	%p19, %r1, %r36;
	mov.f64 	%fd255, 0d0000000000000000;
	mov.u32 	%r229, %r1;
	@%p19 bra 	$L__BB18_6;
	mul.wide.u32 	%rd74, %r1, 8;
	add.s64 	%rd73, %rd9, %rd74;
	// begin inline asm
	ld.global.nc.u64 %rd72, [%rd73];
	// end inline asm
	mov.b64 	%fd255, %rd72;
	add.s32 	%r229, %r1, 640;
$L__BB18_6:
	setp.ge.s32 	%p20, %r229, %r36;
	@%p20 bra 	$L__BB18_12;
	not.b32 	%r101, %r229;
	add.s32 	%r4, %r36, %r101;
	mul.hi.u32 	%r102, %r4, -858993459;
	shr.u32 	%r103, %r102, 9;
	add.s32 	%r5, %r103, 1;
	and.b32  	%r104, %r103, 3;
	setp.eq.s32 	%p21, %r104, 3;
	@%p21 bra 	$L__BB18_10;
	mul.wide.u32 	%rd75, %r229, 8;
	add.s64 	%rd107, %rd9, %rd75;
	and.b32  	%r105, %r5, 3;
	neg.s32 	%r227, %r105;
$L__BB18_9:
	.pragma "nounroll";
	// begin inline asm
	ld.global.nc.u64 %rd76, [%rd107];
	// end inline asm
	mov.b64 	%fd121, %rd76;
	add.f64 	%fd255, %fd255, %fd121;
	add.s32 	%r229, %r229, 640;
	add.s64 	%rd107, %rd107, 5120;
	add.s32 	%r227, %r227, 1;
	setp.ne.s32 	%p22, %r227, 0;
	@%p22 bra 	$L__BB18_9;
$L__BB18_10:
	setp.lt.u32 	%p23, %r4, 1920;
	@%p23 bra 	$L__BB18_12;
$L__BB18_11:
	mul.wide.s32 	%rd86, %r229, 8;
	add.s64 	%rd79, %rd9, %rd86;
	// begin inline asm
	ld.global.nc.u64 %rd78, [%rd79];
	// end inline asm
	mov.b64 	%fd122, %rd78;
	add.f64 	%fd123, %fd255, %fd122;
	add.s64 	%rd81, %rd79, 5120;
	// begin inline asm
	ld.global.nc.u64 %rd80, [%rd81];
	// end inline asm
	mov.b64 	%fd124, %rd80;
	add.f64 	%fd125, %fd123, %fd124;
	add.s64 	%rd83, %rd79, 10240;
	// begin inline asm
	ld.global.nc.u64 %rd82, [%rd83];
	// end inline asm
	mov.b64 	%fd126, %rd82;
	add.f64 	%fd127, %fd125, %fd126;
	add.s64 	%rd85, %rd79, 15360;
	// begin inline asm
	ld.global.nc.u64 %rd84, [%rd85];
	// end inline asm
	mov.b64 	%fd128, %rd84;
	add.f64 	%fd255, %fd127, %fd128;
	add.s32 	%r229, %r229, 2560;
	setp.lt.s32 	%p24, %r229, %r36;
	@%p24 bra 	$L__BB18_11;
$L__BB18_12:
	setp.lt.s32 	%p25, %r36, 640;
	@%p25 bra 	$L__BB18_17;
	// begin inline asm
	mov.u32 %r169, %laneid;
	// end inline asm
	mov.b64 	%rd97, %fd255;
	mov.b64 	{%r171, %r176}, %rd97;
	mov.b32 	%r177, 1;
	mov.b32 	%r218, 31;
	mov.b32 	%r219, -1;
	// begin inline asm
	shfl.sync.down.b32 %r170, %r171, %r177, %r218, %r219;
	// end inline asm
	// begin inline asm
	shfl.sync.down.b32 %r175, %r176, %r177, %r218, %r219;
	// end inline asm
	mov.b64 	%rd98, {%r170, %r175};
	mov.b64 	%fd199, %rd98;
	setp.gt.s32 	%p53, %r169, 30;
	add.f64 	%fd200, %fd255, %fd199;
	selp.f64 	%fd201, %fd255, %fd200, %p53;
	mov.b64 	%rd99, %fd201;
	mov.b64 	{%r181, %r186}, %rd99;
	mov.b32 	%r187, 2;
	// begin inline asm
	shfl.sync.down.b32 %r180, %r181, %r187, %r218, %r219;
	// end inline asm
	// begin inline asm
	shfl.sync.down.b32 %r185, %r186, %r187, %r218, %r219;
	// end inline asm
	mov.b64 	%rd100, {%r180, %r185};
	mov.b64 	%fd202, %rd100;
	setp.gt.s32 	%p54, %r169, 29;
	add.f64 	%fd203, %fd201, %fd202;
	selp.f64 	%fd204, %fd201, %fd203, %p54;
	mov.b64 	%rd101, %fd204;
	mov.b64 	{%r191, %r196}, %rd101;
	mov.b32 	%r197, 4;
	// begin inline asm
	shfl.sync.down.b32 %r190, %r191, %r197, %r218, %r219;
	// end inline asm
	// begin inline asm
	shfl.sync.down.b32 %r195, %r196, %r197, %r218, %r219;
	// end inline asm
	mov.b64 	%rd102, {%r190, %r195};
	mov.b64 	%fd205, %rd102;
	setp.gt.s32 	%p55, %r169, 27;
	add.f64 	%fd206, %fd204, %fd205;
	selp.f64 	%fd207, %fd204, %fd206, %p55;
	mov.b64 	%rd103, %fd207;
	mov.b64 	{%r201, %r206}, %rd103;
	mov.b32 	%r207, 8;
	// begin inline asm
	shfl.sync.down.b32 %r200, %r201, %r207, %r218, %r219;
	// end inline asm
	// begin inline asm
	shfl.sync.down.b32 %r205, %r206, %r207, %r218, %r219;
	// end inline asm
	mov.b64 	%rd104, {%r200, %r205};
	mov.b64 	%fd208, %rd104;
	setp.gt.s32 	%p56, %r169, 23;
	add.f64 	%fd209, %fd207, %fd208;
	selp.f64 	%fd210, %fd207, %fd209, %p56;
	mov.b64 	%rd105, %fd210;
	mov.b64 	{%r211, %r216}, %rd105;
	mov.b32 	%r217, 16;
	// begin inline asm
	shfl.sync.down.b32 %r210, %r211, %r217, %r218, %r219;
	// end inline asm
	// begin inline asm
	shfl.sync.down.b32 %r215, %r216, %r217, %r218, %r219;
	// end inline asm
	mov.b64 	%rd106, {%r210, %r215};
	mov.b64 	%fd211, %rd106;
	setp.gt.s32 	%p57, %r169, 15;
	add.f64 	%fd10, %fd210, %fd211;
	selp.f64 	%fd263, %fd210, %fd10, %p57;
	setp.ne.s32 	%p58, %r169, 0;
	@%p58 bra 	$L__BB18_15;
	shr.u32 	%r220, %r1, 2;
	and.b32  	%r221, %r220, 248;
	mov.u32 	%r222, _ZZN3cub18CUB_300001_SM_10006detail6reduce28DeviceReduceSingleTileKernelINS2_10policy_hubIdjN4cuda3std3__44plusIdEEE10Policy1000EPdSC_iS9_ddNS7_10__identityEEEvT0_T1_T2_T3_T4_T6_E12temp_storage;
	add.s32 	%r223, %r222, %r221;
	st.shared.f64 	[%r223+24], %fd10;
$L__BB18_15:
	bar.sync 	0;
	setp.ne.s32 	%p59, %r1, 0;
	@%p59 bra 	$L__BB18_37;
	ld.shared.f64 	%fd212, [_ZZN3cub18CUB_300001_SM_10006detail6reduce28DeviceReduceSingleTileKernelINS2_10policy_hubIdjN4cuda3std3__44plusIdEEE10Policy1000EPdSC_iS9_ddNS7_10__identityEEEvT0_T1_T2_T3_T4_T6_E12temp_storage+32];
	add.f64 	%fd213, %fd263, %fd212;
	ld.shared.f64 	%fd214, [_ZZN3cub18CUB_300001_SM_10006detail6reduce28DeviceReduceSingleTileKernelINS2_10policy_hubIdjN4cuda3std3__44plusIdEEE10Policy1000EPdSC_iS9_ddNS7_10__identityEEEvT0_T1_T2_T3_T4_T6_E12temp_storage+40];
	add.f64 	%fd215, %fd213, %fd214;
	ld.shared.f64 	%fd216, [_ZZN3cub18CUB_300001_SM_10006detail6reduce28DeviceReduceSingleTileKernelINS2_10policy_hubIdjN4cuda3std3__44plusIdEEE10Policy1000EPdSC_iS9_ddNS7_10__identityEEEvT0_T1_T2_T3_T4_T6_E12temp_storage+48];
	add.f64 	%fd217, %fd215, %fd216;
	ld.shared.f64 	%fd218, [_ZZN3cub18CUB_300001_SM_10006detail6reduce28DeviceReduceSingleTileKernelINS2_10policy_hubIdjN4cuda3std3__44plusIdEEE10Policy1000EPdSC_iS9_ddNS7_10__identityEEEvT0_T1_T2_T3_T4_T6_E12temp_storage+56];
	add.f64 	%fd219, %fd217, %fd218;
	ld.shared.f64 	%fd220, [_ZZN3cub18CUB_300001_SM_10006detail6reduce28DeviceReduceSingleTileKernelINS2_10policy_hubIdjN4cuda3std3__44plusIdEEE10Policy1000EPdSC_iS9_ddNS7_10__identityEEEvT0_T1_T2_T3_T4_T6_E12temp_storage+64];
	add.f64 	%fd221, %fd219, %fd220;
	ld.shared.f64 	%fd222, [_ZZN3cub18CUB_300001_SM_10006detail6reduce28DeviceReduceSingleTileKernelINS2_10policy_hubIdjN4cuda3std3__44plusIdEEE10Policy1000EPdSC_iS9_ddNS7_10__identityEEEvT0_T1_T2_T3_T4_T6_E12temp_storage+72];
	add.f64 	%fd223, %fd221, %fd222;
	ld.shared.f64 	%fd224, [_ZZN3cub18CUB_300001_SM_10006detail6reduce28DeviceReduceSingleTileKernelINS2_10policy_hubIdjN4cuda3std3__44plusIdEEE10Policy1000EPdSC_iS9_ddNS7_10__identityEEEvT0_T1_T2_T3_T4_T6_E12temp_storage+80];
	add.f64 	%fd225, %fd223, %fd224;
	ld.shared.f64 	%fd226, [_ZZN3cub18CUB_300001_SM_10006detail6reduce28DeviceReduceSingleTileKernelINS2_10policy_hubIdjN4cuda3std3__44plusIdEEE10Policy1000EPdSC_iS9_ddNS7_10__identityEEEvT0_T1_T2_T3_T4_T6_E12temp_storage+88];
	add.f64 	%fd227, %fd225, %fd226;
	ld.shared.f64 	%fd228, [_ZZN3cub18CUB_300001_SM_10006detail6reduce28DeviceReduceSingleTileKernelINS2_10policy_hubIdjN4cuda3std3__44plusIdEEE10Policy1000EPdSC_iS9_ddNS7_10__identityEEEvT0_T1_T2_T3_T4_T6_E12temp_storage+96];
	add.f64 	%fd229, %fd227, %fd228;
	ld.shared.f64 	%fd230, [_ZZN3cub18CUB_300001_SM_10006detail6reduce28DeviceReduceSingleTileKernelINS2_10policy_hubIdjN4cuda3std3__44plusIdEEE10Policy1000EPdSC_iS9_ddNS7_10__identityEEEvT0_T1_T2_T3_T4_T6_E12temp_storage+104];
	add.f64 	%fd231, %fd229, %fd230;
	ld.shared.f64 	%fd232, [_ZZN3cub18CUB_300001_SM_10006detail6reduce28DeviceReduceSingleTileKernelINS2_10policy_hubIdjN4cuda3std3__44plusIdEEE10Policy1000EPdSC_iS9_ddNS7_10__identityEEEvT0_T1_T2_T3_T4_T6_E12temp_storage+112];
	add.f64 	%fd233, %fd231, %fd232;
	ld.shared.f64 	%fd234, [_ZZN3cub18CUB_300001_SM_10006detail6reduce28DeviceReduceSingleTileKernelINS2_10policy_hubIdjN4cuda3std3__44plusIdEEE10Policy1000EPdSC_iS9_ddNS7_10__identityEEEvT0_T1_T2_T3_T4_T6_E12temp_storage+120];
	add.f64 	%fd235, %fd233, %fd234;
	ld.shared.f64 	%fd236, [_ZZN3cub18CUB_300001_SM_10006detail6reduce28DeviceReduceSingleTileKernelINS2_10policy_hubIdjN4cuda3std3__44plusIdEEE10Policy1000EPdSC_iS9_ddNS7_10__identityEEEvT0_T1_T2_T3_T4_T6_E12temp_storage+128];
	add.f64 	%fd237, %fd235, %fd236;
	ld.shared.f64 	%fd238, [_ZZN3cub18CUB_300001_SM_10006detail6reduce28DeviceReduceSingleTileKernelINS2_10policy_hubIdjN4cuda3std3__44plusIdEEE10Policy1000EPdSC_iS9_ddNS7_10__identityEEEvT0_T1_T2_T3_T4_T6_E12temp_storage+136];
	add.f64 	%fd239, %fd237, %fd238;
	ld.shared.f64 	%fd240, [_ZZN3cub18CUB_300001_SM_10006detail6reduce28DeviceReduceSingleTileKernelINS2_10policy_hubIdjN4cuda3std3__44plusIdEEE10Policy1000EPdSC_iS9_ddNS7_10__identityEEEvT0_T1_T2_T3_T4_T6_E12temp_storage+144];
	add.f64 	%fd241, %fd239, %fd240;
	ld.shared.f64 	%fd242, [_ZZN3cub18CUB_300001_SM_10006detail6reduce28DeviceReduceSingleTileKernelINS2_10policy_hubIdjN4cuda3std3__44plusIdEEE10Policy1000EPdSC_iS9_ddNS7_10__identityEEEvT0_T1_T2_T3_T4_T6_E12temp_storage+152];
	add.f64 	%fd243, %fd241, %fd242;
	ld.shared.f64 	%fd244, [_ZZN3cub18CUB_300001_SM_10006detail6reduce28DeviceReduceSingleTileKernelINS2_10policy_hubIdjN4cuda3std3__44plusIdEEE10Policy1000EPdSC_iS9_ddNS7_10__identityEEEvT0_T1_T2_T3_T4_T6_E12temp_storage+160];
	add.f64 	%fd245, %fd243, %fd244;
	ld.shared.f64 	%fd246, [_ZZN3cub18CUB_300001_SM_10006detail6reduce28DeviceReduceSingleTileKernelINS2_10policy_hubIdjN4cuda3std3__44plusIdEEE10Policy1000EPdSC_iS9_ddNS7_10__identityEEEvT0_T1_T2_T3_T4_T6_E12temp_storage+168];
	add.f64 	%fd247, %fd245, %fd246;
	ld.shared.f64 	%fd248, [_ZZN3cub18CUB_300001_SM_10006detail6reduce28DeviceReduceSingleTileKernelINS2_10policy_hubIdjN4cuda3std3__44plusIdEEE10Policy1000EPdSC_iS9_ddNS7_10__identityEEEvT0_T1_T2_T3_T4_T6_E12temp_storage+176];
	add.f64 	%fd263, %fd247, %fd248;
	bra.uni 	$L__BB18_37;
$L__BB18_17:
	// begin inline asm
	mov.u32 %r106, %laneid;
	// end inline asm
	and.b32  	%r157, %r1, 992;
	add.s32 	%r158, %r157, 32;
	setp.gt.s32 	%p26, %r158, %r36;
	not.b32 	%r159, %r157;
	add.s32 	%r160, %r36, %r159;
	selp.b32 	%r155, %r160, 31, %p26;
	mov.b64 	%rd87, %fd255;
	mov.b64 	{%r108, %r113}, %rd87;
	mov.b32 	%r114, 1;
	mov.b32 	%r156, -1;
	// begin inline asm
	shfl.sync.down.b32 %r107, %r108, %r114, %r155, %r156;
	// end inline asm
	// begin inline asm
	shfl.sync.down.b32 %r112, %r113, %r114, %r155, %r156;
	// end inline asm
	mov.b64 	%rd88, {%r107, %r112};
	mov.b64 	%fd129, %rd88;
	setp.lt.s32 	%p27, %r106, %r155;
	add.f64 	%fd130, %fd255, %fd129;
	selp.f64 	%fd131, %fd130, %fd255, %p27;
	mov.b64 	%rd89, %fd131;
	mov.b64 	{%r118, %r123}, %rd89;
	mov.b32 	%r124, 2;
	// begin inline asm
	shfl.sync.down.b32 %r117, %r118, %r124, %r155, %r156;
	// end inline asm
	// begin inline asm
	shfl.sync.down.b32 %r122, %r123, %r124, %r155, %r156;
	// end inline asm
	mov.b64 	%rd90, {%r117, %r122};
	mov.b64 	%fd132, %rd90;
	add.s32 	%r161, %r106, 2;
	setp.gt.s32 	%p28, %r161, %r155;
	add.f64 	%fd133, %fd131, %fd132;
	selp.f64 	%fd134, %fd131, %fd133, %p28;
	mov.b64 	%rd91, %fd134;
	mov.b64 	{%r128, %r133}, %rd91;
	mov.b32 	%r134, 4;
	// begin inline asm
	shfl.sync.down.b32 %r127, %r128, %r134, %r155, %r156;
	// end inline asm
	// begin inline asm
	shfl.sync.down.b32 %r132, %r133, %r134, %r155, %r156;
	// end inline asm
	mov.b64 	%rd92, {%r127, %r132};
	mov.b64 	%fd135, %rd92;
	add.s32 	%r162, %r106, 4;
	setp.gt.s32 	%p29, %r162, %r155;
	add.f64 	%fd136, %fd134, %fd135;
	selp.f64 	%fd137, %fd134, %fd136, %p29;
	mov.b64 	%rd93, %fd137;
	mov.b64 	{%r138, %r143}, %rd93;
	mov.b32 	%r144, 8;
	// begin inline asm
	shfl.sync.down.b32 %r137, %r138, %r144, %r155, %r156;
	// end inline asm
	// begin inline asm
	shfl.sync.down.b32 %r142, %r143, %r144, %r155, %r156;
	// end inline asm
	mov.b64 	%rd94, {%r137, %r142};
	mov.b64 	%fd138, %rd94;
	add.s32 	%r163, %r106, 8;
	setp.gt.s32 	%p30, %r163, %r155;
	add.f64 	%fd139, %fd137, %fd138;
	selp.f64 	%fd140, %fd137, %fd139, %p30;
	mov.b64 	%rd95, %fd140;
	mov.b64 	{%r148, %r153}, %rd95;
	mov.b32 	%r154, 16;
	// begin inline asm
	shfl.sync.down.b32 %r147, %r148, %r154, %r155, %r156;
	// end inline asm
	// begin inline asm
	shfl.sync.down.b32 %r152, %r153, %r154, %r155, %r156;
	// end inline asm
	mov.b64 	%rd96, {%r147, %r152};
	mov.b64 	%fd141, %rd96;
	add.s32 	%r164, %r106, 16;
	setp.gt.s32 	%p31, %r164, %r155;
	add.f64 	%fd142, %fd140, %fd141;
	selp.f64 	%fd263, %fd140, %fd142, %p31;
	setp.ne.s32 	%p32, %r106, 0;
	@%p32 bra 	$L__BB18_19;
	shr.u32 	%r165, %r1, 2;
	and.b32  	%r166, %r165, 248;
	mov.u32 	%r167, _ZZN3cub18CUB_300001_SM_10006detail6reduce28DeviceReduceSingleTileKernelINS2_10policy_hubIdjN4cuda3std3__44plusIdEEE10Policy1000EPdSC_iS9_ddNS7_10__identityEEEvT0_T1_T2_T3_T4_T6_E12temp_storage;
	add.s32 	%r168, %r167, %r166;
	st.shared.f64 	[%r168+24], %fd263;
$L__BB18_19:
	bar.sync 	0;
	setp.ne.s32 	%p33, %r1, 0;
	@%p33 bra 	$L__BB18_37;
	setp.gt.s32 	%p34, %r36, 32;
	ld.shared.f64 	%fd143, [_ZZN3cub18CUB_300001_SM_10006detail6reduce28DeviceReduceSingleTileKernelINS2_10policy_hubIdjN4cuda3std3__44plusIdEEE10Policy1000EPdSC_iS9_ddNS7_10__identityEEEvT0_T1_T2_T3_T4_T6_E12temp_storage+32];
	add.f64 	%fd144, %fd263, %fd143;
	selp.f64 	%fd145, %fd144, %fd263, %p34;
	setp.gt.s32 	%p35, %r36, 64;
	ld.shared.f64 	%fd146, [_ZZN3cub18CUB_300001_SM_10006detail6reduce28DeviceReduceSingleTileKernelINS2_10policy_hubIdjN4cuda3std3__44plusIdEEE10Policy1000EPdSC_iS9_ddNS7_10__identityEEEvT0_T1_T2_T3_T4_T6_E12temp_storage+40];
	add.f64 	%fd147, %fd146, %fd145;
	selp.f64 	%fd148, %fd147, %fd145, %p35;
	setp.gt.s32 	%p36, %r36, 96;
	ld.shared.f64 	%fd149, [_ZZN3cub18CUB_300001_SM_10006detail6reduce28DeviceReduceSingleTileKernelINS2_10policy_hubIdjN4cuda3std3__44plusIdEEE10Policy1000EPdSC_iS9_ddNS7_10__identityEEEvT0_T1_T2_T3_T4_T6_E12temp_storage+48];
	add.f64 	%fd150, %fd149, %fd148;
	selp.f64 	%fd151, %fd150, %fd148, %p36;
	setp.gt.s32 	%p37, %r36, 128;
	ld.shared.f64 	%fd152, [_ZZN3cub18CUB_300001_SM_10006detail6reduce28DeviceReduceSingleTileKernelINS2_10policy_hubIdjN4cuda3std3__44plusIdEEE10Policy1000EPdSC_iS9_ddNS7_10__identityEEEvT0_T1_T2_T3_T4_T6_E12temp_storage+56];
	add.f64 	%fd153, %fd152, %fd151;
	selp.f64 	%fd154, %fd153, %fd151, %p37;
	setp.gt.s32 	%p38, %r36, 160;
	ld.shared.f64 	%fd155, [_ZZN3cub18CUB_300001_SM_10006detail6reduce28DeviceReduceSingleTileKernelINS2_10policy_hubIdjN4cuda3std3__44plusIdEEE10Policy1000EPdSC_iS9_ddNS7_10__identityEEEvT0_T1_T2_T3_T4_T6_E12temp_storage+64];
	add.f64 	%fd156, %fd155, %fd154;
	selp.f64 	%fd157, %fd156, %fd154, %p38;
	setp.gt.s32 	%p39, %r36, 192;
	ld.shared.f64 	%fd158, [_ZZN3cub18CUB_300001_SM_10006detail6reduce28DeviceReduceSingleTileKernelINS2_10policy_hubIdjN4cuda3std3__44plusIdEEE10Policy1000EPdSC_iS9_ddNS7_10__identityEEEvT0_T1_T2_T3_T4_T6_E12temp_storage+72];
	add.f64 	%fd159, %fd158, %fd157;
	selp.f64 	%fd160, %fd159, %fd157, %p39;
	setp.gt.s32 	%p40, %r36, 224;
	ld.shared.f64 	%fd161, [_ZZN3cub18CUB_300001_SM_10006detail6reduce28DeviceReduceSingleTileKernelINS2_10policy_hubIdjN4cuda3std3__44plusIdEEE10Policy1000EPdSC_iS9_ddNS7_10__identityEEEvT0_T1_T2_T3_T4_T6_E12temp_storage+80];
	add.f64 	%fd162, %fd161, %fd160;
	selp.f64 	%fd163, %fd162, %fd160, %p40;
	setp.gt.s32 	%p41, %r36, 256;
	ld.shared.f64 	%fd164, [_ZZN3cub18CUB_300001_SM_10006detail6reduce28DeviceReduceSingleTileKernelINS2_10policy_hubIdjN4cuda3std3__44plusIdEEE10Policy1000EPdSC_iS9_ddNS7_10__identityEEEvT0_T1_T2_T3_T4_T6_E12temp_storage+88];
	add.f64 	%fd165, %fd164, %fd163;
	selp.f64 	%fd166, %fd165, %fd163, %p41;
	setp.gt.s32 	%p42, %r36, 288;
	ld.shared.f64 	%fd167, [_ZZN3cub18CUB_300001_SM_10006detail6reduce28DeviceReduceSingleTileKernelINS2_10policy_hubIdjN4cuda3std3__44plusIdEEE10Policy1000EPdSC_iS9_ddNS7_10__identityEEEvT0_T1_T2_T3_T4_T6_E12temp_storage+96];
	add.f64 	%fd168, %fd167, %fd166;
	selp.f64 	%fd169, %fd168, %fd166, %p42;
	setp.gt.s32 	%p43, %r36, 320;
	ld.shared.f64 	%fd170, [_ZZN3cub18CUB_300001_SM_10006detail6reduce28DeviceReduceSingleTileKernelINS2_10policy_hubIdjN4cuda3std3__44plusIdEEE10Policy1000EPdSC_iS9_ddNS7_10__identityEEEvT0_T1_T2_T3_T4_T6_E12temp_storage+104];
	add.f64 	%fd171, %fd170, %fd169;
	selp.f64 	%fd172, %fd171, %fd169, %p43;
	setp.gt.s32 	%p44, %r36, 352;
	ld.shared.f64 	%fd173, [_ZZN3cub18CUB_300001_SM_10006detail6reduce28DeviceReduceSingleTileKernelINS2_10policy_hubIdjN4cuda3std3__44plusIdEEE10Policy1000EPdSC_iS9_ddNS7_10__identityEEEvT0_T1_T2_T3_T4_T6_E12temp_storage+112];
	add.f64 	%fd174, %fd173, %fd172;
	selp.f64 	%fd175, %fd174, %fd172, %p44;
	setp.gt.s32 	%p45, %r36, 384;
	ld.shared.f64 	%fd176, [_ZZN3cub18CUB_300001_SM_10006detail6reduce28DeviceReduceSingleTileKernelINS2_10policy_hubIdjN4cuda3std3__44plusIdEEE10Policy1000EPdSC_iS9_ddNS7_10__identityEEEvT0_T1_T2_T3_T4_T6_E12temp_storage+120];
	add.f64 	%fd177, %fd176, %fd175;
	selp.f64 	%fd178, %fd177, %fd175, %p45;
	setp.gt.s32 	%p46, %r36, 416;
	ld.shared.f64 	%fd179, [_ZZN3cub18CUB_300001_SM_10006detail6reduce28DeviceReduceSingleTileKernelINS2_10policy_hubIdjN4cuda3std3__44plusIdEEE10Policy1000EPdSC_iS9_ddNS7_10__identityEEEvT0_T1_T2_T3_T4_T6_E12temp_storage+128];
	add.f64 	%fd180, %fd179, %fd178;
	selp.f64 	%fd181, %fd180, %fd178, %p46;
	setp.gt.s32 	%p47, %r36, 448;
	ld.shared.f64 	%fd182, [_ZZN3cub18CUB_300001_SM_10006detail6reduce28DeviceReduceSingleTileKernelINS2_10policy_hubIdjN4cuda3std3__44plusIdEEE10Policy1000EPdSC_iS9_ddNS7_10__identityEEEvT0_T1_T2_T3_T4_T6_E12temp_storage+136];
	add.f64 	%fd183, %fd182, %fd181;
	selp.f64 	%fd184, %fd183, %fd181, %p47;
	setp.gt.s32 	%p48, %r36, 480;
	ld.shared.f64 	%fd185, [_ZZN3cub18CUB_300001_SM_10006detail6reduce28DeviceReduceSingleTileKernelINS2_10policy_hubIdjN4cuda3std3__44plusIdEEE10Policy1000EPdSC_iS9_ddNS7_10__identityEEEvT0_T1_T2_T3_T4_T6_E12temp_storage+144];
	add.f64 	%fd186, %fd185, %fd184;
	selp.f64 	%fd187, %fd186, %fd184, %p48;
	setp.gt.s32 	%p49, %r36, 512;
	ld.shared.f64 	%fd188, [_ZZN3cub18CUB_300001_SM_10006detail6reduce28DeviceReduceSingleTileKernelINS2_10policy_hubIdjN4cuda3std3__44plusIdEEE10Policy1000EPdSC_iS9_ddNS7_10__identityEEEvT0_T1_T2_T3_T4_T6_E12temp_storage+152];
	add.f64 	%fd189, %fd188, %fd187;
	selp.f64 	%fd190, %fd189, %fd187, %p49;
	setp.gt.s32 	%p50, %r36, 544;
	ld.shared.f64 	%fd191, [_ZZN3cub18CUB_300001_SM_10006detail6reduce28DeviceReduceSingleTileKernelINS2_10policy_hubIdjN4cuda3std3__44plusIdEEE10Policy1000EPdSC_iS9_ddNS7_10__identityEEEvT0_T1_T2_T3_T4_T6_E12temp_storage+160];
	add.f64 	%fd192, %fd191, %fd190;
	selp.f64 	%fd193, %fd192, %fd190, %p50;
	setp.gt.s32 	%p51, %r36, 576;
	ld.shared.f64 	%fd194, [_ZZN3cub18CUB_300001_SM_10006detail6reduce28DeviceReduceSingleTileKernelINS2_10policy_hubIdjN4cuda3std3__44plusIdEEE10Policy1000EPdSC_iS9_ddNS7_10__identityEEEvT0_T1_T2_T3_T4_T6_E12temp_storage+168];
	add.f64 	%fd195, %fd194, %fd193;
	selp.f64 	%fd196, %fd195, %fd193, %p51;
	setp.gt.s32 	%p52, %r36, 608;
	ld.shared.f64 	%fd197, [_ZZN3cub18CUB_300001_SM_10006detail6reduce28DeviceReduceSingleTileKernelINS2_10policy_hubIdjN4cuda3std3__44plusIdEEE10Policy1000EPdSC_iS9_ddNS7_10__identityEEEvT0_T1_T2_T3_T4_T6_E12temp_storage+176];
	add.f64 	%fd198, %fd197, %fd196;
	selp.f64 	%fd263, %fd198, %fd196, %p52;
	bra.uni 	$L__BB18_37;
$L__BB18_21:
	mov.u32 	%r14, %tid.x;
	mul.wide.u32 	%rd27, %r14, 8;
	add.s64 	%rd12, %rd9, %rd27;
	// begin inline asm
	ld.global.nc.u64 %rd11, [%rd12];
	// end inline asm
	mov.b64 	%fd31, %rd11;
	add.s64 	%rd14, %rd12, 5120;
	// begin inline asm
	ld.global.nc.u64 %rd13, [%rd14];
	// end inline asm
	mov.b64 	%fd32, %rd13;
	add.s64 	%rd16, %rd12, 10240;
	// begin inline asm
	ld.global.nc.u64 %rd15, [%rd16];
	// end inline asm
	mov.b64 	%fd33, %rd15;
	add.s64 	%rd18, %rd12, 15360;
	// begin inline asm
	ld.global.nc.u64 %rd17, [%rd18];
	// end inline asm
	mov.b64 	%fd34, %rd17;
	add.s64 	%rd20, %rd12, 20480;
	// begin inline asm
	ld.global.nc.u64 %rd19, [%rd20];
	// end inline asm
	mov.b64 	%fd35, %rd19;
	add.s64 	%rd22, %rd12, 25600;
	// begin inline asm
	ld.global.nc.u64 %rd21, [%rd22];
	// end inline asm
	mov.b64 	%fd36, %rd21;
	add.s64 	%rd24, %rd12, 30720;
	// begin inline asm
	ld.global.nc.u64 %rd23, [%rd24];
	// end inline asm
	mov.b64 	%fd37, %rd23;
	add.s64 	%rd26, %rd12, 35840;
	// begin inline asm
	ld.global.nc.u64 %rd25, [%rd26];
	// end inline asm
	mov.b64 	%fd38, %rd25;
	add.f64 	%fd39, %fd31, %fd32;
	add.f64 	%fd40, %fd39, %fd33;
	add.f64 	%fd41, %fd40, %fd34;
	add.f64 	%fd42, %fd41, %fd35;
	add.f64 	%fd43, %fd42, %fd36;
	add.f64 	%fd44, %fd43, %fd37;
	add.f64 	%fd262, %fd44, %fd38;
	setp.lt.u32 	%p3, %r36, 10240;
	mov.b32 	%r232, 5120;
	@%p3 bra 	$L__BB18_25;
	add.s32 	%r15, %r36, -5120;
	mov.b32 	%r232, 5120;
$L__BB18_23:
	mul.wide.s32 	%rd44, %r232, 8;
	add.s64 	%rd29, %rd12, %rd44;
	// begin inline asm
	ld.global.nc.u64 %rd28, [%rd29];
	// end inline asm
	mov.b64 	%fd45, %rd28;
	add.s64 	%rd31, %rd29, 5120;
	// begin inline asm
	ld.global.nc.u64 %rd30, [%rd31];
	// end inline asm
	mov.b64 	%fd46, %rd30;
	add.s64 	%rd33, %rd29, 10240;
	// begin inline asm
	ld.global.nc.u64 %rd32, [%rd33];
	// end inline asm
	mov.b64 	%fd47, %rd32;
	add.s64 	%rd35, %rd29, 15360;
	// begin inline asm
	ld.global.nc.u64 %rd34, [%rd35];
	// end inline asm
	mov.b64 	%fd48, %rd34;
	add.s64 	%rd37, %rd29, 20480;
	// begin inline asm
	ld.global.nc.u64 %rd36, [%rd37];
	// end inline asm
	mov.b64 	%fd49, %rd36;
	add.s64 	%rd39, %rd29, 25600;
	// begin inline asm
	ld.global.nc.u64 %rd38, [%rd39];
	// end inline asm
	mov.b64 	%fd50, %rd38;
	add.s64 	%rd41, %rd29, 30720;
	// begin inline asm
	ld.global.nc.u64 %rd40, [%rd41];
	// end inline asm
	mov.b64 	%fd51, %rd40;
	add.s64 	%rd43, %rd29, 35840;
	// begin inline asm
	ld.global.nc.u64 %rd42, [%rd43];
	// end inline asm
	mov.b64 	%fd52, %rd42;
	add.f64 	%fd53, %fd262, %fd45;
	add.f64 	%fd54, %fd53, %fd46;
	add.f64 	%fd55, %fd54, %fd47;
	add.f64 	%fd56, %fd55, %fd48;
	add.f64 	%fd57, %fd56, %fd49;
	add.f64 	%fd58, %fd57, %fd50;
	add.f64 	%fd59, %fd58, %fd51;
	add.f64 	%fd262, %fd59, %fd52;
	sub.s32 	%r39, %r36, %r232;
	setp.lt.s32 	%p4, %r39, 5120;
	@%p4 bra 	$L__BB18_33;
	add.s32 	%r232, %r232, 5120;
	setp.le.s32 	%p5, %r232, %r15;
	@%p5 bra 	$L__BB18_23;
$L__BB18_25:
	setp.le.s32 	%p6, %r36, %r232;
	@%p6 bra 	$L__BB18_33;
	sub.s32 	%r19, %r36, %r232;
	setp.ge.s32 	%p7, %r14, %r19;
	@%p7 bra 	$L__BB18_33;
	not.b32 	%r40, %r14;
	add.s32 	%r41, %r36, %r40;
	sub.s32 	%r20, %r41, %r232;
	mul.hi.u32 	%r42, %r20, -858993459;
	shr.u32 	%r43, %r42, 9;
	add.s32 	%r21, %r43, 1;
	and.b32  	%r44, %r43, 3;
	setp.eq.s32 	%p8, %r44, 3;
	mov.u32 	%r236, %r14;
	@%p8 bra 	$L__BB18_30;
	add.s32 	%r234, %r14, %r232;
	and.b32  	%r45, %r21, 3;
	neg.s32 	%r233, %r45;
	mov.u32 	%r236, %r14;
$L__BB18_29:
	.pragma "nounroll";
	mul.wide.u32 	%rd47, %r234, 8;
	add.s64 	%rd46, %rd9, %rd47;
	// begin inline asm
	ld.global.nc.u64 %rd45, [%rd46];
	// end inline asm
	mov.b64 	%fd61, %rd45;
	add.f64 	%fd262, %fd262, %fd61;
	add.s32 	%r236, %r236, 640;
	add.s32 	%r234, %r234, 640;
	add.s32 	%r233, %r233, 1;
	setp.ne.s32 	%p9, %r233, 0;
	@%p9 bra 	$L__BB18_29;
$L__BB18_30:
	setp.lt.u32 	%p10, %r20, 1920;
	@%p10 bra 	$L__BB18_33;
	cvt.u64.u32 	%rd48, %r236;
	cvt.u64.u32 	%rd49, %r232;
	add.s64 	%rd50, %rd48, %rd49;
	shl.b64 	%rd51, %rd50, 3;
	add.s64 	%rd52, %rd51, %rd9;
	add.s64 	%rd108, %rd52, 10240;
	add.s32 	%r237, %r236, %r232;
$L__BB18_32:
	mul.wide.u32 	%rd61, %r237, 8;
	add.s64 	%rd54, %rd9, %rd61;
	// begin inline asm
	ld.global.nc.u64 %rd53, [%rd54];
	// end inline asm
	mov.b64 	%fd62, %rd53;
	add.f64 	%fd63, %fd262, %fd62;
	add.s64 	%rd56, %rd108, -5120;
	// begin inline asm
	ld.global.nc.u64 %rd55, [%rd56];
	// end inline asm
	mov.b64 	%fd64, %rd55;
	add.f64 	%fd65, %fd63, %fd64;
	// begin inline asm
	ld.global.nc.u64 %rd57, [%rd108];
	// end inline asm
	mov.b64 	%fd66, %rd57;
	add.f64 	%fd67, %fd65, %fd66;
	add.s64 	%rd60, %rd108, 5120;
	// begin inline asm
	ld.global.nc.u64 %rd59, [%rd60];
	// end inline asm
	mov.b64 	%fd68, %rd59;
	add.f64 	%fd262, %fd67, %fd68;
	add.s32 	%r236, %r236, 2560;
	add.s64 	%rd108, %rd108, 20480;
	add.s32 	%r237, %r237, 2560;
	setp.lt.s32 	%p11, %r236, %r19;
	@%p11 bra 	$L__BB18_32;
$L__BB18_33:
	// begin inline asm
	mov.u32 %r46, %laneid;
	// end inline asm
	mov.b64 	%rd62, %fd262;
	mov.b64 	{%r48, %r53}, %rd62;
	mov.b32 	%r54, 1;
	mov.b32 	%r95, 31;
	mov.b32 	%r96, -1;
	// begin inline asm
	shfl.sync.down.b32 %r47, %r48, %r54, %r95, %r96;
	// end inline asm
	// begin inline asm
	shfl.sync.down.b32 %r52, %r53, %r54, %r95, %r96;
	// end inline asm
	mov.b64 	%rd63, {%r47, %r52};
	mov.b64 	%fd69, %rd63;
	setp.gt.s32 	%p12, %r46, 30;
	add.f64 	%fd70, %fd262, %fd69;
	selp.f64 	%fd71, %fd262, %fd70, %p12;
	mov.b64 	%rd64, %fd71;
	mov.b64 	{%r58, %r63}, %rd64;
	mov.b32 	%r64, 2;
	// begin inline asm
	shfl.sync.down.b32 %r57, %r58, %r64, %r95, %r96;
	// end inline asm
	// begin inline asm
	shfl.sync.down.b32 %r62, %r63, %r64, %r95, %r96;
	// end inline asm
	mov.b64 	%rd65, {%r57, %r62};
	mov.b64 	%fd72, %rd65;
	setp.gt.s32 	%p13, %r46, 29;
	add.f64 	%fd73, %fd71, %fd72;
	selp.f64 	%fd74, %fd71, %fd73, %p13;
	mov.b64 	%rd66, %fd74;
	mov.b64 	{%r68, %r73}, %rd66;
	mov.b32 	%r74, 4;
	// begin inline asm
	shfl.sync.down.b32 %r67, %r68, %r74, %r95, %r96;
	// end inline asm
	// begin inline asm
	shfl.sync.down.b32 %r72, %r73, %r74, %r95, %r96;
	// end inline asm
	mov.b64 	%rd67, {%r67, %r72};
	mov.b64 	%fd75, %rd67;
	setp.gt.s32 	%p14, %r46, 27;
	add.f64 	%fd76, %fd74, %fd75;
	selp.f64 	%fd77, %fd74, %fd76, %p14;
	mov.b64 	%rd68, %fd77;
	mov.b64 	{%r78, %r83}, %rd68;
	mov.b32 	%r84, 8;
	// begin inline asm
	shfl.sync.down.b32 %r77, %r78, %r84, %r95, %r96;
	// end inline asm
	// begin inline asm
	shfl.sync.down.b32 %r82, %r83, %r84, %r95, %r96;
	// end inline asm
	mov.b64 	%rd69, {%r77, %r82};
	mov.b64 	%fd78, %rd69;
	setp.gt.s32 	%p15, %r46, 23;
	add.f64 	%fd79, %fd77, %fd78;
	selp.f64 	%fd80, %fd77, %fd79, %p15;
	mov.b64 	%rd70, %fd80;
	mov.b64 	{%r88, %r93}, %rd70;
	mov.b32 	%r94, 16;
	// begin inline asm
	shfl.sync.down.b32 %r87, %r88, %r94, %r95, %r96;
	// end inline asm
	// begin inline asm
	shfl.sync.down.b32 %r92, %r93, %r94, %r95, %r96;
	// end inline asm
	mov.b64 	%rd71, {%r87, %r92};
	mov.b64 	%fd81, %rd71;
	setp.gt.s32 	%p16, %r46, 15;
	add.f64 	%fd26, %fd80, %fd81;
	selp.f64 	%fd263, %fd80, %fd26, %p16;
	setp.ne.s32 	%p17, %r46, 0;
	@%p17 bra 	$L__BB18_35;
	shr.u32 	%r97, %r14, 2;
	and.b32  	%r98, %r97, 248;
	mov.u32 	%r99, _ZZN3cub18CUB_300001_SM_10006detail6reduce28DeviceReduceSingleTileKernelINS2_10policy_hubIdjN4cuda3std3__44plusIdEEE10Policy1000EPdSC_iS9_ddNS7_10__identityEEEvT0_T1_T2_T3_T4_T6_E12temp_storage;
	add.s32 	%r100, %r99, %r98;
	st.shared.f64 	[%r100+24], %fd26;
$L__BB18_35:
	bar.sync 	0;
	setp.ne.s32 	%p18, %r14, 0;
	@%p18 bra 	$L__BB18_37;
	ld.shared.f64 	%fd82, [_ZZN3cub18CUB_300001_SM_10006detail6reduce28DeviceReduceSingleTileKernelINS2_10policy_hubIdjN4cuda3std3__44plusIdEEE10Policy1000EPdSC_iS9_ddNS7_10__identityEEEvT0_T1_T2_T3_T4_T6_E12temp_storage+32];
	add.f64 	%fd83, %fd263, %fd82;
	ld.shared.f64 	%fd84, [_ZZN3cub18CUB_300001_SM_10006detail6reduce28DeviceReduceSingleTileKernelINS2_10policy_hubIdjN4cuda3std3__44plusIdEEE10Policy1000EPdSC_iS9_ddNS7_10__identityEEEvT0_T1_T2_T3_T4_T6_E12temp_storage+40];
	add.f64 	%fd85, %fd83, %fd84;
	ld.shared.f64 	%fd86, [_ZZN3cub18CUB_300001_SM_10006detail6reduce28DeviceReduceSingleTileKernelINS2_10policy_hubIdjN4cuda3std3__44plusIdEEE10Policy1000EPdSC_iS9_ddNS7_10__identityEEEvT0_T1_T2_T3_T4_T6_E12temp_storage+48];
	add.f64 	%fd87, %fd85, %fd86;
	ld.shared.f64 	%fd88, [_ZZN3cub18CUB_300001_SM_10006detail6reduce28DeviceReduceSingleTileKernelINS2_10policy_hubIdjN4cuda3std3__44plusIdEEE10Policy1000EPdSC_iS9_ddNS7_10__identityEEEvT0_T1_T2_T3_T4_T6_E12temp_storage+56];
	add.f64 	%fd89, %fd87, %fd88;
	ld.shared.f64 	%fd90, [_ZZN3cub18CUB_300001_SM_10006detail6reduce28DeviceReduceSingleTileKernelINS2_10policy_hubIdjN4cuda3std3__44plusIdEEE10Policy1000EPdSC_iS9_ddNS7_10__identityEEEvT0_T1_T2_T3_T4_T6_E12temp_storage+64];
	add.f64 	%fd91, %fd89, %fd90;
	ld.shared.f64 	%fd92, [_ZZN3cub18CUB_300001_SM_10006detail6reduce28DeviceReduceSingleTileKernelINS2_10policy_hubIdjN4cuda3std3__44plusIdEEE10Policy1000EPdSC_iS9_ddNS7_10__identityEEEvT0_T1_T2_T3_T4_T6_E12temp_storage+72];
	add.f64 	%fd93, %fd91, %fd92;
	ld.shared.f64 	%fd94, [_ZZN3cub18CUB_300001_SM_10006detail6reduce28DeviceReduceSingleTileKernelINS2_10policy_hubIdjN4cuda3std3__44plusIdEEE10Policy1000EPdSC_iS9_ddNS7_10__identityEEEvT0_T1_T2_T3_T4_T6_E12temp_storage+80];
	add.f64 	%fd95, %fd93, %fd94;
	ld.shared.f64 	%fd96, [_ZZN3cub18CUB_300001_SM_10006detail6reduce28DeviceReduceSingleTileKernelINS2_10policy_hubIdjN4cuda3std3__44plusIdEEE10Policy1000EPdSC_iS9_ddNS7_10__identityEEEvT0_T1_T2_T3_T4_T6_E12temp_storage+88];
	add.f64 	%fd97, %fd95, %fd96;
	ld.shared.f64 	%fd98, [_ZZN3cub18CUB_300001_SM_10006detail6reduce28DeviceReduceSingleTileKernelINS2_10policy_hubIdjN4cuda3std3__44plusIdEEE10Policy1000EPdSC_iS9_ddNS7_10__identityEEEvT0_T1_T2_T3_T4_T6_E12temp_storage+96];
	add.f64 	%fd99, %fd97, %fd98;
	ld.shared.f64 	%fd100, [_ZZN3cub18CUB_300001_SM_10006detail6reduce28DeviceReduceSingleTileKernelINS2_10policy_hubIdjN4cuda3std3__44plusIdEEE10Policy1000EPdSC_iS9_ddNS7_10__identityEEEvT0_T1_T2_T3_T4_T6_E12temp_storage+104];
	add.f64 	%fd101, %fd99, %fd100;
	ld.shared.f64 	%fd102, [_ZZN3cub18CUB_300001_SM_10006detail6reduce28DeviceReduceSingleTileKernelINS2_10policy_hubIdjN4cuda3std3__44plusIdEEE10Policy1000EPdSC_iS9_ddNS7_10__identityEEEvT0_T1_T2_T3_T4_T6_E12temp_storage+112];
	add.f64 	%fd103, %fd101, %fd102;
	ld.shared.f64 	%fd104, [_ZZN3cub18CUB_300001_SM_10006detail6reduce28DeviceReduceSingleTileKernelINS2_10policy_hubIdjN4cuda3std3__44plusIdEEE10Policy1000EPdSC_iS9_ddNS7_10__identityEEEvT0_T1_T2_T3_T4_T6_E12temp_storage+120];
	add.f64 	%fd105, %fd103, %fd104;
	ld.shared.f64 	%fd106, [_ZZN3cub18CUB_300001_SM_10006detail6reduce28DeviceReduceSingleTileKernelINS2_10policy_hubIdjN4cuda3std3__44plusIdEEE10Policy1000EPdSC_iS9_ddNS7_10__identityEEEvT0_T1_T2_T3_T4_T6_E12temp_storage+128];
	add.f64 	%fd107, %fd105, %fd106;
	ld.shared.f64 	%fd108, [_ZZN3cub18CUB_300001_SM_10006detail6reduce28DeviceReduceSingleTileKernelINS2_10policy_hubIdjN4cuda3std3__44plusIdEEE10Policy1000EPdSC_iS9_ddNS7_10__identityEEEvT0_T1_T2_T3_T4_T6_E12temp_storage+136];
	add.f64 	%fd109, %fd107, %fd108;
	ld.shared.f64 	%fd110, [_ZZN3cub18CUB_300001_SM_10006detail6reduce28DeviceReduceSingleTileKernelINS2_10policy_hubIdjN4cuda3std3__44plusIdEEE10Policy1000EPdSC_iS9_ddNS7_10__identityEEEvT0_T1_T2_T3_T4_T6_E12temp_storage+144];
	add.f64 	%fd111, %fd109, %fd110;
	ld.shared.f64 	%fd112, [_ZZN3cub18CUB_300001_SM_10006detail6reduce28DeviceReduceSingleTileKernelINS2_10policy_hubIdjN4cuda3std3__44plusIdEEE10Policy1000EPdSC_iS9_ddNS7_10__identityEEEvT0_T1_T2_T3_T4_T6_E12temp_storage+152];
	add.f64 	%fd113, %fd111, %fd112;
	ld.shared.f64 	%fd114, [_ZZN3cub18CUB_300001_SM_10006detail6reduce28DeviceReduceSingleTileKernelINS2_10policy_hubIdjN4cuda3std3__44plusIdEEE10Policy1000EPdSC_iS9_ddNS7_10__identityEEEvT0_T1_T2_T3_T4_T6_E12temp_storage+160];
	add.f64 	%fd115, %fd113, %fd114;
	ld.shared.f64 	%fd116, [_ZZN3cub18CUB_300001_SM_10006detail6reduce28DeviceReduceSingleTileKernelINS2_10policy_hubIdjN4cuda3std3__44plusIdEEE10Policy1000EPdSC_iS9_ddNS7_10__identityEEEvT0_T1_T2_T3_T4_T6_E12temp_storage+168];
	add.f64 	%fd117, %fd115, %fd116;
	ld.shared.f64 	%fd118, [_ZZN3cub18CUB_300001_SM_10006detail6reduce28DeviceReduceSingleTileKernelINS2_10policy_hubIdjN4cuda3std3__44plusIdEEE10Policy1000EPdSC_iS9_ddNS7_10__identityEEEvT0_T1_T2_T3_T4_T6_E12temp_storage+176];
	add.f64 	%fd263, %fd117, %fd118;
$L__BB18_37:
	mov.u32 	%r224, %tid.x;
	setp.ne.s32 	%p60, %r224, 0;
	@%p60 bra 	$L__BB18_39;
	add.f64 	%fd249, %fd30, %fd263;
	st.global.f64 	[%rd1], %fd249;
$L__BB18_39:
	ret;

}
	// .globl	_ZN3cub18CUB_300001_SM_10006detail6reduce28DeviceReduceSingleTileKernelINS2_10policy_hubIdyN4cuda3std3__44plusIdEEE10Policy1000EN6thrust24THRUST_300001_SM_1000_NS6detail15normal_iteratorINSD_10device_ptrIdEEEEPdyS9_ddNS7_10__identityEEEvT0_T1_T2_T3_T4_T6_
.visible .entry _ZN3cub18CUB_300001_SM_10006detail6reduce28DeviceReduceSingleTileKernelINS2_10policy_hubIdyN4cuda3std3__44plusIdEEE10Policy1000EN6thrust24THRUST_300001_SM_1000_NS6detail15normal_iteratorINSD_10device_ptrIdEEEEPdyS9_ddNS7_10__identityEEEvT0_T1_T2_T3_T4_T6_(
	.param .align 8 .b8 _ZN3cub18CUB_300001_SM_10006detail6reduce28DeviceReduceSingleTileKernelINS2_10policy_hubIdyN4cuda3std3__44plusIdEEE10Policy1000EN6thrust24THRUST_300001_SM_1000_NS6detail15normal_iteratorINSD_10device_ptrIdEEEEPdyS9_ddNS7_10__identityEEEvT0_T1_T2_T3_T4_T6__param_0[8],
	.param .u64 .ptr .align 1 _ZN3cub18CUB_300001_SM_10006detail6reduce28DeviceReduceSingleTileKernelINS2_10policy_hubIdyN4cuda3std3__44plusIdEEE10Policy1000EN6thrust24THRUST_300001_SM_1000_NS6detail15normal_iteratorINSD_10device_ptrIdEEEEPdyS9_ddNS7_10__identityEEEvT0_T1_T2_T3_T4_T6__param_1,
	.param .u64 _ZN3cub18CUB_300001_SM_10006detail6reduce28DeviceReduceSingleTileKernelINS2_10policy_hubIdyN4cuda3std3__44plusIdEEE10Policy1000EN6thrust24THRUST_300001_SM_1000_NS6detail15normal_iteratorINSD_10device_ptrIdEEEEPdyS9_ddNS7_10__identityEEEvT0_T1_T2_T3_T4_T6__param_2,
	.param .align 1 .b8 _ZN3cub18CUB_300001_SM_10006detail6reduce28DeviceReduceSingleTileKernelINS2_10policy_hubIdyN4cuda3std3__44plusIdEEE10Policy1000EN6thrust24THRUST_300001_SM_1000_NS6detail15normal_iteratorINSD_10device_ptrIdEEEEPdyS9_ddNS7_10__identityEEEvT0_T1_T2_T3_T4_T6__param_3[1],
	.param .f64 _ZN3cub18CUB_300001_SM_10006detail6reduce28DeviceReduceSingleTileKernelINS2_10policy_hubIdyN4cuda3std3__44plusIdEEE10Policy1000EN6thrust24THRUST_300001_SM_1000_NS6detail15normal_iteratorINSD_10device_ptrIdEEEEPdyS9_ddNS7_10__identityEEEvT0_T1_T2_T3_T4_T6__param_4,
	.param .align 1 .b8 _ZN3cub18CUB_300001_SM_10006detail6reduce28DeviceReduceSingleTileKernelINS2_10policy_hubIdyN4cuda3std3__44plusIdEEE10Policy1000EN6thrust24THRUST_300001_SM_1000_NS6detail15normal_iteratorINSD_10device_ptrIdEEEEPdyS9_ddNS7_10__identityEEEvT0_T1_T2_T3_T4_T6__param_5[1]
)
.maxntid 512
.minnctapersm 1
{
	.reg .pred 	%p<67>;
	.reg .b32 	%r<246>;
	.reg .b64 	%rd<86>;
	.reg .b64 	%fd<348>;
	// demoted variable
	.shared .align 8 .b8 _ZZN3cub18CUB_300001_SM_10006detail6reduce28DeviceReduceSingleTileKernelINS2_10policy_hubIdyN4cuda3std3__44plusIdEEE10Policy1000EN6thrust24THRUST_300001_SM_1000_NS6detail15normal_iteratorINSD_10device_ptrIdEEEEPdyS9_ddNS7_10__identityEEEvT0_T1_T2_T3_T4_T6_E12temp_storage[152];
	ld.param.u64 	%rd18, [_ZN3cub18CUB_300001_SM_10006detail6reduce28DeviceReduceSingleTileKernelINS2_10policy_hubIdyN4cuda3std3__44plusIdEEE10Policy1000EN6thrust24THRUST_300001_SM_1000_NS6detail15normal_iteratorINSD_10device_ptrIdEEEEPdyS9_ddNS7_10__identityEEEvT0_T1_T2_T3_T4_T6__param_0];
	ld.param.u64 	%rd20, [_ZN3cub18CUB_300001_SM_10006detail6reduce28DeviceReduceSingleTileKernelINS2_10policy_hubIdyN4cuda3std3__44plusIdEEE10Policy1000EN6thrust24THRUST_300001_SM_1000_NS6detail15normal_iteratorINSD_10device_ptrIdEEEEPdyS9_ddNS7_10__identityEEEvT0_T1_T2_T3_T4_T6__param_1];
	ld.param.u64 	%rd19, [_ZN3cub18CUB_300001_SM_10006detail6reduce28DeviceReduceSingleTileKernelINS2_10policy_hubIdyN4cuda3std3__44plusIdEEE10Policy1000EN6thrust24THRUST_300001_SM_1000_NS6detail15normal_iteratorINSD_10device_ptrIdEEEEPdyS9_ddNS7_10__identityEEEvT0_T1_T2_T3_T4_T6__param_2];
	ld.param.f64 	%fd42, [_ZN3cub18CUB_300001_SM_10006detail6reduce28DeviceReduceSingleTileKernelINS2_10policy_hubIdyN4cuda3std3__44plusIdEEE10Policy1000EN6thrust24THRUST_300001_SM_1000_NS6detail15normal_iteratorINSD_10device_ptrIdEEEEPdyS9_ddNS7_10__identityEEEvT0_T1_T2_T3_T4_T6__param_4];
	cvta.to.global.u64 	%rd1, %rd20;
	setp.ne.s64 	%p1, %rd19, 0;
	@%p1 bra 	$L__BB19_3;
	mov.u32 	%r231, %tid.x;
	setp.ne.s32 	%p66, %r231, 0;
	@%p66 bra 	$L__BB19_51;
	st.global.f64 	[%rd1], %fd42;
	bra.uni 	$L__BB19_51;
$L__BB19_3:
	cvta.to.global.u64 	%rd2, %rd18;
	setp.gt.u64 	%p2, %rd19, 3583;
	@%p2 bra 	$L__BB19_28;
	cvt.u32.u64 	%r1, %rd19;
	mov.u32 	%r2, %tid.x;
	setp.ge.u32 	%p24, %r2, %r1;
	mov.f64 	%fd335, 0d0000000000000000;
	mov.u32 	%r235, %r2;
	@%p24 bra 	$L__BB19_6;
	mul.wide.u32 	%rd51, %r2, 8;
	add.s64 	%rd52, %rd2, %rd51;
	ld.global.f64 	%fd335, [%rd52];
	add.s32 	%r235, %r2, 512;
$L__BB19_6:
	setp.ge.u32 	%p25, %r235, %r1;
	@%p25 bra 	$L__BB19_19;
	not.b32 	%r108, %r235;
	add.s32 	%r109, %r108, %r1;
	shr.u32 	%r110, %r109, 9;
	add.s32 	%r5, %r110, 1;
	and.b32  	%r6, %r5, 15;
	setp.lt.u32 	%p26, %r109, 7680;
	@%p26 bra 	$L__BB19_10;
	and.b32  	%r111, %r5, 16777200;
	neg.s32 	%r233, %r111;
	mul.wide.u32 	%rd53, %r235, 8;
	add.s64 	%rd54, %rd53, %rd2;
	add.s64 	%rd81, %rd54, 32768;
$L__BB19_9:
	.pragma "nounroll";
	ld.global.f64 	%fd169, [%rd81+-32768];
	add.f64 	%fd170, %fd335, %fd169;
	ld.global.f64 	%fd171, [%rd81+-28672];
	add.f64 	%fd172, %fd170, %fd171;
	ld.global.f64 	%fd173, [%rd81+-24576];
	add.f64 	%fd174, %fd172, %fd173;
	ld.global.f64 	%fd175, [%rd81+-20480];
	add.f64 	%fd176, %fd174, %fd175;
	ld.global.f64 	%fd177, [%rd81+-16384];
	add.f64 	%fd178, %fd176, %fd177;
	ld.global.f64 	%fd179, [%rd81+-12288];
	add.f64 	%fd180, %fd178, %fd179;
	ld.global.f64 	%fd181, [%rd81+-8192];
	add.f64 	%fd182, %fd180, %fd181;
	ld.global.f64 	%fd183, [%rd81+-4096];
	add.f64 	%fd184, %fd182, %fd183;
	ld.global.f64 	%fd185, [%rd81];
	add.f64 	%fd186, %fd184, %fd185;
	ld.global.f64 	%fd187, [%rd81+4096];
	add.f64 	%fd188, %fd186, %fd187;
	ld.global.f64 	%fd189, [%rd81+8192];
	add.f64 	%fd190, %fd188, %fd189;
	ld.global.f64 	%fd191, [%rd81+12288];
	add.f64 	%fd192, %fd190, %fd191;
	ld.global.f64 	%fd193, [%rd81+16384];
	add.f64 	%fd194, %fd192, %fd193;
	ld.global.f64 	%fd195, [%rd81+20480];
	add.f64 	%fd196, %fd194, %fd195;
	ld.global.f64 	%fd197, [%rd81+24576];
	add.f64 	%fd198, %fd196, %fd197;
	ld.global.f64 	%fd199, [%rd81+28672];
	add.f64 	%fd335, %fd198, %fd199;
	add.s32 	%r235, %r235, 8192;
	add.s32 	%r233, %r233, 16;
	add.s64 	%rd81, %rd81, 65536;
	setp.ne.s32 	%p27, %r233, 0;
	@%p27 bra 	$L__BB19_9;
$L__BB19_10:
	setp.eq.s32 	%p28, %r6, 0;
	@%p28 bra 	$L__BB19_19;
	and.b32  	%r13, %r5, 7;
	setp.lt.u32 	%p29, %r6, 8;
	@%p29 bra 	$L__BB19_13;
	mul.wide.s32 	%rd55, %r235, 8;
	add.s64 	%rd56, %rd2, %rd55;
	ld.global.f64 	%fd201, [%rd56];
	add.f64 	%fd202, %fd335, %fd201;
	ld.global.f64 	%fd203, [%rd56+4096];
	add.f64 	%fd204, %fd202, %fd203;
	ld.global.f64 	%fd205, [%rd56+8192];
	add.f64 	%fd206, %fd204, %fd205;
	ld.global.f64 	%fd207, [%rd56+12288];
	add.f64 	%fd208, %fd206, %fd207;
	ld.global.f64 	%fd209, [%rd56+16384];
	add.f64 	%fd210, %fd208, %fd209;
	ld.global.f64 	%fd211, [%rd56+20480];
	add.f64 	%fd212, %fd210, %fd211;
	ld.global.f64 	%fd213, [%rd56+24576];
	add.f64 	%fd214, %fd212, %fd213;
	ld.global.f64 	%fd215, [%rd56+28672];
	add.f64 	%fd335, %fd214, %fd215;
	add.s32 	%r235, %r235, 4096;
$L__BB19_13:
	setp.eq.s32 	%p30, %r13, 0;
	@%p30 bra 	$L__BB19_19;
	and.b32  	%r16, %r5, 3;
	setp.lt.u32 	%p31, %r13, 4;
	@%p31 bra 	$L__BB19_16;
	mul.wide.s32 	%rd57, %r235, 8;
	add.s64 	%rd58, %rd2, %rd57;
	ld.global.f64 	%fd217, [%rd58];
	add.f64 	%fd218, %fd335, %fd217;
	ld.global.f64 	%fd219, [%rd58+4096];
	add.f64 	%fd220, %fd218, %fd219;
	ld.global.f64 	%fd221, [%rd58+8192];
	add.f64 	%fd222, %fd220, %fd221;
	ld.global.f64 	%fd223, [%rd58+12288];
	add.f64 	%fd335, %fd222, %fd223;
	add.s32 	%r235, %r235, 2048;
$L__BB19_16:
	setp.eq.s32 	%p32, %r16, 0;
	@%p32 bra 	$L__BB19_19;
	neg.s32 	%r238, %r16;
$L__BB19_18:
	.pragma "nounroll";
	mul.wide.s32 	%rd59, %r235, 8;
	add.s64 	%rd60, %rd2, %rd59;
	ld.global.f64 	%fd224, [%rd60];
	add.f64 	%fd335, %fd335, %fd224;
	add.s32 	%r235, %r235, 512;
	add.s32 	%r238, %r238, 1;
	setp.ne.s32 	%p33, %r238, 0;
	@%p33 bra 	$L__BB19_18;
$L__BB19_19:
	setp.lt.u64 	%p34, %rd19, 512;
	@%p34 bra 	$L__BB19_24;
	// begin inline asm
	mov.u32 %r175, %laneid;
	// end inline asm
	mov.b64 	%rd71, %fd335;
	mov.b64 	{%r177, %r182}, %rd71;
	mov.b32 	%r183, 1;
	mov.b32 	%r224, 31;
	mov.b32 	%r225, -1;
	// begin inline asm
	shfl.sync.down.b32 %r176, %r177, %r183, %r224, %r225;
	// end inline asm
	// begin inline asm
	shfl.sync.down.b32 %r181, %r182, %r183, %r224, %r225;
	// end inline asm
	mov.b64 	%rd72, {%r176, %r181};
	mov.b64 	%fd283, %rd72;
	setp.gt.s32 	%p58, %r175, 30;
	add.f64 	%fd284, %fd335, %fd283;
	selp.f64 	%fd285, %fd335, %fd284, %p58;
	mov.b64 	%rd73, %fd285;
	mov.b64 	{%r187, %r192}, %rd73;
	mov.b32 	%r193, 2;
	// begin inline asm
	shfl.sync.down.b32 %r186, %r187, %r193, %r224, %r225;
	// end inline asm
	// begin inline asm
	shfl.sync.down.b32 %r191, %r192, %r193, %r224, %r225;
	// end inline asm
	mov.b64 	%rd74, {%r186, %r191};
	mov.b64 	%fd286, %rd74;
	setp.gt.s32 	%p59, %r175, 29;
	add.f64 	%fd287, %fd285, %fd286;
	selp.f64 	%fd288, %fd285, %fd287, %p59;
	mov.b64 	%rd75, %fd288;
	mov.b64 	{%r197, %r202}, %rd75;
	mov.b32 	%r203, 4;
	// begin inline asm
	shfl.sync.down.b32 %r196, %r197, %r203, %r224, %r225;
	// end inline asm
	// begin inline asm
	shfl.sync.down.b32 %r201, %r202, %r203, %r224, %r225;
	// end inline asm
	mov.b64 	%rd76, {%r196, %r201};
	mov.b64 	%fd289, %rd76;
	setp.gt.s32 	%p60, %r175, 27;
	add.f64 	%fd290, %fd288, %fd289;
	selp.f64 	%fd291, %fd288, %fd290, %p60;
	mov.b64 	%rd77, %fd291;
	mov.b64 	{%r207, %r212}, %rd77;
	mov.b32 	%r213, 8;
	// begin inline asm
	shfl.sync.down.b32 %r206, %r207, %r213, %r224, %r225;
	// end inline asm
	// begin inline asm
	shfl.sync.down.b32 %r211, %r212, %r213, %r224, %r225;
	// end inline asm
	mov.b64 	%rd78, {%r206, %r211};
	mov.b64 	%fd292, %rd78;
	setp.gt.s32 	%p61, %r175, 23;
	add.f64 	%fd293, %fd291, %fd292;
	selp.f64 	%fd294, %fd291, %fd293, %p61;
	mov.b64 	%rd79, %fd294;
	mov.b64 	{%r217, %r222}, %rd79;
	mov.b32 	%r223, 16;
	// begin inline asm
	shfl.sync.down.b32 %r216, %r217, %r223, %r224, %r225;
	// end inline asm
	// begin inline asm
	shfl.sync.down.b32 %r221, %r222, %r223, %r224, %r225;
	// end inline asm
	mov.b64 	%rd80, {%r216, %r221};
	mov.b64 	%fd295, %rd80;
	setp.gt.s32 	%p62, %r175, 15;
	add.f64 	%fd16, %fd294, %fd295;
	selp.f64 	%fd347, %fd294, %fd16, %p62;
	setp.ne.s32 	%p63, %r175, 0;
	@%p63 bra 	$L__BB19_22;
	shr.u32 	%r226, %r2, 2;
	and.b32  	%r227, %r226, 248;
	mov.u32 	%r228, _ZZN3cub18CUB_300001_SM_10006detail6reduce28DeviceReduceSingleTileKernelINS2_10policy_hubIdyN4cuda3std3__44plusIdEEE10Policy1000EN6thrust24THRUST_300001_SM_1000_NS6detail15normal_iteratorINSD_10device_ptrIdEEEEPdyS9_ddNS7_10__identityEEEvT0_T1_T2_T3_T4_T6_E12temp_storage;
	add.s32 	%r229, %r228, %r227;
	st.shared.f64 	[%r229+16], %fd16;
$L__BB19_22:
	bar.sync 	0;
	setp.ne.s32 	%p64, %r2, 0;
	@%p64 bra 	$L__BB19_49;
	ld.shared.f64 	%fd296, [_ZZN3cub18CUB_300001_SM_10006detail6reduce28DeviceReduceSingleTileKernelINS2_10policy_hubIdyN4cuda3std3__44plusIdEEE10Policy1000EN6thrust24THRUST_300001_SM_1000_NS6detail15normal_iteratorINSD_10device_ptrIdEEEEPdyS9_ddNS7_10__identityEEEvT0_T1_T2_T3_T4_T6_E12temp_storage+24];
	add.f64 	%fd297, %fd347, %fd296;
	ld.shared.f64 	%fd298, [_ZZN3cub18CUB_300001_SM_10006detail6reduce28DeviceReduceSingleTileKernelINS2_10policy_hubIdyN4cuda3std3__44plusIdEEE10Policy1000EN6thrust24THRUST_300001_SM_1000_NS6detail15normal_iteratorINSD_10device_ptrIdEEEEPdyS9_ddNS7_10__identityEEEvT0_T1_T2_T3_T4_T6_E12temp_storage+32];
	add.f64 	%fd299, %fd297, %fd298;
	ld.shared.f64 	%fd300, [_ZZN3cub18CUB_300001_SM_10006detail6reduce28DeviceReduceSingleTileKernelINS2_10policy_hubIdyN4cuda3std3__44plusIdEEE10Policy1000EN6thrust24THRUST_300001_SM_1000_NS6detail15normal_iteratorINSD_10device_ptrIdEEEEPdyS9_ddNS7_10__identityEEEvT0_T1_T2_T3_T4_T6_E12temp_storage+40];
	add.f64 	%fd301, %fd299, %fd300;
	ld.shared.f64 	%fd302, [_ZZN3cub18CUB_300001_SM_10006detail6reduce28DeviceReduceSingleTileKernelINS2_10policy_hubIdyN4cuda3std3__44plusIdEEE10Policy1000EN6thrust24THRUST_300001_SM_1000_NS6detail15normal_iteratorINSD_10device_ptrIdEEEEPdyS9_ddNS7_10__identityEEEvT0_T1_T2_T3_T4_T6_E12temp_storage+48];
	add.f64 	%fd303, %fd301, %fd302;
	ld.shared.f64 	%fd304, [_ZZN3cub18CUB_300001_SM_10006detail6reduce28DeviceReduceSingleTileKernelINS2_10policy_hubIdyN4cuda3std3__44plusIdEEE10Policy1000EN6thrust24THRUST_300001_SM_1000_NS6detail15normal_iteratorINSD_10device_ptrIdEEEEPdyS9_ddNS7_10__identityEEEvT0_T1_T2_T3_T4_T6_E12temp_storage+56];
	add.f64 	%fd305, %fd303, %fd304;
	ld.shared.f64 	%fd306, [_ZZN3cub18CUB_300001_SM_10006detail6reduce28DeviceReduceSingleTileKernelINS2_10policy_hubIdyN4cuda3std3__44plusIdEEE10Policy1000EN6thrust24THRUST_300001_SM_1000_NS6detail15normal_iteratorINSD_10device_ptrIdEEEEPdyS9_ddNS7_10__identityEEEvT0_T1_T2_T3_T4_T6_E12temp_storage+64];
	add.f64 	%fd307, %fd305, %fd306;
	ld.shared.f64 	%fd308, [_ZZN3cub18CUB_300001_SM_10006detail6reduce28DeviceReduceSingleTileKernelINS2_10policy_hubIdyN4cuda3std3__44plusIdEEE10Policy1000EN6thrust24THRUST_300001_SM_1000_NS6detail15normal_iteratorINSD_10device_ptrIdEEEEPdyS9_ddNS7_10__identityEEEvT0_T1_T2_T3_T4_T6_E12temp_storage+72];
	add.f64 	%fd309, %fd307, %fd308;
	ld.shared.f64 	%fd310, [_ZZN3cub18CUB_300001_SM_10006detail6reduce28DeviceReduceSingleTileKernelINS2_10policy_hubIdyN4cuda3std3__44plusIdEEE10Policy1000EN6thrust24THRUST_300001_SM_1000_NS6detail15normal_iteratorINSD_10device_ptrIdEEEEPdyS9_ddNS7_10__identityEEEvT0_T1_T2_T3_T4_T6_E12temp_storage+80];
	add.f64 	%fd311, %fd309, %fd310;
	ld.shared.f64 	%fd312, [_ZZN3cub18CUB_300001_SM_10006detail6reduce28DeviceReduceSingleTileKernelINS2_10policy_hubIdyN4cuda3std3__44plusIdEEE10Policy1000EN6thrust24THRUST_300001_SM_1000_NS6detail15normal_iteratorINSD_10device_ptrIdEEEEPdyS9_ddNS7_10__identityEEEvT0_T1_T2_T3_T4_T6_E12temp_storage+88];
	add.f64 	%fd313, %fd311, %fd312;
	ld.shared.f64 	%fd314, [_ZZN3cub18CUB_300001_SM_10006detail6reduce28DeviceReduceSingleTileKernelINS2_10policy_hubIdyN4cuda3std3__44plusIdEEE10Policy1000EN6thrust24THRUST_300001_SM_1000_NS6detail15normal_iteratorINSD_10device_ptrIdEEEEPdyS9_ddNS7_10__identityEEEvT0_T1_T2_T3_T4_T6_E12temp_storage+96];
	add.f64 	%fd315, %fd313, %fd314;
	ld.shared.f64 	%fd316, [_ZZN3cub18CUB_300001_SM_10006detail6reduce28DeviceReduceSingleTileKernelINS2_10policy_hubIdyN4cuda3std3__44plusIdEEE10Policy1000EN6thrust24THRUST_300001_SM_1000_NS6detail15normal_iteratorINSD_10device_ptrIdEEEEPdyS9_ddNS7_10__identityEEEvT0_T1_T2_T3_T4_T6_E12temp_storage+104];
	add.f64 	%fd317, %fd315, %fd316;
	ld.shared.f64 	%fd318, [_ZZN3cub18CUB_300001_SM_10006detail6reduce28DeviceReduceSingleTileKernelINS2_10policy_hubIdyN4cuda3std3__44plusIdEEE10Policy1000EN6thrust24THRUST_300001_SM_1000_NS6detail15normal_iteratorINSD_10device_ptrIdEEEEPdyS9_ddNS7_10__identityEEEvT0_T1_T2_T3_T4_T6_E12temp_storage+112];
	add.f64 	%fd319, %fd317, %fd318;
	ld.shared.f64 	%fd320, [_ZZN3cub18CUB_300001_SM_10006detail6reduce28DeviceReduceSingleTileKernelINS2_10policy_hubIdyN4cuda3std3__44plusIdEEE10Policy1000EN6thrust24THRUST_300001_SM_1000_NS6detail15normal_iteratorINSD_10device_ptrIdEEEEPdyS9_ddNS7_10__identityEEEvT0_T1_T2_T3_T4_T6_E12temp_storage+120];
	add.f64 	%fd321, %fd319, %fd320;
	ld.shared.f64 	%fd322, [_ZZN3cub18CUB_300001_SM_10006detail6reduce28DeviceReduceSingleTileKernelINS2_10policy_hubIdyN4cuda3std3__44plusIdEEE10Policy1000EN6thrust24THRUST_300001_SM_1000_NS6detail15normal_iteratorINSD_10device_ptrIdEEEEPdyS9_ddNS7_10__identityEEEvT0_T1_T2_T3_T4_T6_E12temp_storage+128];
	add.f64 	%fd323, %fd321, %fd322;
	ld.shared.f64 	%fd324, [_ZZN3cub18CUB_300001_SM_10006detail6reduce28DeviceReduceSingleTileKernelINS2_10policy_hubIdyN4cuda3std3__44plusIdEEE10Policy1000EN6thrust24THRUST_300001_SM_1000_NS6detail15normal_iteratorINSD_10device_ptrIdEEEEPdyS9_ddNS7_10__identityEEEvT0_T1_T2_T3_T4_T6_E12temp_storage+136];
	add.f64 	%fd347, %fd323, %fd324;
	bra.uni 	$L__BB19_49;
$L__BB19_24:
	// begin inline asm
	mov.u32 %r112, %laneid;
	// end inline asm
	and.b32  	%r163, %r2, 992;
	add.s32 	%r164, %r163, 32;
	setp.gt.u32 	%p35, %r164, %r1;
	not.b32 	%r165, %r163;
	add.s32 	%r166, %r1, %r165;
	selp.b32 	%r161, %r166, 31, %p35;
	mov.b64 	%rd61, %fd335;
	mov.b64 	{%r114, %r119}, %rd61;
	mov.b32 	%r120, 1;
	mov.b32 	%r162, -1;
	// begin inline asm
	shfl.sync.down.b32 %r113, %r114, %r120, %r161, %r162;
	// end inline asm
	// begin inline asm
	shfl.sync.down.b32 %r118, %r119, %r120, %r161, %r162;
	// end inline asm
	mov.b64 	%rd62, {%r113, %r118};
	mov.b64 	%fd225, %rd62;
	setp.lt.s32 	%p36, %r112, %r161;
	add.f64 	%fd226, %fd335, %fd225;
	selp.f64 	%fd227, %fd226, %fd335, %p36;
	mov.b64 	%rd63, %fd227;
	mov.b64 	{%r124, %r129}, %rd63;
	mov.b32 	%r130, 2;
	// begin inline asm
	shfl.sync.down.b32 %r123, %r124, %r130, %r161, %r162;
	// end inline asm
	// begin inline asm
	shfl.sync.down.b32 %r128, %r129, %r130, %r161, %r162;
	// end inline asm
	mov.b64 	%rd64, {%r123, %r128};
	mov.b64 	%fd228, %rd64;
	add.s32 	%r167, %r112, 2;
	setp.gt.s32 	%p37, %r167, %r161;
	add.f64 	%fd229, %fd227, %fd228;
	selp.f64 	%fd230, %fd227, %fd229, %p37;
	mov.b64 	%rd65, %fd230;
	mov.b64 	{%r134, %r139}, %rd65;
	mov.b32 	%r140, 4;
	// begin inline asm
	shfl.sync.down.b32 %r133, %r134, %r140, %r161, %r162;
	// end inline asm
	// begin inline asm
	shfl.sync.down.b32 %r138, %r139, %r140, %r161, %r162;
	// end inline asm
	mov.b64 	%rd66, {%r133, %r138};
	mov.b64 	%fd231, %rd66;
	add.s32 	%r168, %r112, 4;
	setp.gt.s32 	%p38, %r168, %r161;
	add.f64 	%fd232, %fd230, %fd231;
	selp.f64 	%fd233, %fd230, %fd232, %p38;
	mov.b64 	%rd67, %fd233;
	mov.b64 	{%r144, %r149}, %rd67;
	mov.b32 	%r150, 8;
	// begin inline asm
	shfl.sync.down.b32 %r143, %r144, %r150, %r161, %r162;
	// end inline asm
	// begin inline asm
	shfl.sync.down.b32 %r148, %r149, %r150, %r161, %r162;
	// end inline asm
	mov.b64 	%rd68, {%r143, %r148};
	mov.b64 	%fd234, %rd68;
	add.s32 	%r169, %r112, 8;
	setp.gt.s32 	%p39, %r169, %r161;
	add.f64 	%fd235, %fd233, %fd234;
	selp.f64 	%fd236, %fd233, %fd235, %p39;
	mov.b64 	%rd69, %fd236;
	mov.b64 	{%r154, %r159}, %rd69;
	mov.b32 	%r160, 16;
	// begin inline asm
	shfl.sync.down.b32 %r153, %r154, %r160, %r161, %r162;
	// end inline asm
	// begin inline asm
	shfl.sync.down.b32 %r158, %r159, %r160, %r161, %r162;
	// end inline asm
	mov.b64 	%rd70, {%r153, %r158};
	mov.b64 	%fd237, %rd70;
	add.s32 	%r170, %r112, 16;
	setp.gt.s32 	%p40, %r170, %r161;
	add.f64 	%fd238, %fd236, %fd237;
	selp.f64 	%fd347, %fd236, %fd238, %p40;
	setp.ne.s32 	%p41, %r112, 0;
	@%p41 bra 	$L__BB19_26;
	shr.u32 	%r171, %r2, 2;
	and.b32  	%r172, %r171, 248;
	mov.u32 	%r173, _ZZN3cub18CUB_300001_SM_10006detail6reduce28DeviceReduceSingleTileKernelINS2_10policy_hubIdyN4cuda3std3__44plusIdEEE10Policy1000EN6thrust24THRUST_300001_SM_1000_NS6detail15normal_iteratorINSD_10device_ptrIdEEEEPdyS9_ddNS7_10__identityEEEvT0_T1_T2_T3_T4_T6_E12temp_storage;
	add.s32 	%r174, %r173, %r172;
	st.shared.f64 	[%r174+16], %fd347;
$L__BB19_26:
	bar.sync 	0;
	setp.ne.s32 	%p42, %r2, 0;
	@%p42 bra 	$L__BB19_49;
	setp.gt.u64 	%p43, %rd19, 32;
	ld.shared.f64 	%fd239, [_ZZN3cub18CUB_300001_SM_10006detail6reduce28DeviceReduceSingleTileKernelINS2_10policy_hubIdyN4cuda3std3__44plusIdEEE10Policy1000EN6thrust24THRUST_300001_SM_1000_NS6detail15normal_iteratorINSD_10device_ptrIdEEEEPdyS9_ddNS7_10__identityEEEvT0_T1_T2_T3_T4_T6_E12temp_storage+24];
	add.f64 	%fd240, %fd347, %fd239;
	selp.f64 	%fd241, %fd240, %fd347, %p43;
	setp.gt.u64 	%p44, %rd19, 64;
	ld.shared.f64 	%fd242, [_ZZN3cub18CUB_300001_SM_10006detail6reduce28DeviceReduceSingleTileKernelINS2_10policy_hubIdyN4cuda3std3__44plusIdEEE10Policy1000EN6thrust24THRUST_300001_SM_1000_NS6detail15normal_iteratorINSD_10device_ptrIdEEEEPdyS9_ddNS7_10__identityEEEvT0_T1_T2_T3_T4_T6_E12temp_storage+32];
	add.f64 	%fd243, %fd242, %fd241;
	selp.f64 	%fd244, %fd243, %fd241, %p44;
	setp.gt.u64 	%p45, %rd19, 96;
	ld.shared.f64 	%fd245, [_ZZN3cub18CUB_300001_SM_10006detail6reduce28DeviceReduceSingleTileKernelINS2_10policy_hubIdyN4cuda3std3__44plusIdEEE10Policy1000EN6thrust24THRUST_300001_SM_1000_NS6detail15normal_iteratorINSD_10device_ptrIdEEEEPdyS9_ddNS7_10__identityEEEvT0_T1_T2_T3_T4_T6_E12temp_storage+40];
	add.f64 	%fd246, %fd245, %fd244;
	selp.f64 	%fd247, %fd246, %fd244, %p45;
	setp.gt.u64 	%p46, %rd19, 128;
	ld.shared.f64 	%fd248, [_ZZN3cub18CUB_300001_SM_10006detail6reduce28DeviceReduceSingleTileKernelINS2_10policy_hubIdyN4cuda3std3__44plusIdEEE10Policy1000EN6thrust24THRUST_300001_SM_1000_NS6detail15normal_iteratorINSD_10device_ptrIdEEEEPdyS9_ddNS7_10__identityEEEvT0_T1_T2_T3_T4_T6_E12temp_storage+48];
	add.f64 	%fd249, %fd248, %fd247;
	selp.f64 	%fd250, %fd249, %fd247, %p46;
	setp.gt.u64 	%p47, %rd19, 160;
	ld.shared.f64 	%fd251, [_ZZN3cub18CUB_300001_SM_10006detail6reduce28DeviceReduceSingleTileKernelINS2_10policy_hubIdyN4cuda3std3__44plusIdEEE10Policy1000EN6thrust24THRUST_300001_SM_1000_NS6detail15normal_iteratorINSD_10device_ptrIdEEEEPdyS9_ddNS7_10__identityEEEvT0_T1_T2_T3_T4_T6_E12temp_storage+56];
	add.f64 	%fd252, %fd251, %fd250;
	selp.f64 	%fd253, %fd252, %fd250, %p47;
	setp.gt.u64 	%p48, %rd19, 192;
	ld.shared.f64 	%fd254, [_ZZN3cub18CUB_300001_SM_10006detail6reduce28DeviceReduceSingleTileKernelINS2_10policy_hubIdyN4cuda3std3__44plusIdEEE10Policy1000EN6thrust24THRUST_300001_SM_1000_NS6detail15normal_iteratorINSD_10device_ptrIdEEEEPdyS9_ddNS7_10__identityEEEvT0_T1_T2_T3_T4_T6_E12temp_storage+64];
	add.f64 	%fd255, %fd254, %fd253;
	selp.f64 	%fd256, %fd255, %fd253, %p48;
	setp.gt.u64 	%p49, %rd19, 224;
	ld.shared.f64 	%fd257, [_ZZN3cub18CUB_300001_SM_10006detail6reduce28DeviceReduceSingleTileKernelINS2_10policy_hubIdyN4cuda3std3__44plusIdEEE10Policy1000EN6thrust24THRUST_300001_SM_1000_NS6detail15normal_iteratorINSD_10device_ptrIdEEEEPdyS9_ddNS7_10__identityEEEvT0_T1_T2_T3_T4_T6_E12temp_storage+72];
	add.f64 	%fd258, %fd257, %fd256;
	selp.f64 	%fd259, %fd258, %fd256, %p49;
	setp.gt.u64 	%p50, %rd19, 256;
	ld.shared.f64 	%fd260, [_ZZN3cub18CUB_300001_SM_10006detail6reduce28DeviceReduceSingleTileKernelINS2_10policy_hubIdyN4cuda3std3__44plusIdEEE10Policy1000EN6thrust24THRUST_300001_SM_1000_NS6detail15normal_iteratorINSD_10device_ptrIdEEEEPdyS9_ddNS7_10__identityEEEvT0_T1_T2_T3_T4_T6_E12temp_storage+80];
	add.f64 	%fd261, %fd260, %fd259;
	selp.f64 	%fd262, %fd261, %fd259, %p50;
	setp.gt.u64 	%p51, %rd19, 288;
	ld.shared.f64 	%fd263, [_ZZN3cub18CUB_300001_SM_10006detail6reduce28DeviceReduceSingleTileKernelINS2_10policy_hubIdyN4cuda3std3__44plusIdEEE10Policy1000EN6thrust24THRUST_300001_SM_1000_NS6detail15normal_iteratorINSD_10device_ptrIdEEEEPdyS9_ddNS7_10__identityEEEvT0_T1_T2_T3_T4_T6_E12temp_storage+88];
	add.f64 	%fd264, %fd263, %fd262;
	selp.f64 	%fd265, %fd264, %fd262, %p51;
	setp.gt.u64 	%p52, %rd19, 320;
	ld.shared.f64 	%fd266, [_ZZN3cub18CUB_300001_SM_10006detail6reduce28DeviceReduceSingleTileKernelINS2_10policy_hubIdyN4cuda3std3__44plusIdEEE10Policy1000EN6thrust24THRUST_300001_SM_1000_NS6detail15normal_iteratorINSD_10device_ptrIdEEEEPdyS9_ddNS7_10__identityEEEvT0_T1_T2_T3_T4_T6_E12temp_storage+96];
	add.f64 	%fd267, %fd266, %fd265;
	selp.f64 	%fd268, %fd267, %fd265, %p52;
	setp.gt.u64 	%p53, %rd19, 352;
	ld.shared.f64 	%fd269, [_ZZN3cub18CUB_300001_SM_10006detail6reduce28DeviceReduceSingleTileKernelINS2_10policy_hubIdyN4cuda3std3__44plusIdEEE10Policy1000EN6thrust24THRUST_300001_SM_1000_NS6detail15normal_iteratorINSD_10device_ptrIdEEEEPdyS9_ddNS7_10__identityEEEvT0_T1_T2_T3_T4_T6_E12temp_storage+104];
	add.f64 	%fd270, %fd269, %fd268;
	selp.f64 	%fd271, %fd270, %fd268, %p53;
	setp.gt.u64 	%p54, %rd19, 384;
	ld.shared.f64 	%fd272, [_ZZN3cub18CUB_300001_SM_10006detail6reduce28DeviceReduceSingleTileKernelINS2_10policy_hubIdyN4cuda3std3__44plusIdEEE10Policy1000EN6thrust24THRUST_300001_SM_1000_NS6detail15normal_iteratorINSD_10device_ptrIdEEEEPdyS9_ddNS7_10__identityEEEvT0_T1_T2_T3_T4_T6_E12temp_storage+112];
	add.f64 	%fd273, %fd272, %fd271;
	selp.f64 	%fd274, %fd273, %fd271, %p54;
	setp.gt.u64 	%p55, %rd19, 416;
	ld.shared.f64 	%fd275, [_ZZN3cub18CUB_300001_SM_10006detail6reduce28DeviceReduceSingleTileKernelINS2_10policy_hubIdyN4cuda3std3__44plusIdEEE10Policy1000EN6thrust24THRUST_300001_SM_1000_NS6detail15normal_iteratorINSD_10device_ptrIdEEEEPdyS9_ddNS7_10__identityEEEvT0_T1_T2_T3_T4_T6_E12temp_storage+120];
	add.f64 	%fd276, %fd275, %fd274;
	selp.f64 	%fd277, %fd276, %fd274, %p55;
	setp.gt.u64 	%p56, %rd19, 448;
	ld.shared.f64 	%fd278, [_ZZN3cub18CUB_300001_SM_10006detail6reduce28DeviceReduceSingleTileKernelINS2_10policy_hubIdyN4cuda3std3__44plusIdEEE10Policy1000EN6thrust24THRUST_300001_SM_1000_NS6detail15normal_iteratorINSD_10device_ptrIdEEEEPdyS9_ddNS7_10__identityEEEvT0_T1_T2_T3_T4_T6_E12temp_storage+128];
	add.f64 	%fd279, %fd278, %fd277;
	selp.f64 	%fd280, %fd279, %fd277, %p56;
	setp.gt.u64 	%p57, %rd19, 480;
	ld.shared.f64 	%fd281, [_ZZN3cub18CUB_300001_SM_10006detail6reduce28DeviceReduceSingleTileKernelINS2_10policy_hubIdyN4cuda3std3__44plusIdEEE10Policy1000EN6thrust24THRUST_300001_SM_1000_NS6detail15normal_iteratorINSD_10device_ptrIdEEEEPdyS9_ddNS7_10__identityEEEvT0_T1_T2_T3_T4_T6_E12temp_storage+136];
	add.f64 	%fd282, %fd281, %fd280;
	selp.f64 	%fd347, %fd282, %fd280, %p57;
	bra.uni 	$L__BB19_49;
$L__BB19_28:
	mov.u32 	%r24, %tid.x;
	cvt.u64.u32 	%rd6, %r24;
	mul.wide.u32 	%rd22, %r24, 8;
	add.s64 	%rd7, %rd2, %rd22;
	ld.global.f64 	%fd43, [%rd7];
	ld.global.f64 	%fd44, [%rd7+4096];
	ld.global.f64 	%fd45, [%rd7+8192];
	ld.global.f64 	%fd46, [%rd7+12288];
	ld.global.f64 	%fd47, [%rd7+16384];
	ld.global.f64 	%fd48, [%rd7+20480];
	ld.global.f64 	%fd49, [%rd7+24576];
	add.f64 	%fd50, %fd43, %fd44;
	add.f64 	%fd51, %fd50, %fd45;
	add.f64 	%fd52, %fd51, %fd46;
	add.f64 	%fd53, %fd52, %fd47;
	add.f64 	%fd54, %fd53, %fd48;
	add.f64 	%fd346, %fd54, %fd49;
	add.s64 	%rd8, %rd19, -3584;
	setp.lt.u64 	%p3, %rd8, 3584;
	mov.b64 	%rd83, 3584;
	@%p3 bra 	$L__BB19_32;
	mov.b64 	%rd83, 3584;
$L__BB19_30:
	shl.b64 	%rd24, %rd83, 3;
	add.s64 	%rd25, %rd7, %rd24;
	ld.global.f64 	%fd55, [%rd25];
	ld.global.f64 	%fd56, [%rd25+4096];
	ld.global.f64 	%fd57, [%rd25+8192];
	ld.global.f64 	%fd58, [%rd25+12288];
	ld.global.f64 	%fd59, [%rd25+16384];
	ld.global.f64 	%fd60, [%rd25+20480];
	ld.global.f64 	%fd61, [%rd25+24576];
	add.f64 	%fd62, %fd346, %fd55;
	add.f64 	%fd63, %fd62, %fd56;
	add.f64 	%fd64, %fd63, %fd57;
	add.f64 	%fd65, %fd64, %fd58;
	add.f64 	%fd66, %fd65, %fd59;
	add.f64 	%fd67, %fd66, %fd60;
	add.f64 	%fd346, %fd67, %fd61;
	sub.s64 	%rd26, %rd19, %rd83;
	setp.lt.u64 	%p4, %rd26, 3584;
	@%p4 bra 	$L__BB19_45;
	add.s64 	%rd83, %rd83, 3584;
	setp.le.u64 	%p5, %rd83, %rd8;
	@%p5 bra 	$L__BB19_30;
$L__BB19_32:
	setp.le.u64 	%p6, %rd19, %rd83;
	cvt.u32.u64 	%r42, %rd83;
	cvt.u32.u64 	%r43, %rd19;
	sub.s32 	%r44, %r43, %r42;
	setp.ge.s32 	%p7, %r24, %r44;
	or.pred  	%p8, %p6, %p7;
	@%p8 bra 	$L__BB19_45;
	not.b32 	%r47, %r24;
	add.s32 	%r48, %r47, %r43;
	sub.s32 	%r50, %r48, %r42;
	shr.u32 	%r51, %r50, 9;
	add.s32 	%r25, %r51, 1;
	and.b32  	%r26, %r25, 15;
	setp.lt.u32 	%p9, %r50, 7680;
	mov.u32 	%r242, %r24;
	@%p9 bra 	$L__BB19_36;
	and.b32  	%r52, %r25, 16777200;
	neg.s32 	%r240, %r52;
	add.s64 	%rd27, %rd83, %rd6;
	shl.b64 	%rd28, %rd27, 3;
	add.s64 	%rd29, %rd28, %rd2;
	add.s64 	%rd84, %rd29, 32768;
	mov.u32 	%r242, %r24;
$L__BB19_35:
	.pragma "nounroll";
	ld.global.f64 	%fd69, [%rd84+-32768];
	add.f64 	%fd70, %fd346, %fd69;
	ld.global.f64 	%fd71, [%rd84+-28672];
	add.f64 	%fd72, %fd70, %fd71;
	ld.global.f64 	%fd73, [%rd84+-24576];
	add.f64 	%fd74, %fd72, %fd73;
	ld.global.f64 	%fd75, [%rd84+-20480];
	add.f64 	%fd76, %fd74, %fd75;
	ld.global.f64 	%fd77, [%rd84+-16384];
	add.f64 	%fd78, %fd76, %fd77;
	ld.global.f64 	%fd79, [%rd84+-12288];
	add.f64 	%fd80, %fd78, %fd79;
	ld.global.f64 	%fd81, [%rd84+-8192];
	add.f64 	%fd82, %fd80, %fd81;
	ld.global.f64 	%fd83, [%rd84+-4096];
	add.f64 	%fd84, %fd82, %fd83;
	ld.global.f64 	%fd85, [%rd84];
	add.f64 	%fd86, %fd84, %fd85;
	ld.global.f64 	%fd87, [%rd84+4096];
	add.f64 	%fd88, %fd86, %fd87;
	ld.global.f64 	%fd89, [%rd84+8192];
	add.f64 	%fd90, %fd88, %fd89;
	ld.global.f64 	%fd91, [%rd84+12288];
	add.f64 	%fd92, %fd90, %fd91;
	ld.global.f64 	%fd93, [%rd84+16384];
	add.f64 	%fd94, %fd92, %fd93;
	ld.global.f64 	%fd95, [%rd84+20480];
	add.f64 	%fd96, %fd94, %fd95;
	ld.global.f64 	%fd97, [%rd84+24576];
	add.f64 	%fd98, %fd96, %fd97;
	ld.global.f64 	%fd99, [%rd84+28672];
	add.f64 	%fd346, %fd98, %fd99;
	add.s32 	%r242, %r242, 8192;
	add.s32 	%r240, %r240, 16;
	add.s64 	%rd84, %rd84, 65536;
	setp.ne.s32 	%p10, %r240, 0;
	@%p10 bra 	$L__BB19_35;
$L__BB19_36:
	setp.eq.s32 	%p11, %r26, 0;
	@%p11 bra 	$L__BB19_45;
	and.b32  	%r33, %r25, 7;
	setp.lt.u32 	%p12, %r26, 8;
	@%p12 bra 	$L__BB19_39;
	cvt.u64.u32 	%rd30, %r242;
	add.s64 	%rd31, %rd83, %rd30;
	shl.b64 	%rd32, %rd31, 3;
	add.s64 	%rd33, %rd2, %rd32;
	ld.global.f64 	%fd101, [%rd33];
	add.f64 	%fd102, %fd346, %fd101;
	ld.global.f64 	%fd103, [%rd33+4096];
	add.f64 	%fd104, %fd102, %fd103;
	ld.global.f64 	%fd105, [%rd33+8192];
	add.f64 	%fd106, %fd104, %fd105;
	ld.global.f64 	%fd107, [%rd33+12288];
	add.f64 	%fd108, %fd106, %fd107;
	ld.global.f64 	%fd109, [%rd33+16384];
	add.f64 	%fd110, %fd108, %fd109;
	ld.global.f64 	%fd111, [%rd33+20480];
	add.f64 	%fd112, %fd110, %fd111;
	ld.global.f64 	%fd113, [%rd33+24576];
	add.f64 	%fd114, %fd112, %fd113;
	ld.global.f64 	%fd115, [%rd33+28672];
	add.f64 	%fd346, %fd114, %fd115;
	add.s32 	%r242, %r242, 4096;
$L__BB19_39:
	setp.eq.s32 	%p13, %r33, 0;
	@%p13 bra 	$L__BB19_45;
	and.b32  	%r36, %r25, 3;
	setp.lt.u32 	%p14, %r33, 4;
	@%p14 bra 	$L__BB19_42;
	cvt.u64.u32 	%rd34, %r242;
	add.s64 	%rd35, %rd83, %rd34;
	shl.b64 	%rd36, %rd35, 3;
	add.s64 	%rd37, %rd2, %rd36;
	ld.global.f64 	%fd117, [%rd37];
	add.f64 	%fd118, %fd346, %fd117;
	ld.global.f64 	%fd119, [%rd37+4096];
	add.f64 	%fd120, %fd118, %fd119;
	ld.global.f64 	%fd121, [%rd37+8192];
	add.f64 	%fd122, %fd120, %fd121;
	ld.global.f64 	%fd123, [%rd37+12288];
	add.f64 	%fd346, %fd122, %fd123;
	add.s32 	%r242, %r242, 2048;
$L__BB19_42:
	setp.eq.s32 	%p15, %r36, 0;
	@%p15 bra 	$L__BB19_45;
	cvt.u64.u32 	%rd38, %r242;
	add.s64 	%rd39, %rd83, %rd38;
	shl.b64 	%rd40, %rd39, 3;
	add.s64 	%rd85, %rd2, %rd40;
	neg.s32 	%r245, %r36;
$L__BB19_44:
	.pragma "nounroll";
	ld.global.f64 	%fd124, [%rd85];
	add.f64 	%fd346, %fd346, %fd124;
	add.s64 	%rd85, %rd85, 4096;
	add.s32 	%r245, %r245, 1;
	setp.ne.s32 	%p16, %r245, 0;
	@%p16 bra 	$L__BB19_44;
$L__BB19_45:
	// begin inline asm
	mov.u32 %r53, %laneid;
	// end inline asm
	mov.b64 	%rd41, %fd346;
	mov.b64 	{%r55, %r60}, %rd41;
	mov.b32 	%r61, 1;
	mov.b32 	%r102, 31;
	mov.b32 	%r103, -1;
	// begin inline asm
	shfl.sync.down.b32 %r54, %r55, %r61, %r102, %r103;
	// end inline asm
	// begin inline asm
	shfl.sync.down.b32 %r59, %r60, %r61, %r102, %r103;
	// end inline asm
	mov.b64 	%rd42, {%r54, %r59};
	mov.b64 	%fd125, %rd42;
	setp.gt.s32 	%p17, %r53, 30;
	add.f64 	%fd126, %fd346, %fd125;
	selp.f64 	%fd127, %fd346, %fd126, %p17;
	mov.b64 	%rd43, %fd127;
	mov.b64 	{%r65, %r70}, %rd43;
	mov.b32 	%r71, 2;
	// begin inline asm
	shfl.sync.down.b32 %r64, %r65, %r71, %r102, %r103;
	// end inline asm
	// begin inline asm
	shfl.sync.down.b32 %r69, %r70, %r71, %r102, %r103;
	// end inline asm
	mov.b64 	%rd44, {%r64, %r69};
	mov.b64 	%fd128, %rd44;
	setp.gt.s32 	%p18, %r53, 29;
	add.f64 	%fd129, %fd127, %fd128;
	selp.f64 	%fd130, %fd127, %fd129, %p18;
	mov.b64 	%rd45, %fd130;
	mov.b64 	{%r75, %r80}, %rd45;
	mov.b32 	%r81, 4;
	// begin inline asm
	shfl.sync.down.b32 %r74, %r75, %r81, %r102, %r103;
	// end inline asm
	// begin inline asm
	shfl.sync.down.b32 %r79, %r80, %r81, %r102, %r103;
	// end inline asm
	mov.b64 	%rd46, {%r74, %r79};
	mov.b64 	%fd131, %rd46;
	setp.gt.s32 	%p19, %r53, 27;
	add.f64 	%fd132, %fd130, %fd131;
	selp.f64 	%fd133, %fd130, %fd132, %p19;
	mov.b64 	%rd47, %fd133;
	mov.b64 	{%r85, %r90}, %rd47;
	mov.b32 	%r91, 8;
	// begin inline asm
	shfl.sync.down.b32 %r84, %r85, %r91, %r102, %r103;
	// end inline asm
	// begin inline asm
	shfl.sync.down.b32 %r89, %r90, %r91, %r102, %r103;
	// end inline asm
	mov.b64 	%rd48, {%r84, %r89};
	mov.b64 	%fd134, %rd48;
	setp.gt.s32 	%p20, %r53, 23;
	add.f64 	%fd135, %fd133, %fd134;
	selp.f64 	%fd136, %fd133, %fd135, %p20;
	mov.b64 	%rd49, %fd136;
	mov.b64 	{%r95, %r100}, %rd49;
	mov.b32 	%r101, 16;
	// begin inline asm
	shfl.sync.down.b32 %r94, %r95, %r101, %r102, %r103;
	// end inline asm
	// begin inline asm
	shfl.sync.down.b32 %r99, %r100, %r101, %r102, %r103;
	// end inline asm
	mov.b64 	%rd50, {%r94, %r99};
	mov.b64 	%fd137, %rd50;
	setp.gt.s32 	%p21, %r53, 15;
	add.f64 	%fd38, %fd136, %fd137;
	selp.f64 	%fd347, %fd136, %fd38, %p21;
	setp.ne.s32 	%p22, %r53, 0;
	@%p22 bra 	$L__BB19_47;
	shr.u32 	%r104, %r24, 2;
	and.b32  	%r105, %r104, 248;
	mov.u32 	%r106, _ZZN3cub18CUB_300001_SM_10006detail6reduce28DeviceReduceSingleTileKernelINS2_10policy_hubIdyN4cuda3std3__44plusIdEEE10Policy1000EN6thrust24THRUST_300001_SM_1000_NS6detail15normal_iteratorINSD_10device_ptrIdEEEEPdyS9_ddNS7_10__identityEEEvT0_T1_T2_T3_T4_T6_E12temp_storage;
	add.s32 	%r107, %r106, %r105;
	st.shared.f64 	[%r107+16], %fd38;
$L__BB19_47:
	bar.sync 	0;
	setp.ne.s32 	%p23, %r24, 0;
	@%p23 bra 	$L__BB19_49;
	ld.shared.f64 	%fd138, [_ZZN3cub18CUB_300001_SM_10006detail6reduce28DeviceReduceSingleTileKernelINS2_10policy_hubIdyN4cuda3std3__44plusIdEEE10Policy1000EN6thrust24THRUST_300001_SM_1000_NS6detail15normal_iteratorINSD_10device_ptrIdEEEEPdyS9_ddNS7_10__identityEEEvT0_T1_T2_T3_T4_T6_E12temp_storage+24];
	add.f64 	%fd139, %fd347, %fd138;
	ld.shared.f64 	%fd140, [_ZZN3cub18CUB_300001_SM_10006detail6reduce28DeviceReduceSingleTileKernelINS2_10policy_hubIdyN4cuda3std3__44plusIdEEE10Policy1000EN6thrust24THRUST_300001_SM_1000_NS6detail15normal_iteratorINSD_10device_ptrIdEEEEPdyS9_ddNS7_10__identityEEEvT0_T1_T2_T3_T4_T6_E12temp_storage+32];
	add.f64 	%fd141, %fd139, %fd140;
	ld.shared.f64 	%fd142, [_ZZN3cub18CUB_300001_SM_10006detail6reduce28DeviceReduceSingleTileKernelINS2_10policy_hubIdyN4cuda3std3__44plusIdEEE10Policy1000EN6thrust24THRUST_300001_SM_1000_NS6detail15normal_iteratorINSD_10device_ptrIdEEEEPdyS9_ddNS7_10__identityEEEvT0_T1_T2_T3_T4_T6_E12temp_storage+40];
	add.f64 	%fd143, %fd141, %fd142;
	ld.shared.f64 	%fd144, [_ZZN3cub18CUB_300001_SM_10006detail6reduce28DeviceReduceSingleTileKernelINS2_10policy_hubIdyN4cuda3std3__44plusIdEEE10Policy1000EN6thrust24THRUST_300001_SM_1000_NS6detail15normal_iteratorINSD_10device_ptrIdEEEEPdyS9_ddNS7_10__identityEEEvT0_T1_T2_T3_T4_T6_E12temp_storage+48];
	add.f64 	%fd145, %fd143, %fd144;
	ld.shared.f64 	%fd146, [_ZZN3cub18CUB_300001_SM_10006detail6reduce28DeviceReduceSingleTileKernelINS2_10policy_hubIdyN4cuda3std3__44plusIdEEE10Policy1000EN6thrust24THRUST_300001_SM_1000_NS6detail15normal_iteratorINSD_10device_ptrIdEEEEPdyS9_ddNS7_10__identityEEEvT0_T1_T2_T3_T4_T6_E12temp_storage+56];
	add.f64 	%fd147, %fd145, %fd146;
	ld.shared.f64 	%fd148, [_ZZN3cub18CUB_300001_SM_10006detail6reduce28DeviceReduceSingleTileKernelINS2_10policy_hubIdyN4cuda3std3__44plusIdEEE10Policy1000EN6thrust24THRUST_300001_SM_1000_NS6detail15normal_iteratorINSD_10device_ptrIdEEEEPdyS9_ddNS7_10__identityEEEvT0_T1_T2_T3_T4_T6_E12temp_storage+64];
	add.f64 	%fd149, %fd147, %fd148;
	ld.shared.f64 	%fd150, [_ZZN3cub18CUB_300001_SM_10006detail6reduce28DeviceReduceSingleTileKernelINS2_10policy_hubIdyN4cuda3std3__44plusIdEEE10Policy1000EN6thrust24THRUST_300001_SM_1000_NS6detail15normal_iteratorINSD_10device_ptrIdEEEEPdyS9_ddNS7_10__identityEEEvT0_T1_T2_T3_T4_T6_E12temp_storage+72];
	add.f64 	%fd151, %fd149, %fd150;
	ld.shared.f64 	%fd152, [_ZZN3cub18CUB_300001_SM_10006detail6reduce28DeviceReduceSingleTileKernelINS2_10policy_hubIdyN4cuda3std3__44plusIdEEE10Policy1000EN6thrust24THRUST_300001_SM_1000_NS6detail15normal_iteratorINSD_10device_ptrIdEEEEPdyS9_ddNS7_10__identityEEEvT0_T1_T2_T3_T4_T6_E12temp_storage+80];
	add.f64 	%fd153, %fd151, %fd152;
	ld.shared.f64 	%fd154, [_ZZN3cub18CUB_300001_SM_10006detail6reduce28DeviceReduceSingleTileKernelINS2_10policy_hubIdyN4cuda3std3__44plusIdEEE10Policy1000EN6thrust24THRUST_300001_SM_1000_NS6detail15normal_iteratorINSD_10device_ptrIdEEEEPdyS9_ddNS7_10__identityEEEvT0_T1_T2_T3_T4_T6_E12temp_storage+88];
	add.f64 	%fd155, %fd153, %fd154;
	ld.shared.f64 	%fd156, [_ZZN3cub18CUB_300001_SM_10006detail6reduce28DeviceReduceSingleTileKernelINS2_10policy_hubIdyN4cuda3std3__44plusIdEEE10Policy1000EN6thrust24THRUST_300001_SM_1000_NS6detail15normal_iteratorINSD_10device_ptrIdEEEEPdyS9_ddNS7_10__identityEEEvT0_T1_T2_T3_T4_T6_E12temp_storage+96];
	add.f64 	%fd157, %fd155, %fd156;
	ld.shared.f64 	%fd158, [_ZZN3cub18CUB_300001_SM_10006detail6reduce28DeviceReduceSingleTileKernelINS2_10policy_hubIdyN4cuda3std3__44plusIdEEE10Policy1000EN6thrust24THRUST_300001_SM_1000_NS6detail15normal_iteratorINSD_10device_ptrIdEEEEPdyS9_ddNS7_10__identityEEEvT0_T1_T2_T3_T4_T6_E12temp_storage+104];
	add.f64 	%fd159, %fd157, %fd158;
	ld.shared.f64 	%fd160, [_ZZN3cub18CUB_300001_SM_10006detail6reduce28DeviceReduceSingleTileKernelINS2_10policy_hubIdyN4cuda3std3__44plusIdEEE10Policy1000EN6thrust24THRUST_300001_SM_1000_NS6detail15normal_iteratorINSD_10device_ptrIdEEEEPdyS9_ddNS7_10__identityEEEvT0_T1_T2_T3_T4_T6_E12temp_storage+112];
	add.f64 	%fd161, %fd159, %fd160;
	ld.shared.f64 	%fd162, [_ZZN3cub18CUB_300001_SM_10006detail6reduce28DeviceReduceSingleTileKernelINS2_10policy_hubIdyN4cuda3std3__44plusIdEEE10Policy1000EN6thrust24THRUST_300001_SM_1000_NS6detail15normal_iteratorINSD_10device_ptrIdEEEEPdyS9_ddNS7_10__identityEEEvT0_T1_T2_T3_T4_T6_E12temp_storage+120];
	add.f64 	%fd163, %fd161, %fd162;
	ld.shared.f64 	%fd164, [_ZZN3cub18CUB_300001_SM_10006detail6reduce28DeviceReduceSingleTileKernelINS2_10policy_hubIdyN4cuda3std3__44plusIdEEE10Policy1000EN6thrust24THRUST_300001_SM_1000_NS6detail15normal_iteratorINSD_10device_ptrIdEEEEPdyS9_ddNS7_10__identityEEEvT0_T1_T2_T3_T4_T6_E12temp_storage+128];
	add.f64 	%fd165, %fd163, %fd164;
	ld.shared.f64 	%fd166, [_ZZN3cub18CUB_300001_SM_10006detail6reduce28DeviceReduceSingleTileKernelINS2_10policy_hubIdyN4cuda3std3__44plusIdEEE10Policy1000EN6thrust24THRUST_300001_SM_1000_NS6detail15normal_iteratorINSD_10device_ptrIdEEEEPdyS9_ddNS7_10__identityEEEvT0_T1_T2_T3_T4_T6_E12temp_storage+136];
	add.f64 	%fd347, %fd165, %fd166;
$L__BB19_49:
	mov.u32 	%r230, %tid.x;
	setp.ne.s32 	%p65, %r230, 0;
	@%p65 bra 	$L__BB19_51;
	add.f64 	%fd325, %fd42, %fd347;
	st.global.f64 	[%rd1], %fd325;
$L__BB19_51:
	ret;

}
	// .globl	_ZN3cub18CUB_300001_SM_10006detail6reduce18DeviceReduceKernelINS2_10policy_hubIdyN4cuda3std3__44plusIdEEE10Policy1000EN6thrust24THRUST_300001_SM_1000_NS6detail15normal_iteratorINSD_10device_ptrIdEEEEyS9_dNS7_10__identityEEEvT0_PT3_T1_NS0_13GridEvenShareISN_EET2_T4_
.visible .entry _ZN3cub18CUB_300001_SM_10006detail6reduce18DeviceReduceKernelINS2_10policy_hubIdyN4cuda3std3__44plusIdEEE10Policy1000EN6thrust24THRUST_300001_SM_1000_NS6detail15normal_iteratorINSD_10device_ptrIdEEEEyS9_dNS7_10__identityEEEvT0_PT3_T1_NS0_13GridEvenShareISN_EET2_T4_(
	.param .align 8 .b8 _ZN3cub18CUB_300001_SM_10006detail6reduce18DeviceReduceKernelINS2_10policy_hubIdyN4cuda3std3__44plusIdEEE10Policy1000EN6thrust24THRUST_300001_SM_1000_NS6detail15normal_iteratorINSD_10device_ptrIdEEEEyS9_dNS7_10__identityEEEvT0_PT3_T1_NS0_13GridEvenShareISN_EET2_T4__param_0[8],
	.param .u64 .ptr .align 1 _ZN3cub18CUB_300001_SM_10006detail6reduce18DeviceReduceKernelINS2_10policy_hubIdyN4cuda3std3__44plusIdEEE10Policy1000EN6thrust24THRUST_300001_SM_1000_NS6detail15normal_iteratorINSD_10device_ptrIdEEEEyS9_dNS7_10__identityEEEvT0_PT3_T1_NS0_13GridEvenShareISN_EET2_T4__param_1,
	.param .u64 _ZN3cub18CUB_300001_SM_10006detail6reduce18DeviceReduceKernelINS2_10policy_hubIdyN4cuda3std3__44plusIdEEE10Policy1000EN6thrust24THRUST_300001_SM_1000_NS6detail15normal_iteratorINSD_10device_ptrIdEEEEyS9_dNS7_10__identityEEEvT0_PT3_T1_NS0_13GridEvenShareISN_EET2_T4__param_2,
	.param .align 8 .b8 _ZN3cub18CUB_300001_SM_10006detail6reduce18DeviceReduceKernelINS2_10policy_hubIdyN4cuda3std3__44plusIdEEE10Policy1000EN6thrust24THRUST_300001_SM_1000_NS6detail15normal_iteratorINSD_10device_ptrIdEEEEyS9_dNS7_10__identityEEEvT0_PT3_T1_NS0_13GridEvenShareISN_EET2_T4__param_3[72],
	.param .align 1 .b8 _ZN3cub18CUB_300001_SM_10006detail6reduce18DeviceReduceKernelINS2_10policy_hubIdyN4cuda3std3__44plusIdEEE10Policy1000EN6thrust24THRUST_300001_SM_1000_NS6detail15normal_iteratorINSD_10device_ptrIdEEEEyS9_dNS7_10__identityEEEvT0_PT3_T1_NS0_13GridEvenShareISN_EET2_T4__param_4[1],
	.param .align 1 .b8 _ZN3cub18CUB_300001_SM_10006detail6reduce18DeviceReduceKernelINS2_10policy_hubIdyN4cuda3std3__44plusIdEEE10Policy1000EN6thrust24THRUST_300001_SM_1000_NS6detail15normal_iteratorINSD_10device_ptrIdEEEEyS9_dNS7_10__identityEEEvT0_PT3_T1_NS0_13GridEvenShareISN_EET2_T4__param_5[1]
)
.maxntid 512
{
	.reg .pred 	%p<65>;
	.reg .b16 	%rs<4>;
	.reg .b32 	%r<280>;
	.reg .b64 	%rd<107>;
	.reg .b64 	%fd<344>;
	// demoted variable
	.shared .align 8 .b8 _ZZN3cub18CUB_300001_SM_10006detail6reduce18DeviceReduceKernelINS2_10policy_hubIdyN4cuda3std3__44plusIdEEE10Policy1000EN6thrust24THRUST_300001_SM_1000_NS6detail15normal_iteratorINSD_10device_ptrIdEEEEyS9_dNS7_10__identityEEEvT0_PT3_T1_NS0_13GridEvenShareISN_EET2_T4_E12temp_storage[152];
	ld.param.u64 	%rd1, [_ZN3cub18CUB_300001_SM_10006detail6reduce18DeviceReduceKernelINS2_10policy_hubIdyN4cuda3std3__44plusIdEEE10Policy1000EN6thrust24THRUST_300001_SM_1000_NS6detail15normal_iteratorINSD_10device_ptrIdEEEEyS9_dNS7_10__identityEEEvT0_PT3_T1_NS0_13GridEvenShareISN_EET2_T4__param_3+32];
	ld.param.u32 	%r1, [_ZN3cub18CUB_300001_SM_10006detail6reduce18DeviceReduceKernelINS2_10policy_hubIdyN4cuda3std3__44plusIdEEE10Policy1000EN6thrust24THRUST_300001_SM_1000_NS6detail15normal_iteratorINSD_10device_ptrIdEEEEyS9_dNS7_10__identityEEEvT0_PT3_T1_NS0_13GridEvenShareISN_EET2_T4__param_3+40];
	ld.param.u64 	%rd26, [_ZN3cub18CUB_300001_SM_10006detail6reduce18DeviceReduceKernelINS2_10policy_hubIdyN4cuda3std3__44plusIdEEE10Policy1000EN6thrust24THRUST_300001_SM_1000_NS6detail15normal_iteratorINSD_10device_ptrIdEEEEyS9_dNS7_10__identityEEEvT0_PT3_T1_NS0_13GridEvenShareISN_EET2_T4__param_0];
	cvta.to.global.u64 	%rd2, %rd26;
	mov.u32 	%r2, %ctaid.x;
	mul.lo.s32 	%r50, %r1, 3584;
	cvt.s64.s32 	%rd3, %r50;
	mul.lo.s32 	%r51, %r2, 3584;
	cvt.u64.u32 	%rd4, %r51;
	sub.s64 	%rd5, %rd1, %rd4;
	setp.gt.u64 	%p1, %rd5, 3583;
	@%p1 bra 	$L__BB20_25;
	cvt.u32.u64 	%r136, %rd4;
	cvt.u32.u64 	%r3, %rd1;
	sub.s32 	%r4, %r3, %r136;
	mov.u32 	%r5, %tid.x;
	setp.ge.s32 	%p23, %r5, %r4;
	mov.f64 	%fd332, 0d0000000000000000;
	mov.u32 	%r267, %r5;
	@%p23 bra 	$L__BB20_3;
	add.s32 	%r138, %r136, %r5;
	mul.wide.u32 	%rd60, %r138, 8;
	add.s64 	%rd61, %rd2, %rd60;
	ld.global.f64 	%fd332, [%rd61];
	add.s32 	%r267, %r5, 512;
$L__BB20_3:
	setp.ge.s32 	%p24, %r267, %r4;
	@%p24 bra 	$L__BB20_16;
	not.b32 	%r140, %r267;
	add.s32 	%r141, %r140, %r3;
	sub.s32 	%r142, %r141, %r136;
	shr.u32 	%r143, %r142, 9;
	add.s32 	%r8, %r143, 1;
	and.b32  	%r9, %r8, 15;
	setp.lt.u32 	%p25, %r142, 7680;
	@%p25 bra 	$L__BB20_7;
	and.b32  	%r144, %r8, 16777200;
	neg.s32 	%r265, %r144;
	mul.wide.u32 	%rd62, %r2, 28672;
	mul.wide.u32 	%rd63, %r267, 8;
	add.s64 	%rd64, %rd62, %rd63;
	add.s64 	%rd65, %rd64, %rd2;
	add.s64 	%rd101, %rd65, 32768;
$L__BB20_6:
	.pragma "nounroll";
	ld.global.f64 	%fd167, [%rd101+-32768];
	add.f64 	%fd168, %fd332, %fd167;
	ld.global.f64 	%fd169, [%rd101+-28672];
	add.f64 	%fd170, %fd168, %fd169;
	ld.global.f64 	%fd171, [%rd101+-24576];
	add.f64 	%fd172, %fd170, %fd171;
	ld.global.f64 	%fd173, [%rd101+-20480];
	add.f64 	%fd174, %fd172, %fd173;
	ld.global.f64 	%fd175, [%rd101+-16384];
	add.f64 	%fd176, %fd174, %fd175;
	ld.global.f64 	%fd177, [%rd101+-12288];
	add.f64 	%fd178, %fd176, %fd177;
	ld.global.f64 	%fd179, [%rd101+-8192];
	add.f64 	%fd180, %fd178, %fd179;
	ld.global.f64 	%fd181, [%rd101+-4096];
	add.f64 	%fd182, %fd180, %fd181;
	ld.global.f64 	%fd183, [%rd101];
	add.f64 	%fd184, %fd182, %fd183;
	ld.global.f64 	%fd185, [%rd101+4096];
	add.f64 	%fd186, %fd184, %fd185;
	ld.global.f64 	%fd187, [%rd101+8192];
	add.f64 	%fd188, %fd186, %fd187;
	ld.global.f64 	%fd189, [%rd101+12288];
	add.f64 	%fd190, %fd188, %fd189;
	ld.global.f64 	%fd191, [%rd101+16384];
	add.f64 	%fd192, %fd190, %fd191;
	ld.global.f64 	%fd193, [%rd101+20480];
	add.f64 	%fd194, %fd192, %fd193;
	ld.global.f64 	%fd195, [%rd101+24576];
	add.f64 	%fd196, %fd194, %fd195;
	ld.global.f64 	%fd197, [%rd101+28672];
	add.f64 	%fd332, %fd196, %fd197;
	add.s32 	%r267, %r267, 8192;
	add.s32 	%r265, %r265, 16;
	add.s64 	%rd101, %rd101, 65536;
	setp.ne.s32 	%p26, %r265, 0;
	@%p26 bra 	$L__BB20_6;
$L__BB20_7:
	setp.eq.s32 	%p27, %r9, 0;
	@%p27 bra 	$L__BB20_16;
	and.b32  	%r16, %r8, 7;
	setp.lt.u32 	%p28, %r9, 8;
	@%p28 bra 	$L__BB20_10;
	cvt.s64.s32 	%rd66, %r267;
	add.s64 	%rd67, %rd66, %rd4;
	shl.b64 	%rd68, %rd67, 3;
	add.s64 	%rd69, %rd2, %rd68;
	ld.global.f64 	%fd199, [%rd69];
	add.f64 	%fd200, %fd332, %fd199;
	ld.global.f64 	%fd201, [%rd69+4096];
	add.f64 	%fd202, %fd200, %fd201;
	ld.global.f64 	%fd203, [%rd69+8192];
	add.f64 	%fd204, %fd202, %fd203;
	ld.global.f64 	%fd205, [%rd69+12288];
	add.f64 	%fd206, %fd204, %fd205;
	ld.global.f64 	%fd207, [%rd69+16384];
	add.f64 	%fd208, %fd206, %fd207;
	ld.global.f64 	%fd209, [%rd69+20480];
	add.f64 	%fd210, %fd208, %fd209;
	ld.global.f64 	%fd211, [%rd69+24576];
	add.f64 	%fd212, %fd210, %fd211;
	ld.global.f64 	%fd213, [%rd69+28672];
	add.f64 	%fd332, %fd212, %fd213;
	add.s32 	%r267, %r267, 4096;
$L__BB20_10:
	setp.eq.s32 	%p29, %r16, 0;
	@%p29 bra 	$L__BB20_16;
	and.b32  	%r19, %r8, 3;
	setp.lt.u32 	%p30, %r16, 4;
	@%p30 bra 	$L__BB20_13;
	cvt.s64.s32 	%rd70, %r267;
	add.s64 	%rd71, %rd70, %rd4;
	shl.b64 	%rd72, %rd71, 3;
	add.s64 	%rd73, %rd2, %rd72;
	ld.global.f64 	%fd215, [%rd73];
	add.f64 	%fd216, %fd332, %fd215;
	ld.global.f64 	%fd217, [%rd73+4096];
	add.f64 	%fd218, %fd216, %fd217;
	ld.global.f64 	%fd219, [%rd73+8192];
	add.f64 	%fd220, %fd218, %fd219;
	ld.global.f64 	%fd221, [%rd73+12288];
	add.f64 	%fd332, %fd220, %fd221;
	add.s32 	%r267, %r267, 2048;
$L__BB20_13:
	setp.eq.s32 	%p31, %r19, 0;
	@%p31 bra 	$L__BB20_16;
	mul.wide.u32 	%rd74, %r2, 28672;
	add.s64 	%rd9, %rd2, %rd74;
	neg.s32 	%r270, %r19;
$L__BB20_15:
	.pragma "nounroll";
	mul.wide.s32 	%rd75, %r267, 8;
	add.s64 	%rd76, %rd9, %rd75;
	ld.global.f64 	%fd222, [%rd76];
	add.f64 	%fd332, %fd332, %fd222;
	add.s32 	%r267, %r267, 512;
	add.s32 	%r270, %r270, 1;
	setp.ne.s32 	%p32, %r270, 0;
	@%p32 bra 	$L__BB20_15;
$L__BB20_16:
	setp.lt.s32 	%p33, %r4, 512;
	@%p33 bra 	$L__BB20_21;
	// begin inline asm
	mov.u32 %r208, %laneid;
	// end inline asm
	mov.b64 	%rd87, %fd332;
	mov.b64 	{%r210, %r215}, %rd87;
	mov.b32 	%r216, 1;
	mov.b32 	%r257, 31;
	mov.b32 	%r258, -1;
	// begin inline asm
	shfl.sync.down.b32 %r209, %r210, %r216, %r257, %r258;
	// end inline asm
	// begin inline asm
	shfl.sync.down.b32 %r214, %r215, %r216, %r257, %r258;
	// end inline asm
	mov.b64 	%rd88, {%r209, %r214};
	mov.b64 	%fd281, %rd88;
	setp.gt.s32 	%p57, %r208, 30;
	add.f64 	%fd282, %fd332, %fd281;
	selp.f64 	%fd283, %fd332, %fd282, %p57;
	mov.b64 	%rd89, %fd283;
	mov.b64 	{%r220, %r225}, %rd89;
	mov.b32 	%r226, 2;
	// begin inline asm
	shfl.sync.down.b32 %r219, %r220, %r226, %r257, %r258;
	// end inline asm
	// begin inline asm
	shfl.sync.down.b32 %r224, %r225, %r226, %r257, %r258;
	// end inline asm
	mov.b64 	%rd90, {%r219, %r224};
	mov.b64 	%fd284, %rd90;
	setp.gt.s32 	%p58, %r208, 29;
	add.f64 	%fd285, %fd283, %fd284;
	selp.f64 	%fd286, %fd283, %fd285, %p58;
	mov.b64 	%rd91, %fd286;
	mov.b64 	{%r230, %r235}, %rd91;
	mov.b32 	%r236, 4;
	// begin inline asm
	shfl.sync.down.b32 %r229, %r230, %r236, %r257, %r258;
	// end inline asm
	// begin inline asm
	shfl.sync.down.b32 %r234, %r235, %r236, %r257, %r258;
	// end inline asm
	mov.b64 	%rd92, {%r229, %r234};
	mov.b64 	%fd287, %rd92;
	setp.gt.s32 	%p59, %r208, 27;
	add.f64 	%fd288, %fd286, %fd287;
	selp.f64 	%fd289, %fd286, %fd288, %p59;
	mov.b64 	%rd93, %fd289;
	mov.b64 	{%r240, %r245}, %rd93;
	mov.b32 	%r246, 8;
	// begin inline asm
	shfl.sync.down.b32 %r239, %r240, %r246, %r257, %r258;
	// end inline asm
	// begin inline asm
	shfl.sync.down.b32 %r244, %r245, %r246, %r257, %r258;
	// end inline asm
	mov.b64 	%rd94, {%r239, %r244};
	mov.b64 	%fd290, %rd94;
	setp.gt.s32 	%p60, %r208, 23;
	add.f64 	%fd291, %fd289, %fd290;
	selp.f64 	%fd292, %fd289, %fd291, %p60;
	mov.b64 	%rd95, %fd292;
	mov.b64 	{%r250, %r255}, %rd95;
	mov.b32 	%r256, 16;
	// begin inline asm
	shfl.sync.down.b32 %r249, %r250, %r256, %r257, %r258;
	// end inline asm
	// begin inline asm
	shfl.sync.down.b32 %r254, %r255, %r256, %r257, %r258;
	// end inline asm
	mov.b64 	%rd96, {%r249, %r254};
	mov.b64 	%fd293, %rd96;
	setp.gt.s32 	%p61, %r208, 15;
	add.f64 	%fd16, %fd292, %fd293;
	selp.f64 	%fd343, %fd292, %fd16, %p61;
	setp.ne.s32 	%p62, %r208, 0;
	@%p62 bra 	$L__BB20_19;
	shr.u32 	%r259, %r5, 2;
	and.b32  	%r260, %r259, 248;
	mov.u32 	%r261, _ZZN3cub18CUB_300001_SM_10006detail6reduce18DeviceReduceKernelINS2_10policy_hubIdyN4cuda3std3__44plusIdEEE10Policy1000EN6thrust24THRUST_300001_SM_1000_NS6detail15normal_iteratorINSD_10device_ptrIdEEEEyS9_dNS7_10__identityEEEvT0_PT3_T1_NS0_13GridEvenShareISN_EET2_T4_E12temp_storage;
	add.s32 	%r262, %r261, %r260;
	st.shared.f64 	[%r262+16], %fd16;
$L__BB20_19:
	bar.sync 	0;
	setp.ne.s32 	%p63, %r5, 0;
	@%p63 bra 	$L__BB20_46;
	ld.shared.f64 	%fd294, [_ZZN3cub18CUB_300001_SM_10006detail6reduce18DeviceReduceKernelINS2_10policy_hubIdyN4cuda3std3__44plusIdEEE10Policy1000EN6thrust24THRUST_300001_SM_1000_NS6detail15normal_iteratorINSD_10device_ptrIdEEEEyS9_dNS7_10__identityEEEvT0_PT3_T1_NS0_13GridEvenShareISN_EET2_T4_E12temp_storage+24];
	add.f64 	%fd295, %fd343, %fd294;
	ld.shared.f64 	%fd296, [_ZZN3cub18CUB_300001_SM_10006detail6reduce18DeviceReduceKernelINS2_10policy_hubIdyN4cuda3std3__44plusIdEEE10Policy1000EN6thrust24THRUST_300001_SM_1000_NS6detail15normal_iteratorINSD_10device_ptrIdEEEEyS9_dNS7_10__identityEEEvT0_PT3_T1_NS0_13GridEvenShareISN_EET2_T4_E12temp_storage+32];
	add.f64 	%fd297, %fd295, %fd296;
	ld.shared.f64 	%fd298, [_ZZN3cub18CUB_300001_SM_10006detail6reduce18DeviceReduceKernelINS2_10policy_hubIdyN4cuda3std3__44plusIdEEE10Policy1000EN6thrust24THRUST_300001_SM_1000_NS6detail15normal_iteratorINSD_10device_ptrIdEEEEyS9_dNS7_10__identityEEEvT0_PT3_T1_NS0_13GridEvenShareISN_EET2_T4_E12temp_storage+40];
	add.f64 	%fd299, %fd297, %fd298;
	ld.shared.f64 	%fd300, [_ZZN3cub18CUB_300001_SM_10006detail6reduce18DeviceReduceKernelINS2_10policy_hubIdyN4cuda3std3__44plusIdEEE10Policy1000EN6thrust24THRUST_300001_SM_1000_NS6detail15normal_iteratorINSD_10device_ptrIdEEEEyS9_dNS7_10__identityEEEvT0_PT3_T1_NS0_13GridEvenShareISN_EET2_T4_E12temp_storage+48];
	add.f64 	%fd301, %fd299, %fd300;
	ld.shared.f64 	%fd302, [_ZZN3cub18CUB_300001_SM_10006detail6reduce18DeviceReduceKernelINS2_10policy_hubIdyN4cuda3std3__44plusIdEEE10Policy1000EN6thrust24THRUST_300001_SM_1000_NS6detail15normal_iteratorINSD_10device_ptrIdEEEEyS9_dNS7_10__identityEEEvT0_PT3_T1_NS0_13GridEvenShareISN_EET2_T4_E12temp_storage+56];
	add.f64 	%fd303, %fd301, %fd302;
	ld.shared.f64 	%fd304, [_ZZN3cub18CUB_300001_SM_10006detail6reduce18DeviceReduceKernelINS2_10policy_hubIdyN4cuda3std3__44plusIdEEE10Policy1000EN6thrust24THRUST_300001_SM_1000_NS6detail15normal_iteratorINSD_10device_ptrIdEEEEyS9_dNS7_10__identityEEEvT0_PT3_T1_NS0_13GridEvenShareISN_EET2_T4_E12temp_storage+64];
	add.f64 	%fd305, %fd303, %fd304;
	ld.shared.f64 	%fd306, [_ZZN3cub18CUB_300001_SM_10006detail6reduce18DeviceReduceKernelINS2_10policy_hubIdyN4cuda3std3__44plusIdEEE10Policy1000EN6thrust24THRUST_300001_SM_1000_NS6detail15normal_iteratorINSD_10device_ptrIdEEEEyS9_dNS7_10__identityEEEvT0_PT3_T1_NS0_13GridEvenShareISN_EET2_T4_E12temp_storage+72];
	add.f64 	%fd307, %fd305, %fd306;
	ld.shared.f64 	%fd308, [_ZZN3cub18CUB_300001_SM_10006detail6reduce18DeviceReduceKernelINS2_10policy_hubIdyN4cuda3std3__44plusIdEEE10Policy1000EN6thrust24THRUST_300001_SM_1000_NS6detail15normal_iteratorINSD_10device_ptrIdEEEEyS9_dNS7_10__identityEEEvT0_PT3_T1_NS0_13GridEvenShareISN_EET2_T4_E12temp_storage+80];
	add.f64 	%fd309, %fd307, %fd308;
	ld.shared.f64 	%fd310, [_ZZN3cub18CUB_300001_SM_10006detail6reduce18DeviceReduceKernelINS2_10policy_hubIdyN4cuda3std3__44plusIdEEE10Policy1000EN6thrust24THRUST_300001_SM_1000_NS6detail15normal_iteratorINSD_10device_ptrIdEEEEyS9_dNS7_10__identityEEEvT0_PT3_T1_NS0_13GridEvenShareISN_EET2_T4_E12temp_storage+88];
	add.f64 	%fd311, %fd309, %fd310;
	ld.shared.f64 	%fd312, [_ZZN3cub18CUB_300001_SM_10006detail6reduce18DeviceReduceKernelINS2_10policy_hubIdyN4cuda3std3__44plusIdEEE10Policy1000EN6thrust24THRUST_300001_SM_1000_NS6detail15normal_iteratorINSD_10device_ptrIdEEEEyS9_dNS7_10__identityEEEvT0_PT3_T1_NS0_13GridEvenShareISN_EET2_T4_E12temp_storage+96];
	add.f64 	%fd313, %fd311, %fd312;
	ld.shared.f64 	%fd314, [_ZZN3cub18CUB_300001_SM_10006detail6reduce18DeviceReduceKernelINS2_10policy_hubIdyN4cuda3std3__44plusIdEEE10Policy1000EN6thrust24THRUST_300001_SM_1000_NS6detail15normal_iteratorINSD_10device_ptrIdEEEEyS9_dNS7_10__identityEEEvT0_PT3_T1_NS0_13GridEvenShareISN_EET2_T4_E12temp_storage+104];
	add.f64 	%fd315, %fd313, %fd314;
	ld.shared.f64 	%fd316, [_ZZN3cub18CUB_300001_SM_10006detail6reduce18DeviceReduceKernelINS2_10policy_hubIdyN4cuda3std3__44plusIdEEE10Policy1000EN6thrust24THRUST_300001_SM_1000_NS6detail15normal_iteratorINSD_10device_ptrIdEEEEyS9_dNS7_10__identityEEEvT0_PT3_T1_NS0_13GridEvenShareISN_EET2_T4_E12temp_storage+112];
	add.f64 	%fd317, %fd315, %fd316;
	ld.shared.f64 	%fd318, [_ZZN3cub18CUB_300001_SM_10006detail6reduce18DeviceReduceKernelINS2_10policy_hubIdyN4cuda3std3__44plusIdEEE10Policy1000EN6thrust24THRUST_300001_SM_1000_NS6detail15normal_iteratorINSD_10device_ptrIdEEEEyS9_dNS7_10__identityEEEvT0_PT3_T1_NS0_13GridEvenShareISN_EET2_T4_E12temp_storage+120];
	add.f64 	%fd319, %fd317, %fd318;
	ld.shared.f64 	%fd320, [_ZZN3cub18CUB_300001_SM_10006detail6reduce18DeviceReduceKernelINS2_10policy_hubIdyN4cuda3std3__44plusIdEEE10Policy1000EN6thrust24THRUST_300001_SM_1000_NS6detail15normal_iteratorINSD_10device_ptrIdEEEEyS9_dNS7_10__identityEEEvT0_PT3_T1_NS0_13GridEvenShareISN_EET2_T4_E12temp_storage+128];
	add.f64 	%fd321, %fd319, %fd320;
	ld.shared.f64 	%fd322, [_ZZN3cub18CUB_300001_SM_10006detail6reduce18DeviceReduceKernelINS2_10policy_hubIdyN4cuda3std3__44plusIdEEE10Policy1000EN6thrust24THRUST_300001_SM_1000_NS6detail15normal_iteratorINSD_10device_ptrIdEEEEyS9_dNS7_10__identityEEEvT0_PT3_T1_NS0_13GridEvenShareISN_EET2_T4_E12temp_storage+136];
	add.f64 	%fd343, %fd321, %fd322;
	bra.uni 	$L__BB20_46;
$L__BB20_21:
	// begin inline asm
	mov.u32 %r145, %laneid;
	// end inline asm
	and.b32  	%r196, %r5, 992;
	add.s32 	%r197, %r196, 32;
	setp.gt.s32 	%p34, %r197, %r4;
	not.b32 	%r198, %r196;
	add.s32 	%r199, %r4, %r198;
	selp.b32 	%r194, %r199, 31, %p34;
	mov.b64 	%rd77, %fd332;
	mov.b64 	{%r147, %r152}, %rd77;
	mov.b32 	%r153, 1;
	mov.b32 	%r195, -1;
	// begin inline asm
	shfl.sync.down.b32 %r146, %r147, %r153, %r194, %r195;
	// end inline asm
	// begin inline asm
	shfl.sync.down.b32 %r151, %r152, %r153, %r194, %r195;
	// end inline asm
	mov.b64 	%rd78, {%r146, %r151};
	mov.b64 	%fd223, %rd78;
	setp.lt.s32 	%p35, %r145, %r194;
	add.f64 	%fd224, %fd332, %fd223;
	selp.f64 	%fd225, %fd224, %fd332, %p35;
	mov.b64 	%rd79, %fd225;
	mov.b64 	{%r157, %r162}, %rd79;
	mov.b32 	%r163, 2;
	// begin inline asm
	shfl.sync.down.b32 %r156, %r157, %r163, %r194, %r195;
	// end inline asm
	// begin inline asm
	shfl.sync.down.b32 %r161, %r162, %r163, %r194, %r195;
	// end inline asm
	mov.b64 	%rd80, {%r156, %r161};
	mov.b64 	%fd226, %rd80;
	add.s32 	%r200, %r145, 2;
	setp.gt.s32 	%p36, %r200, %r194;
	add.f64 	%fd227, %fd225, %fd226;
	selp.f64 	%fd228, %fd225, %fd227, %p36;
	mov.b64 	%rd81, %fd228;
	mov.b64 	{%r167, %r172}, %rd81;
	mov.b32 	%r173, 4;
	// begin inline asm
	shfl.sync.down.b32 %r166, %r167, %r173, %r194, %r195;
	// end inline asm
	// begin inline asm
	shfl.sync.down.b32 %r171, %r172, %r173, %r194, %r195;
	// end inline asm
	mov.b64 	%rd82, {%r166, %r171};
	mov.b64 	%fd229, %rd82;
	add.s32 	%r201, %r145, 4;
	setp.gt.s32 	%p37, %r201, %r194;
	add.f64 	%fd230, %fd228, %fd229;
	selp.f64 	%fd231, %fd228, %fd230, %p37;
	mov.b64 	%rd83, %fd231;
	mov.b64 	{%r177, %r182}, %rd83;
	mov.b32 	%r183, 8;
	// begin inline asm
	shfl.sync.down.b32 %r176, %r177, %r183, %r194, %r195;
	// end inline asm
	// begin inline asm
	shfl.sync.down.b32 %r181, %r182, %r183, %r194, %r195;
	// end inline asm
	mov.b64 	%rd84, {%r176, %r181};
	mov.b64 	%fd232, %rd84;
	add.s32 	%r202, %r145, 8;
	setp.gt.s32 	%p38, %r202, %r194;
	add.f64 	%fd233, %fd231, %fd232;
	selp.f64 	%fd234, %fd231, %fd233, %p38;
	mov.b64 	%rd85, %fd234;
	mov.b64 	{%r187, %r192}, %rd85;
	mov.b32 	%r193, 16;
	// begin inline asm
	shfl.sync.down.b32 %r186, %r187, %r193, %r194, %r195;
	// end inline asm
	// begin inline asm
	shfl.sync.down.b32 %r191, %r192, %r193, %r194, %r195;
	// end inline asm
	mov.b64 	%rd86, {%r186, %r191};
	mov.b64 	%fd235, %rd86;
	add.s32 	%r203, %r145, 16;
	setp.gt.s32 	%p39, %r203, %r194;
	add.f64 	%fd236, %fd234, %fd235;
	selp.f64 	%fd343, %fd234, %fd236, %p39;
	setp.ne.s32 	%p40, %r145, 0;
	@%p40 bra 	$L__BB20_23;
	shr.u32 	%r204, %r5, 2;
	and.b32  	%r205, %r204, 248;
	mov.u32 	%r206, _ZZN3cub18CUB_300001_SM_10006detail6reduce18DeviceReduceKernelINS2_10policy_hubIdyN4cuda3std3__44plusIdEEE10Policy1000EN6thrust24THRUST_300001_SM_1000_NS6detail15normal_iteratorINSD_10device_ptrIdEEEEyS9_dNS7_10__identityEEEvT0_PT3_T1_NS0_13GridEvenShareISN_EET2_T4_E12temp_storage;
	add.s32 	%r207, %r206, %r205;
	st.shared.f64 	[%r207+16], %fd343;
$L__BB20_23:
	bar.sync 	0;
	setp.ne.s32 	%p41, %r5, 0;
	@%p41 bra 	$L__BB20_46;
	setp.gt.s32 	%p42, %r4, 32;
	ld.shared.f64 	%fd237, [_ZZN3cub18CUB_300001_SM_10006detail6reduce18DeviceReduceKernelINS2_10policy_hubIdyN4cuda3std3__44plusIdEEE10Policy1000EN6thrust24THRUST_300001_SM_1000_NS6detail15normal_iteratorINSD_10device_ptrIdEEEEyS9_dNS7_10__identityEEEvT0_PT3_T1_NS0_13GridEvenShareISN_EET2_T4_E12temp_storage+24];
	add.f64 	%fd238, %fd343, %fd237;
	selp.f64 	%fd239, %fd238, %fd343, %p42;
	setp.gt.s32 	%p43, %r4, 64;
	ld.shared.f64 	%fd240, [_ZZN3cub18CUB_300001_SM_10006detail6reduce18DeviceReduceKernelINS2_10policy_hubIdyN4cuda3std3__44plusIdEEE10Policy1000EN6thrust24THRUST_300001_SM_1000_NS6detail15normal_iteratorINSD_10device_ptrIdEEEEyS9_dNS7_10__identityEEEvT0_PT3_T1_NS0_13GridEvenShareISN_EET2_T4_E12temp_storage+32];
	add.f64 	%fd241, %fd240, %fd239;
	selp.f64 	%fd242, %fd241, %fd239, %p43;
	setp.gt.s32 	%p44, %r4, 96;
	ld.shared.f64 	%fd243, [_ZZN3cub18CUB_300001_SM_10006detail6reduce18DeviceReduceKernelINS2_10policy_hubIdyN4cuda3std3__44plusIdEEE10Policy1000EN6thrust24THRUST_300001_SM_1000_NS6detail15normal_iteratorINSD_10device_ptrIdEEEEyS9_dNS7_10__identityEEEvT0_PT3_T1_NS0_13GridEvenShareISN_EET2_T4_E12temp_storage+40];
	add.f64 	%fd244, %fd243, %fd242;
	selp.f64 	%fd245, %fd244, %fd242, %p44;
	setp.gt.s32 	%p45, %r4, 128;
	ld.shared.f64 	%fd246, [_ZZN3cub18CUB_300001_SM_10006detail6reduce18DeviceReduceKernelINS2_10policy_hubIdyN4cuda3std3__44plusIdEEE10Policy1000EN6thrust24THRUST_300001_SM_1000_NS6detail15normal_iteratorINSD_10device_ptrIdEEEEyS9_dNS7_10__identityEEEvT0_PT3_T1_NS0_13GridEvenShareISN_EET2_T4_E12temp_storage+48];
	add.f64 	%fd247, %fd246, %fd245;
	selp.f64 	%fd248, %fd247, %fd245, %p45;
	setp.gt.s32 	%p46, %r4, 160;
	ld.shared.f64 	%fd249, [_ZZN3cub18CUB_300001_SM_10006detail6reduce18DeviceReduceKernelINS2_10policy_hubIdyN4cuda3std3__44plusIdEEE10Policy1000EN6thrust24THRUST_300001_SM_1000_NS6detail15normal_iteratorINSD_10device_ptrIdEEEEyS9_dNS7_10__identityEEEvT0_PT3_T1_NS0_13GridEvenShareISN_EET2_T4_E12temp_storage+56];
	add.f64 	%fd250, %fd249, %fd248;
	selp.f64 	%fd251, %fd250, %fd248, %p46;
	setp.gt.s32 	%p47, %r4, 192;
	ld.shared.f64 	%fd252, [_ZZN3cub18CUB_300001_SM_10006detail6reduce18DeviceReduceKernelINS2_10policy_hubIdyN4cuda3std3__44plusIdEEE10Policy1000EN6thrust24THRUST_300001_SM_1000_NS6detail15normal_iteratorINSD_10device_ptrIdEEEEyS9_dNS7_10__identityEEEvT0_PT3_T1_NS0_13GridEvenShareISN_EET2_T4_E12temp_storage+64];
	add.f64 	%fd253, %fd252, %fd251;
	selp.f64 	%fd254, %fd253, %fd251, %p47;
	setp.gt.s32 	%p48, %r4, 224;
	ld.shared.f64 	%fd255, [_ZZN3cub18CUB_300001_SM_10006detail6reduce18DeviceReduceKernelINS2_10policy_hubIdyN4cuda3std3__44plusIdEEE10Policy1000EN6thrust24THRUST_300001_SM_1000_NS6detail15normal_iteratorINSD_10device_ptrIdEEEEyS9_dNS7_10__identityEEEvT0_PT3_T1_NS0_13GridEvenShareISN_EET2_T4_E12temp_storage+72];
	add.f64 	%fd256, %fd255, %fd254;
	selp.f64 	%fd257, %fd256, %fd254, %p48;
	setp.gt.s32 	%p49, %r4, 256;
	ld.shared.f64 	%fd258, [_ZZN3cub18CUB_300001_SM_10006detail6reduce18DeviceReduceKernelINS2_10policy_hubIdyN4cuda3std3__44plusIdEEE10Policy1000EN6thrust24THRUST_300001_SM_1000_NS6detail15normal_iteratorINSD_10device_ptrIdEEEEyS9_dNS7_10__identityEEEvT0_PT3_T1_NS0_13GridEvenShareISN_EET2_T4_E12temp_storage+80];
	add.f64 	%fd259, %fd258, %fd257;
	selp.f64 	%fd260, %fd259, %fd257, %p49;
	setp.gt.s32 	%p50, %r4, 288;
	ld.shared.f64 	%fd261, [_ZZN3cub18CUB_300001_SM_10006detail6reduce18DeviceReduceKernelINS2_10policy_hubIdyN4cuda3std3__44plusIdEEE10Policy1000EN6thrust24THRUST_300001_SM_1000_NS6detail15normal_iteratorINSD_10device_ptrIdEEEEyS9_dNS7_10__identityEEEvT0_PT3_T1_NS0_13GridEvenShareISN_EET2_T4_E12temp_storage+88];
	add.f64 	%fd262, %fd261, %fd260;
	selp.f64 	%fd263, %fd262, %fd260, %p50;
	setp.gt.s32 	%p51, %r4, 320;
	ld.shared.f64 	%fd264, [_ZZN3cub18CUB_300001_SM_10006detail6reduce18DeviceReduceKernelINS2_10policy_hubIdyN4cuda3std3__44plusIdEEE10Policy1000EN6thrust24THRUST_300001_SM_1000_NS6detail15normal_iteratorINSD_10device_ptrIdEEEEyS9_dNS7_10__identityEEEvT0_PT3_T1_NS0_13GridEvenShareISN_EET2_T4_E12temp_storage+96];
	add.f64 	%fd265, %fd264, %fd263;
	selp.f64 	%fd266, %fd265, %fd263, %p51;
	setp.gt.s32 	%p52, %r4, 352;
	ld.shared.f64 	%fd267, [_ZZN3cub18CUB_300001_SM_10006detail6reduce18DeviceReduceKernelINS2_10policy_hubIdyN4cuda3std3__44plusIdEEE10Policy1000EN6thrust24THRUST_300001_SM_1000_NS6detail15normal_iteratorINSD_10device_ptrIdEEEEyS9_dNS7_10__identityEEEvT0_PT3_T1_NS0_13GridEvenShareISN_EET2_T4_E12temp_storage+104];
	add.f64 	%fd268, %fd267, %fd266;
	selp.f64 	%fd269, %fd268, %fd266, %p52;
	setp.gt.s32 	%p53, %r4, 384;
	ld.shared.f64 	%fd270, [_ZZN3cub18CUB_300001_SM_10006detail6reduce18DeviceReduceKernelINS2_10policy_hubIdyN4cuda3std3__44plusIdEEE10Policy1000EN6thrust24THRUST_300001_SM_1000_NS6detail15normal_iteratorINSD_10device_ptrIdEEEEyS9_dNS7_10__identityEEEvT0_PT3_T1_NS0_13GridEvenShareISN_EET2_T4_E12temp_storage+112];
	add.f64 	%fd271, %fd270, %fd269;
	selp.f64 	%fd272, %fd271, %fd269, %p53;
	setp.gt.s32 	%p54, %r4, 416;
	ld.shared.f64 	%fd273, [_ZZN3cub18CUB_300001_SM_10006detail6reduce18DeviceReduceKernelINS2_10policy_hubIdyN4cuda3std3__44plusIdEEE10Policy1000EN6thrust24THRUST_300001_SM_1000_NS6detail15normal_iteratorINSD_10device_ptrIdEEEEyS9_dNS7_10__identityEEEvT0_PT3_T1_NS0_13GridEvenShareISN_EET2_T4_E12temp_storage+120];
	add.f64 	%fd274, %fd273, %fd272;
	selp.f64 	%fd275, %fd274, %fd272, %p54;
	setp.gt.s32 	%p55, %r4, 448;
	ld.shared.f64 	%fd276, [_ZZN3cub18CUB_300001_SM_10006detail6reduce18DeviceReduceKernelINS2_10policy_hubIdyN4cuda3std3__44plusIdEEE10Policy1000EN6thrust24THRUST_300001_SM_1000_NS6detail15normal_iteratorINSD_10device_ptrIdEEEEyS9_dNS7_10__identityEEEvT0_PT3_T1_NS0_13GridEvenShareISN_EET2_T4_E12temp_storage+128];
	add.f64 	%fd277, %fd276, %fd275;
	selp.f64 	%fd278, %fd277, %fd275, %p55;
	setp.gt.s32 	%p56, %r4, 480;
	ld.shared.f64 	%fd279, [_ZZN3cub18CUB_300001_SM_10006detail6reduce18DeviceReduceKernelINS2_10policy_hubIdyN4cuda3std3__44plusIdEEE10Policy1000EN6thrust24THRUST_300001_SM_1000_NS6detail15normal_iteratorINSD_10device_ptrIdEEEEyS9_dNS7_10__identityEEEvT0_PT3_T1_NS0_13GridEvenShareISN_EET2_T4_E12temp_storage+136];
	add.f64 	%fd280, %fd279, %fd278;
	selp.f64 	%fd343, %fd280, %fd278, %p56;
	bra.uni 	$L__BB20_46;
$L__BB20_25:
	cvt.u32.u64 	%r52, %rd4;
	mov.u32 	%r27, %tid.x;
	add.s32 	%r53, %r52, %r27;
	mul.wide.u32 	%rd27, %r53, 8;
	add.s64 	%rd28, %rd2, %rd27;
	ld.global.f64 	%fd41, [%rd28];
	ld.global.f64 	%fd42, [%rd28+4096];
	ld.global.f64 	%fd43, [%rd28+8192];
	ld.global.f64 	%fd44, [%rd28+12288];
	ld.global.f64 	%fd45, [%rd28+16384];
	ld.global.f64 	%fd46, [%rd28+20480];
	ld.global.f64 	%fd47, [%rd28+24576];
	add.f64 	%fd48, %fd41, %fd42;
	add.f64 	%fd49, %fd48, %fd43;
	add.f64 	%fd50, %fd49, %fd44;
	add.f64 	%fd51, %fd50, %fd45;
	add.f64 	%fd52, %fd51, %fd46;
	add.f64 	%fd342, %fd52, %fd47;
	setp.lt.u64 	%p2, %rd5, %rd3;
	@%p2 bra 	$L__BB20_42;
	cvt.u32.u64 	%r55, %rd3;
	cvt.u64.u32 	%rd10, %r27;
	add.s64 	%rd103, %rd4, %rd3;
	cvt.u32.u64 	%r28, %rd1;
	not.b32 	%r57, %r27;
	add.s32 	%r58, %r57, %r28;
	sub.s32 	%r59, %r58, %r55;
	sub.s32 	%r272, %r59, %r52;
	add.s64 	%rd29, %rd103, %rd10;
	shl.b64 	%rd30, %rd29, 3;
	add.s64 	%rd31, %rd30, %rd2;
	add.s64 	%rd102, %rd31, 32768;
	mov.b32 	%r273, 0;
	mov.u64 	%rd104, %rd4;
$L__BB20_27:
	cvt.s64.s32 	%rd16, %r50;
	add.s64 	%rd104, %rd104, %rd16;
	add.s64 	%rd32, %rd1, -3584;
	setp.gt.u64 	%p3, %rd104, %rd32;
	@%p3 bra 	$L__BB20_29;
	mul.lo.s32 	%r61, %r1, 3584;
	cvt.s64.s32 	%rd33, %r61;
	add.s64 	%rd34, %rd104, %rd10;
	shl.b64 	%rd35, %rd34, 3;
	add.s64 	%rd36, %rd2, %rd35;
	ld.global.f64 	%fd53, [%rd36];
	ld.global.f64 	%fd54, [%rd36+4096];
	ld.global.f64 	%fd55, [%rd36+8192];
	ld.global.f64 	%fd56, [%rd36+12288];
	ld.global.f64 	%fd57, [%rd36+16384];
	ld.global.f64 	%fd58, [%rd36+20480];
	ld.global.f64 	%fd59, [%rd36+24576];
	add.f64 	%fd60, %fd342, %fd53;
	add.f64 	%fd61, %fd60, %fd54;
	add.f64 	%fd62, %fd61, %fd55;
	add.f64 	%fd63, %fd62, %fd56;
	add.f64 	%fd64, %fd63, %fd57;
	add.f64 	%fd65, %fd64, %fd58;
	add.f64 	%fd342, %fd65, %fd59;
	sub.s64 	%rd37, %rd1, %rd104;
	setp.lt.u64 	%p4, %rd37, %rd33;
	add.s32 	%r273, %r273, 1;
	add.s64 	%rd103, %rd103, %rd33;
	sub.s32 	%r272, %r272, %r61;
	mul.wide.s32 	%rd38, %r61, 8;
	add.s64 	%rd102, %rd102, %rd38;
	@%p4 bra 	$L__BB20_42;
	bra.uni 	$L__BB20_27;
$L__BB20_29:
	setp.le.u64 	%p5, %rd1, %rd104;
	cvt.u32.u64 	%r62, %rd104;
	cvt.u32.u64 	%r63, %rd1;
	sub.s32 	%r64, %r63, %r62;
	setp.ge.s32 	%p6, %r27, %r64;
	or.pred  	%p7, %p5, %p6;
	@%p7 bra 	$L__BB20_42;
	cvt.u32.u64 	%r66, %rd16;
	cvt.u32.u64 	%r67, %rd4;
	not.b32 	%r68, %r27;
	add.s32 	%r69, %r68, %r28;
	add.s32 	%r70, %r66, %r67;
	sub.s32 	%r71, %r69, %r70;
	mul.lo.s32 	%r72, %r1, %r273;
	mad.lo.s32 	%r73, %r72, -3584, %r71;
	shr.u32 	%r74, %r73, 9;
	add.s32 	%r34, %r74, 1;
	and.b32  	%r35, %r34, 15;
	setp.lt.u32 	%p8, %r73, 7680;
	mov.u32 	%r276, %r27;
	@%p8 bra 	$L__BB20_33;
	shr.u32 	%r75, %r272, 9;
	add.s32 	%r76, %r75, 1;
	and.b32  	%r77, %r76, 16777200;
	neg.s32 	%r274, %r77;
	mov.u32 	%r276, %r27;
$L__BB20_32:
	.pragma "nounroll";
	ld.global.f64 	%fd67, [%rd102+-32768];
	add.f64 	%fd68, %fd342, %fd67;
	ld.global.f64 	%fd69, [%rd102+-28672];
	add.f64 	%fd70, %fd68, %fd69;
	ld.global.f64 	%fd71, [%rd102+-24576];
	add.f64 	%fd72, %fd70, %fd71;
	ld.global.f64 	%fd73, [%rd102+-20480];
	add.f64 	%fd74, %fd72, %fd73;
	ld.global.f64 	%fd75, [%rd102+-16384];
	add.f64 	%fd76, %fd74, %fd75;
	ld.global.f64 	%fd77, [%rd102+-12288];
	add.f64 	%fd78, %fd76, %fd77;
	ld.global.f64 	%fd79, [%rd102+-8192];
	add.f64 	%fd80, %fd78, %fd79;
	ld.global.f64 	%fd81, [%rd102+-4096];
	add.f64 	%fd82, %fd80, %fd81;
	ld.global.f64 	%fd83, [%rd102];
	add.f64 	%fd84, %fd82, %fd83;
	ld.global.f64 	%fd85, [%rd102+4096];
	add.f64 	%fd86, %fd84, %fd85;
	ld.global.f64 	%fd87, [%rd102+8192];
	add.f64 	%fd88, %fd86, %fd87;
	ld.global.f64 	%fd89, [%rd102+12288];
	add.f64 	%fd90, %fd88, %fd89;
	ld.global.f64 	%fd91, [%rd102+16384];
	add.f64 	%fd92, %fd90, %fd91;
	ld.global.f64 	%fd93, [%rd102+20480];
	add.f64 	%fd94, %fd92, %fd93;
	ld.global.f64 	%fd95, [%rd102+24576];
	add.f64 	%fd96, %fd94, %fd95;
	ld.global.f64 	%fd97, [%rd102+28672];
	add.f64 	%fd342, %fd96, %fd97;
	add.s32 	%r276, %r276, 8192;
	add.s32 	%r274, %r274, 16;
	add.s64 	%rd102, %rd102, 65536;
	setp.ne.s32 	%p9, %r274, 0;
	@%p9 bra 	$L__BB20_32;
$L__BB20_33:
	setp.eq.s32 	%p10, %r35, 0;
	@%p10 bra 	$L__BB20_42;
	and.b32  	%r42, %r34, 7;
	setp.lt.u32 	%p11, %r35, 8;
	@%p11 bra 	$L__BB20_36;
	cvt.u64.u32 	%rd39, %r276;
	add.s64 	%rd40, %rd104, %rd39;
	shl.b64 	%rd41, %rd40, 3;
	add.s64 	%rd42, %rd2, %rd41;
	ld.global.f64 	%fd99, [%rd42];
	add.f64 	%fd100, %fd342, %fd99;
	ld.global.f64 	%fd101, [%rd42+4096];
	add.f64 	%fd102, %fd100, %fd101;
	ld.global.f64 	%fd103, [%rd42+8192];
	add.f64 	%fd104, %fd102, %fd103;
	ld.global.f64 	%fd105, [%rd42+12288];
	add.f64 	%fd106, %fd104, %fd105;
	ld.global.f64 	%fd107, [%rd42+16384];
	add.f64 	%fd108, %fd106, %fd107;
	ld.global.f64 	%fd109, [%rd42+20480];
	add.f64 	%fd110, %fd108, %fd109;
	ld.global.f64 	%fd111, [%rd42+24576];
	add.f64 	%fd112, %fd110, %fd111;
	ld.global.f64 	%fd113, [%rd42+28672];
	add.f64 	%fd342, %fd112, %fd113;
	add.s32 	%r276, %r276, 4096;
$L__BB20_36:
	setp.eq.s32 	%p12, %r42, 0;
	@%p12 bra 	$L__BB20_42;
	setp.lt.u32 	%p13, %r42, 4;
	@%p13 bra 	$L__BB20_39;
	cvt.u64.u32 	%rd43, %r276;
	add.s64 	%rd44, %rd104, %rd43;
	shl.b64 	%rd45, %rd44, 3;
	add.s64 	%rd46, %rd2, %rd45;
	ld.global.f64 	%fd115, [%rd46];
	add.f64 	%fd116, %fd342, %fd115;
	ld.global.f64 	%fd117, [%rd46+4096];
	add.f64 	%fd118, %fd116, %fd117;
	ld.global.f64 	%fd119, [%rd46+8192];
	add.f64 	%fd120, %fd118, %fd119;
	ld.global.f64 	%fd121, [%rd46+12288];
	add.f64 	%fd342, %fd120, %fd121;
	add.s32 	%r276, %r276, 2048;
$L__BB20_39:
	and.b32  	%r78, %r34, 3;
	setp.eq.s32 	%p14, %r78, 0;
	@%p14 bra 	$L__BB20_42;
	cvt.u64.u32 	%rd47, %r276;
	add.s64 	%rd48, %rd47, %rd103;
	shl.b64 	%rd49, %rd48, 3;
	add.s64 	%rd106, %rd2, %rd49;
	cvt.u16.u32 	%rs1, %r272;
	shr.u16 	%rs2, %rs1, 9;
	add.s16 	%rs3, %rs2, 1;
	cvt.u32.u16 	%r79, %rs3;
	and.b32  	%r80, %r79, 3;
	neg.s32 	%r279, %r80;
$L__BB20_41:
	.pragma "nounroll";
	ld.global.f64 	%fd122, [%rd106];
	add.f64 	%fd342, %fd342, %fd122;
	add.s64 	%rd106, %rd106, 4096;
	add.s32 	%r279, %r279, 1;
	setp.ne.s32 	%p15, %r279, 0;
	@%p15 bra 	$L__BB20_41;
$L__BB20_42:
	// begin inline asm
	mov.u32 %r81, %laneid;
	// end inline asm
	mov.b64 	%rd50, %fd342;
	mov.b64 	{%r83, %r88}, %rd50;
	mov.b32 	%r89, 1;
	mov.b32 	%r130, 31;
	mov.b32 	%r131, -1;
	// begin inline asm
	shfl.sync.down.b32 %r82, %r83, %r89, %r130, %r131;
	// end inline asm
	// begin inline asm
	shfl.sync.down.b32 %r87, %r88, %r89, %r130, %r131;
	// end inline asm
	mov.b64 	%rd51, {%r82, %r87};
	mov.b64 	%fd123, %rd51;
	setp.gt.s32 	%p16, %r81, 30;
	add.f64 	%fd124, %fd342, %fd123;
	selp.f64 	%fd125, %fd342, %fd124, %p16;
	mov.b64 	%rd52, %fd125;
	mov.b64 	{%r93, %r98}, %rd52;
	mov.b32 	%r99, 2;
	// begin inline asm
	shfl.sync.down.b32 %r92, %r93, %r99, %r130, %r131;
	// end inline asm
	// begin inline asm
	shfl.sync.down.b32 %r97, %r98, %r99, %r130, %r131;
	// end inline asm
	mov.b64 	%rd53, {%r92, %r97};
	mov.b64 	%fd126, %rd53;
	setp.gt.s32 	%p17, %r81, 29;
	add.f64 	%fd127, %fd125, %fd126;
	selp.f64 	%fd128, %fd125, %fd127, %p17;
	mov.b64 	%rd54, %fd128;
	mov.b64 	{%r103, %r108}, %rd54;
	mov.b32 	%r109, 4;
	// begin inline asm
	shfl.sync.down.b32 %r102, %r103, %r109, %r130, %r131;
	// end inline asm
	// begin inline asm
	shfl.sync.down.b32 %r107, %r108, %r109, %r130, %r131;
	// end inline asm
	mov.b64 	%rd55, {%r102, %r107};
	mov.b64 	%fd129, %rd55;
	setp.gt.s32 	%p18, %r81, 27;
	add.f64 	%fd130, %fd128, %fd129;
	selp.f64 	%fd131, %fd128, %fd130, %p18;
	mov.b64 	%rd56, %fd131;
	mov.b64 	{%r113, %r118}, %rd56;
	mov.b32 	%r119, 8;
	// begin inline asm
	shfl.sync.down.b32 %r112, %r113, %r119, %r130, %r131;
	// end inline asm
	// begin inline asm
	shfl.sync.down.b32 %r117, %r118, %r119, %r130, %r131;
	// end inline asm
	mov.b64 	%rd57, {%r112, %r117};
	mov.b64 	%fd132, %rd57;
	setp.gt.s32 	%p19, %r81, 23;
	add.f64 	%fd133, %fd131, %fd132;
	selp.f64 	%fd134, %fd131, %fd133, %p19;
	mov.b64 	%rd58, %fd134;
	mov.b64 	{%r123, %r128}, %rd58;
	mov.b32 	%r129, 16;
	// begin inline asm
	shfl.sync.down.b32 %r122, %r123, %r129, %r130, %r131;
	// end inline asm
	// begin inline asm
	shfl.sync.down.b32 %r127, %r128, %r129, %r130, %r131;
	// end inline asm
	mov.b64 	%rd59, {%r122, %r127};
	mov.b64 	%fd135, %rd59;
	setp.gt.s32 	%p20, %r81, 15;
	add.f64 	%fd37, %fd134, %fd135;
	selp.f64 	%fd343, %fd134, %fd37, %p20;
	setp.ne.s32 	%p21, %r81, 0;
	@%p21 bra 	$L__BB20_44;
	shr.u32 	%r132, %r27, 2;
	and.b32  	%r133, %r132, 248;
	mov.u32 	%r134, _ZZN3cub18CUB_300001_SM_10006detail6reduce18DeviceReduceKernelINS2_10policy_hubIdyN4cuda3std3__44plusIdEEE10Policy1000EN6thrust24THRUST_300001_SM_1000_NS6detail15normal_iteratorINSD_10device_ptrIdEEEEyS9_dNS7_10__identityEEEvT0_PT3_T1_NS0_13GridEvenShareISN_EET2_T4_E12temp_storage;
	add.s32 	%r135, %r134, %r133;
	st.shared.f64 	[%r135+16], %fd37;
$L__BB20_44:
	bar.sync 	0;
	setp.ne.s32 	%p22, %r27, 0;
	@%p22 bra 	$L__BB20_46;
	ld.shared.f64 	%fd136, [_ZZN3cub18CUB_300001_SM_10006detail6reduce18DeviceReduceKernelINS2_10policy_hubIdyN4cuda3std3__44plusIdEEE10Policy1000EN6thrust24THRUST_300001_SM_1000_NS6detail15normal_iteratorINSD_10device_ptrIdEEEEyS9_dNS7_10__identityEEEvT0_PT3_T1_NS0_13GridEvenShareISN_EET2_T4_E12temp_storage+24];
	add.f64 	%fd137, %fd343, %fd136;
	ld.shared.f64 	%fd138, [_ZZN3cub18CUB_300001_SM_10006detail6reduce18DeviceReduceKernelINS2_10policy_hubIdyN4cuda3std3__44plusIdEEE10Policy1000EN6thrust24THRUST_300001_SM_1000_NS6detail15normal_iteratorINSD_10device_ptrIdEEEEyS9_dNS7_10__identityEEEvT0_PT3_T1_NS0_13GridEvenShareISN_EET2_T4_E12temp_storage+32];
	add.f64 	%fd139, %fd137, %fd138;
	ld.shared.f64 	%fd140, [_ZZN3cub18CUB_300001_SM_10006detail6reduce18DeviceReduceKernelINS2_10policy_hubIdyN4cuda3std3__44plusIdEEE10Policy1000EN6thrust24THRUST_300001_SM_1000_NS6detail15normal_iteratorINSD_10device_ptrIdEEEEyS9_dNS7_10__identityEEEvT0_PT3_T1_NS0_13GridEvenShareISN_EET2_T4_E12temp_storage+40];
	add.f64 	%fd141, %fd139, %fd140;
	ld.shared.f64 	%fd142, [_ZZN3cub18CUB_300001_SM_10006detail6reduce18DeviceReduceKernelINS2_10policy_hubIdyN4cuda3std3__44plusIdEEE10Policy1000EN6thrust24THRUST_300001_SM_1000_NS6detail15normal_iteratorINSD_10device_ptrIdEEEEyS9_dNS7_10__identityEEEvT0_PT3_T1_NS0_13GridEvenShareISN_EET2_T4_E12temp_storage+48];
	add.f64 	%fd143, %fd141, %fd142;
	ld.shared.f64 	%fd144, [_ZZN3cub18CUB_300001_SM_10006detail6reduce18DeviceReduceKernelINS2_10policy_hubIdyN4cuda3std3__44plusIdEEE10Policy1000EN6thrust24THRUST_300001_SM_1000_NS6detail15normal_iteratorINSD_10device_ptrIdEEEEyS9_dNS7_10__identityEEEvT0_PT3_T1_NS0_13GridEvenShareISN_EET2_T4_E12temp_storage+56];
	add.f64 	%fd145, %fd143, %fd144;
	ld.shared.f64 	%fd146, [_ZZN3cub18CUB_300001_SM_10006detail6reduce18DeviceReduceKernelINS2_10policy_hubIdyN4cuda3std3__44plusIdEEE10Policy1000EN6thrust24THRUST_300001_SM_1000_NS6detail15normal_iteratorINSD_10device_ptrIdEEEEyS9_dNS7_10__identityEEEvT0_PT3_T1_NS0_13GridEvenShareISN_EET2_T4_E12temp_storage+64];
	add.f64 	%fd147, %fd145, %fd146;
	ld.shared.f64 	%fd148, [_ZZN3cub18CUB_300001_SM_10006detail6reduce18DeviceReduceKernelINS2_10policy_hubIdyN4cuda3std3__44plusIdEEE10Policy1000EN6thrust24THRUST_300001_SM_1000_NS6detail15normal_iteratorINSD_10device_ptrIdEEEEyS9_dNS7_10__identityEEEvT0_PT3_T1_NS0_13GridEvenShareISN_EET2_T4_E12temp_storage+72];
	add.f64 	%fd149, %fd147, %fd148;
	ld.shared.f64 	%fd150, [_ZZN3cub18CUB_300001_SM_10006detail6reduce18DeviceReduceKernelINS2_10policy_hubIdyN4cuda3std3__44plusIdEEE10Policy1000EN6thrust24THRUST_300001_SM_1000_NS6detail15normal_iteratorINSD_10device_ptrIdEEEEyS9_dNS7_10__identityEEEvT0_PT3_T1_NS0_13GridEvenShareISN_EET2_T4_E12temp_storage+80];
	add.f64 	%fd151, %fd149, %fd150;
	ld.shared.f64 	%fd152, [_ZZN3cub18CUB_300001_SM_10006detail6reduce18DeviceReduceKernelINS2_10policy_hubIdyN4cuda3std3__44plusIdEEE10Policy1000EN6thrust24THRUST_300001_SM_1000_NS6detail15normal_iteratorINSD_10device_ptrIdEEEEyS9_dNS7_10__identityEEEvT0_PT3_T1_NS0_13GridEvenShareISN_EET2_T4_E12temp_storage+88];
	add.f64 	%fd153, %fd151, %fd152;
	ld.shared.f64 	%fd154, [_ZZN3cub18CUB_300001_SM_10006detail6reduce18DeviceReduceKernelINS2_10policy_hubIdyN4cuda3std3__44plusIdEEE10Policy1000EN6thrust24THRUST_300001_SM_1000_NS6detail15normal_iteratorINSD_10device_ptrIdEEEEyS9_dNS7_10__identityEEEvT0_PT3_T1_NS0_13GridEvenShareISN_EET2_T4_E12temp_storage+96];
	add.f64 	%fd155, %fd153, %fd154;
	ld.shared.f64 	%fd156, [_ZZN3cub18CUB_300001_SM_10006detail6reduce18DeviceReduceKernelINS2_10policy_hubIdyN4cuda3std3__44plusIdEEE10Policy1000EN6thrust24THRUST_300001_SM_1000_NS6detail15normal_iteratorINSD_10device_ptrIdEEEEyS9_dNS7_10__identityEEEvT0_PT3_T1_NS0_13GridEvenShareISN_EET2_T4_E12temp_storage+104];
	add.f64 	%fd157, %fd155, %fd156;
	ld.shared.f64 	%fd158, [_ZZN3cub18CUB_300001_SM_10006detail6reduce18DeviceReduceKernelINS2_10policy_hubIdyN4cuda3std3__44plusIdEEE10Policy1000EN6thrust24THRUST_300001_SM_1000_NS6detail15normal_iteratorINSD_10device_ptrIdEEEEyS9_dNS7_10__identityEEEvT0_PT3_T1_NS0_13GridEvenShareISN_EET2_T4_E12temp_storage+112];
	add.f64 	%fd159, %fd157, %fd158;
	ld.shared.f64 	%fd160, [_ZZN3cub18CUB_300001_SM_10006detail6reduce18DeviceReduceKernelINS2_10policy_hubIdyN4cuda3std3__44plusIdEEE10Policy1000EN6thrust24THRUST_300001_SM_1000_NS6detail15normal_iteratorINSD_10device_ptrIdEEEEyS9_dNS7_10__identityEEEvT0_PT3_T1_NS0_13GridEvenShareISN_EET2_T4_E12temp_storage+120];
	add.f64 	%fd161, %fd159, %fd160;
	ld.shared.f64 	%fd162, [_ZZN3cub18CUB_300001_SM_10006detail6reduce18DeviceReduceKernelINS2_10policy_hubIdyN4cuda3std3__44plusIdEEE10Policy1000EN6thrust24THRUST_300001_SM_1000_NS6detail15normal_iteratorINSD_10device_ptrIdEEEEyS9_dNS7_10__identityEEEvT0_PT3_T1_NS0_13GridEvenShareISN_EET2_T4_E12temp_storage+128];
	add.f64 	%fd163, %fd161, %fd162;
	ld.shared.f64 	%fd164, [_ZZN3cub18CUB_300001_SM_10006detail6reduce18DeviceReduceKernelINS2_10policy_hubIdyN4cuda3std3__44plusIdEEE10Policy1000EN6thrust24THRUST_300001_SM_1000_NS6detail15normal_iteratorINSD_10device_ptrIdEEEEyS9_dNS7_10__identityEEEvT0_PT3_T1_NS0_13GridEvenShareISN_EET2_T4_E12temp_storage+136];
	add.f64 	%fd343, %fd163, %fd164;
$L__BB20_46:
	mov.u32 	%r263, %tid.x;
	setp.ne.s32 	%p64, %r263, 0;
	@%p64 bra 	$L__BB20_48;
	ld.param.u64 	%rd100, [_ZN3cub18CUB_300001_SM_10006detail6reduce18DeviceReduceKernelINS2_10policy_hubIdyN4cuda3std3__44plusIdEEE10Policy1000EN6thrust24THRUST_300001_SM_1000_NS6detail15normal_iteratorINSD_10device_ptrIdEEEEyS9_dNS7_10__identityEEEvT0_PT3_T1_NS0_13GridEvenShareISN_EET2_T4__param_1];
	cvta.to.global.u64 	%rd97, %rd100;
	mul.wide.u32 	%rd98, %r2, 8;
	add.s64 	%rd99, %rd97, %rd98;
	st.global.f64 	[%rd99], %fd343;
$L__BB20_48:
	ret;

}
	// .globl	_ZN3cub18CUB_300001_SM_10006detail6reduce28DeviceReduceSingleTileKernelINS2_10policy_hubIdyN4cuda3std3__44plusIdEEE10Policy1000EPdSC_iS9_ddNS7_10__identityEEEvT0_T1_T2_T3_T4_T6_
.visible .entry _ZN3cub18CUB_300001_SM_10006detail6reduce28DeviceReduceSingleTileKernelINS2_10policy_hubIdyN4cuda3std3__44plusIdEEE10Policy1000EPdSC_iS9_ddNS7_10__identityEEEvT0_T1_T2_T3_T4_T6_(
	.param .u64 .ptr .align 1 _ZN3cub18CUB_300001_SM_10006detail6reduce28DeviceReduceSingleTileKernelINS2_10policy_hubIdyN4cuda3std3__44plusIdEEE10Policy1000EPdSC_iS9_ddNS7_10__identityEEEvT0_T1_T2_T3_T4_T6__param_0,
	.param .u64 .ptr .align 1 _ZN3cub18CUB_300001_SM_10006detail6reduce28DeviceReduceSingleTileKernelINS2_10policy_hubIdyN4cuda3std3__44plusIdEEE10Policy1000EPdSC_iS9_ddNS7_10__identityEEEvT0_T1_T2_T3_T4_T6__param_1,
	.param .u32 _ZN3cub18CUB_300001_SM_10006detail6reduce28DeviceReduceSingleTileKernelINS2_10policy_hubIdyN4cuda3std3__44plusIdEEE10Policy1000EPdSC_iS9_ddNS7_10__identityEEEvT0_T1_T2_T3_T4_T6__param_2,
	.param .align 1 .b8 _ZN3cub18CUB_300001_SM_10006detail6reduce28DeviceReduceSingleTileKernelINS2_10policy_hubIdyN4cuda3std3__44plusIdEEE10Policy1000EPdSC_iS9_ddNS7_10__identityEEEvT0_T1_T2_T3_T4_T6__param_3[1],
	.param .f64 _ZN3cub18CUB_300001_SM_10006detail6reduce28DeviceReduceSingleTileKernelINS2_10policy_hubIdyN4cuda3std3__44plusIdEEE10Policy1000EPdSC_iS9_ddNS7_10__identityEEEvT0_T1_T2_T3_T4_T6__param_4,
	.param .align 1 .b8 _ZN3cub18CUB_300001_SM_10006detail6reduce28DeviceReduceSingleTileKernelINS2_10policy_hubIdyN4cuda3std3__44plusIdEEE10Policy1000EPdSC_iS9_ddNS7_10__identityEEEvT0_T1_T2_T3_T4_T6__param_5[1]
)
.maxntid 512
.minnctapersm 1
{
	.reg .pred 	%p<58>;
	.reg .b32 	%r<238>;
	.reg .b64 	%rd<104>;
	.reg .b64 	%fd<232>;
	// demoted variable
	.shared .align 8 .b8 _ZZN3cub18CUB_300001_SM_10006detail6reduce28DeviceReduceSingleTileKernelINS2_10policy_hubIdyN4cuda3std3__44plusIdEEE10Policy1000EPdSC_iS9_ddNS7_10__identityEEEvT0_T1_T2_T3_T4_T6_E12temp_storage[152];
	ld.param.u64 	%rd8, [_ZN3cub18CUB_300001_SM_10006detail6reduce28DeviceReduceSingleTileKernelINS2_10policy_hubIdyN4cuda3std3__44plusIdEEE10Policy1000EPdSC_iS9_ddNS7_10__identityEEEvT0_T1_T2_T3_T4_T6__param_0];
	ld.param.u64 	%rd9, [_ZN3cub18CUB_300001_SM_10006detail6reduce28DeviceReduceSingleTileKernelINS2_10policy_hubIdyN4cuda3std3__44plusIdEEE10Policy1000EPdSC_iS9_ddNS7_10__identityEEEvT0_T1_T2_T3_T4_T6__param_1];
	ld.param.u32 	%r34, [_ZN3cub18CUB_300001_SM_10006detail6reduce28DeviceReduceSingleTileKernelINS2_10policy_hubIdyN4cuda3std3__44plusIdEEE10Policy1000EPdSC_iS9_ddNS7_10__identityEEEvT0_T1_T2_T3_T4_T6__param_2];
	ld.param.f64 	%fd30, [_ZN3cub18CUB_300001_SM_10006detail6reduce28DeviceReduceSingleTileKernelINS2_10policy_hubIdyN4cuda3std3__44plusIdEEE10Policy1000EPdSC_iS9_ddNS7_10__identityEEEvT0_T1_T2_T3_T4_T6__param_4];
	cvta.to.global.u64 	%rd1, %rd9;
	setp.ne.s32 	%p1, %r34, 0;
	@%p1 bra 	$L__BB21_3;
	mov.u32 	%r224, %tid.x;
	setp.ne.s32 	%p57, %r224, 0;
	@%p57 bra 	$L__BB21_39;
	st.global.f64 	[%rd1], %fd30;
	bra.uni 	$L__BB21_39;
$L__BB21_3:
	setp.gt.s32 	%p2, %r34, 3583;
	@%p2 bra 	$L__BB21_21;
	mov.u32 	%r1, %tid.x;
	setp.ge.s32 	%p19, %r1, %r34;
	mov.f64 	%fd223, 0d0000000000000000;
	mov.u32 	%r228, %r1;
	@%p19 bra 	$L__BB21_6;
	mul.wide.u32 	%rd69, %r1, 8;
	add.s64 	%rd68, %rd8, %rd69;
	// begin inline asm
	ld.global.nc.u64 %rd67, [%rd68];
	// end inline asm
	mov.b64 	%fd223, %rd67;
	add.s32 	%r228, %r1, 512;
$L__BB21_6:
	setp.ge.s32 	%p20, %r228, %r34;
	@%p20 bra 	$L__BB21_12;
	not.b32 	%r100, %r228;
	add.s32 	%r4, %r34, %r100;
	and.b32  	%r101, %r4, 1536;
	setp.eq.s32 	%p21, %r101, 1536;
	@%p21 bra 	$L__BB21_10;
	mul.wide.u32 	%rd70, %r228, 8;
	add.s64 	%rd102, %rd8, %rd70;
	shr.u32 	%r102, %r4, 9;
	add.s32 	%r103, %r102, 1;
	and.b32  	%r104, %r103, 3;
	neg.s32 	%r226, %r104;
$L__BB21_9:
	.pragma "nounroll";
	// begin inline asm
	ld.global.nc.u64 %rd71, [%rd102];
	// end inline asm
	mov.b64 	%fd109, %rd71;
	add.f64 	%fd223, %fd223, %fd109;
	add.s32 	%r228, %r228, 512;
	add.s64 	%rd102, %rd102, 4096;
	add.s32 	%r226, %r226, 1;
	setp.ne.s32 	%p22, %r226, 0;
	@%p22 bra 	$L__BB21_9;
$L__BB21_10:
	setp.lt.u32 	%p23, %r4, 1536;
	@%p23 bra 	$L__BB21_12;
$L__BB21_11:
	mul.wide.s32 	%rd81, %r228, 8;
	add.s64 	%rd74, %rd8, %rd81;
	// begin inline asm
	ld.global.nc.u64 %rd73, [%rd74];
	// end inline asm
	mov.b64 	%fd110, %rd73;
	add.f64 	%fd111, %fd223, %fd110;
	add.s64 	%rd76, %rd74, 4096;
	// begin inline asm
	ld.global.nc.u64 %rd75, [%rd76];
	// end inline asm
	mov.b64 	%fd112, %rd75;
	add.f64 	%fd113, %fd111, %fd112;
	add.s64 	%rd78, %rd74, 8192;
	// begin inline asm
	ld.global.nc.u64 %rd77, [%rd78];
	// end inline asm
	mov.b64 	%fd114, %rd77;
	add.f64 	%fd115, %fd113, %fd114;
	add.s64 	%rd80, %rd74, 12288;
	// begin inline asm
	ld.global.nc.u64 %rd79, [%rd80];
	// end inline asm
	mov.b64 	%fd116, %rd79;
	add.f64 	%fd223, %fd115, %fd116;
	add.s32 	%r228, %r228, 2048;
	setp.lt.s32 	%p24, %r228, %r34;
	@%p24 bra 	$L__BB21_11;
$L__BB21_12:
	setp.lt.s32 	%p25, %r34, 512;
	@%p25 bra 	$L__BB21_17;
	// begin inline asm
	mov.u32 %r168, %laneid;
	// end inline asm
	mov.b64 	%rd92, %fd223;
	mov.b64 	{%r170, %r175}, %rd92;
	mov.b32 	%r176, 1;
	mov.b32 	%r217, 31;
	mov.b32 	%r218, -1;
	// begin inline asm
	shfl.sync.down.b32 %r169, %r170, %r176, %r217, %r218;
	// end inline asm
	// begin inline asm
	shfl.sync.down.b32 %r174, %r175, %r176, %r217, %r218;
	// end inline asm
	mov.b64 	%rd93, {%r169, %r174};
	mov.b64 	%fd175, %rd93;
	setp.gt.s32 	%p49, %r168, 30;
	add.f64 	%fd176, %fd223, %fd175;
	selp.f64 	%fd177, %fd223, %fd176, %p49;
	mov.b64 	%rd94, %fd177;
	mov.b64 	{%r180, %r185}, %rd94;
	mov.b32 	%r186, 2;
	// begin inline asm
	shfl.sync.down.b32 %r179, %r180, %r186, %r217, %r218;
	// end inline asm
	// begin inline asm
	shfl.sync.down.b32 %r184, %r185, %r186, %r217, %r218;
	// end inline asm
	mov.b64 	%rd95, {%r179, %r184};
	mov.b64 	%fd178, %rd95;
	setp.gt.s32 	%p50, %r168, 29;
	add.f64 	%fd179, %fd177, %fd178;
	selp.f64 	%fd180, %fd177, %fd179, %p50;
	mov.b64 	%rd96, %fd180;
	mov.b64 	{%r190, %r195}, %rd96;
	mov.b32 	%r196, 4;
	// begin inline asm
	shfl.sync.down.b32 %r189, %r190, %r196, %r217, %r218;
	// end inline asm
	// begin inline asm
	shfl.sync.down.b32 %r194, %r195, %r196, %r217, %r218;
	// end inline asm
	mov.b64 	%rd97, {%r189, %r194};
	mov.b64 	%fd181, %rd97;
	setp.gt.s32 	%p51, %r168, 27;
	add.f64 	%fd182, %fd180, %fd181;
	selp.f64 	%fd183, %fd180, %fd182, %p51;
	mov.b64 	%rd98, %fd183;
	mov.b64 	{%r200, %r205}, %rd98;
	mov.b32 	%r206, 8;
	// begin inline asm
	shfl.sync.down.b32 %r199, %r200, %r206, %r217, %r218;
	// end inline asm
	// begin inline asm
	shfl.sync.down.b32 %r204, %r205, %r206, %r217, %r218;
	// end inline asm
	mov.b64 	%rd99, {%r199, %r204};
	mov.b64 	%fd184, %rd99;
	setp.gt.s32 	%p52, %r168, 23;
	add.f64 	%fd185, %fd183, %fd184;
	selp.f64 	%fd186, %fd183, %fd185, %p52;
	mov.b64 	%rd100, %fd186;
	mov.b64 	{%r210, %r215}, %rd100;
	mov.b32 	%r216, 16;
	// begin inline asm
	shfl.sync.down.b32 %r209, %r210, %r216, %r217, %r218;
	// end inline asm
	// begin inline asm
	shfl.sync.down.b32 %r214, %r215, %r216, %r217, %r218;
	// end inline asm
	mov.b64 	%rd101, {%r209, %r214};
	mov.b64 	%fd187, %rd101;
	setp.gt.s32 	%p53, %r168, 15;
	add.f64 	%fd10, %fd186, %fd187;
	selp.f64 	%fd231, %fd186, %fd10, %p53;
	setp.ne.s32 	%p54, %r168, 0;
	@%p54 bra 	$L__BB21_15;
	shr.u32 	%r219, %r1, 2;
	and.b32  	%r220, %r219, 248;
	mov.u32 	%r221, _ZZN3cub18CUB_300001_SM_10006detail6reduce28DeviceReduceSingleTileKernelINS2_10policy_hubIdyN4cuda3std3__44plusIdEEE10Policy1000EPdSC_iS9_ddNS7_10__identityEEEvT0_T1_T2_T3_T4_T6_E12temp_storage;
	add.s32 	%r222, %r221, %r220;
	st.shared.f64 	[%r222+16], %fd10;
$L__BB21_15:
	bar.sync 	0;
	setp.ne.s32 	%p55, %r1, 0;
	@%p55 bra 	$L__BB21_37;
	ld.shared.f64 	%fd188, [_ZZN3cub18CUB_300001_SM_10006detail6reduce28DeviceReduceSingleTileKernelINS2_10policy_hubIdyN4cuda3std3__44plusIdEEE10Policy1000EPdSC_iS9_ddNS7_10__identityEEEvT0_T1_T2_T3_T4_T6_E12temp_storage+24];
	add.f64 	%fd189, %fd231, %fd188;
	ld.shared.f64 	%fd190, [_ZZN3cub18CUB_300001_SM_10006detail6reduce28DeviceReduceSingleTileKernelINS2_10policy_hubIdyN4cuda3std3__44plusIdEEE10Policy1000EPdSC_iS9_ddNS7_10__identityEEEvT0_T1_T2_T3_T4_T6_E12temp_storage+32];
	add.f64 	%fd191, %fd189, %fd190;
	ld.shared.f64 	%fd192, [_ZZN3cub18CUB_300001_SM_10006detail6reduce28DeviceReduceSingleTileKernelINS2_10policy_hubIdyN4cuda3std3__44plusIdEEE10Policy1000EPdSC_iS9_ddNS7_10__identityEEEvT0_T1_T2_T3_T4_T6_E12temp_storage+40];
	add.f64 	%fd193, %fd191, %fd192;
	ld.shared.f64 	%fd194, [_ZZN3cub18CUB_300001_SM_10006detail6reduce28DeviceReduceSingleTileKernelINS2_10policy_hubIdyN4cuda3std3__44plusIdEEE10Policy1000EPdSC_iS9_ddNS7_10__identityEEEvT0_T1_T2_T3_T4_T6_E12temp_storage+48];
	add.f64 	%fd195, %fd193, %fd194;
	ld.shared.f64 	%fd196, [_ZZN3cub18CUB_300001_SM_10006detail6reduce28DeviceReduceSingleTileKernelINS2_10policy_hubIdyN4cuda3std3__44plusIdEEE10Policy1000EPdSC_iS9_ddNS7_10__identityEEEvT0_T1_T2_T3_T4_T6_E12temp_storage+56];
	add.f64 	%fd197, %fd195, %fd196;
	ld.shared.f64 	%fd198, [_ZZN3cub18CUB_300001_SM_10006detail6reduce28DeviceReduceSingleTileKernelINS2_10policy_hubIdyN4cuda3std3__44plusIdEEE10Policy1000EPdSC_iS9_ddNS7_10__identityEEEvT0_T1_T2_T3_T4_T6_E12temp_storage+64];
	add.f64 	%fd199, %fd197, %fd198;
	ld.shared.f64 	%fd200, [_ZZN3cub18CUB_300001_SM_10006detail6reduce28DeviceReduceSingleTileKernelINS2_10policy_hubIdyN4cuda3std3__44plusIdEEE10Policy1000EPdSC_iS9_ddNS7_10__identityEEEvT0_T1_T2_T3_T4_T6_E12temp_storage+72];
	add.f64 	%fd201, %fd199, %fd200;
	ld.shared.f64 	%fd202, [_ZZN3cub18CUB_300001_SM_10006detail6reduce28DeviceReduceSingleTileKernelINS2_10policy_hubIdyN4cuda3std3__44plusIdEEE10Policy1000EPdSC_iS9_ddNS7_10__identityEEEvT0_T1_T2_T3_T4_T6_E12temp_storage+80];
	add.f64 	%fd203, %fd201, %fd202;
	ld.shared.f64 	%fd204, [_ZZN3cub18CUB_300001_SM_10006detail6reduce28DeviceReduceSingleTileKernelINS2_10policy_hubIdyN4cuda3std3__44plusIdEEE10Policy1000EPdSC_iS9_ddNS7_10__identityEEEvT0_T1_T2_T3_T4_T6_E12temp_storage+88];
	add.f64 	%fd205, %fd203, %fd204;
	ld.shared.f64 	%fd206, [_ZZN3cub18CUB_300001_SM_10006detail6reduce28DeviceReduceSingleTileKernelINS2_10policy_hubIdyN4cuda3std3__44plusIdEEE10Policy1000EPdSC_iS9_ddNS7_10__identityEEEvT0_T1_T2_T3_T4_T6_E12temp_storage+96];
	add.f64 	%fd207, %fd205, %fd206;
	ld.shared.f64 	%fd208, [_ZZN3cub18CUB_300001_SM_10006detail6reduce28DeviceReduceSingleTileKernelINS2_10policy_hubIdyN4cuda3std3__44plusIdEEE10Policy1000EPdSC_iS9_ddNS7_10__identityEEEvT0_T1_T2_T3_T4_T6_E12temp_storage+104];
	add.f64 	%fd209, %fd207, %fd208;
	ld.shared.f64 	%fd210, [_ZZN3cub18CUB_300001_SM_10006detail6reduce28DeviceReduceSingleTileKernelINS2_10policy_hubIdyN4cuda3std3__44plusIdEEE10Policy1000EPdSC_iS9_ddNS7_10__identityEEEvT0_T1_T2_T3_T4_T6_E12temp_storage+112];
	add.f64 	%fd211, %fd209, %fd210;
	ld.shared.f64 	%fd212, [_ZZN3cub18CUB_300001_SM_10006detail6reduce28DeviceReduceSingleTileKernelINS2_10policy_hubIdyN4cuda3std3__44plusIdEEE10Policy1000EPdSC_iS9_ddNS7_10__identityEEEvT0_T1_T2_T3_T4_T6_E12temp_storage+120];
	add.f64 	%fd213, %fd211, %fd212;
	ld.shared.f64 	%fd214, [_ZZN3cub18CUB_300001_SM_10006detail6reduce28DeviceReduceSingleTileKernelINS2_10policy_hubIdyN4cuda3std3__44plusIdEEE10Policy1000EPdSC_iS9_ddNS7_10__identityEEEvT0_T1_T2_T3_T4_T6_E12temp_storage+128];
	add.f64 	%fd215, %fd213, %fd214;
	ld.shared.f64 	%fd216, [_ZZN3cub18CUB_300001_SM_10006detail6reduce28DeviceReduceSingleTileKernelINS2_10policy_hubIdyN4cuda3std3__44plusIdEEE10Policy1000EPdSC_iS9_ddNS7_10__identityEEEvT0_T1_T2_T3_T4_T6_E12temp_storage+136];
	add.f64 	%fd231, %fd215, %fd216;
	bra.uni 	$L__BB21_37;
$L__BB21_17:
	// begin inline asm
	mov.u32 %r105, %laneid;
	// end inline asm
	and.b32  	%r156, %r1, 992;
	add.s32 	%r157, %r156, 32;
	setp.gt.s32 	%p26, %r157, %r34;
	not.b32 	%r158, %r156;
	add.s32 	%r159, %r34, %r158;
	selp.b32 	%r154, %r159, 31, %p26;
	mov.b64 	%rd82, %fd223;
	mov.b64 	{%r107, %r112}, %rd82;
	mov.b32 	%r113, 1;
	mov.b32 	%r155, -1;
	// begin inline asm
	shfl.sync.down.b32 %r106, %r107, %r113, %r154, %r155;
	// end inline asm
	// begin inline asm
	shfl.sync.down.b32 %r111, %r112, %r113, %r154, %r155;
	// end inline asm
	mov.b64 	%rd83, {%r106, %r111};
	mov.b64 	%fd117, %rd83;
	setp.lt.s32 	%p27, %r105, %r154;
	add.f64 	%fd118, %fd223, %fd117;
	selp.f64 	%fd119, %fd118, %fd223, %p27;
	mov.b64 	%rd84, %fd119;
	mov.b64 	{%r117, %r122}, %rd84;
	mov.b32 	%r123, 2;
	// begin inline asm
	shfl.sync.down.b32 %r116, %r117, %r123, %r154, %r155;
	// end inline asm
	// begin inline asm
	shfl.sync.down.b32 %r121, %r122, %r123, %r154, %r155;
	// end inline asm
	mov.b64 	%rd85, {%r116, %r121};
	mov.b64 	%fd120, %rd85;
	add.s32 	%r160, %r105, 2;
	setp.gt.s32 	%p28, %r160, %r154;
	add.f64 	%fd121, %fd119, %fd120;
	selp.f64 	%fd122, %fd119, %fd121, %p28;
	mov.b64 	%rd86, %fd122;
	mov.b64 	{%r127, %r132}, %rd86;
	mov.b32 	%r133, 4;
	// begin inline asm
	shfl.sync.down.b32 %r126, %r127, %r133, %r154, %r155;
	// end inline asm
	// begin inline asm
	shfl.sync.down.b32 %r131, %r132, %r133, %r154, %r155;
	// end inline asm
	mov.b64 	%rd87, {%r126, %r131};
	mov.b64 	%fd123, %rd87;
	add.s32 	%r161, %r105, 4;
	setp.gt.s32 	%p29, %r161, %r154;
	add.f64 	%fd124, %fd122, %fd123;
	selp.f64 	%fd125, %fd122, %fd124, %p29;
	mov.b64 	%rd88, %fd125;
	mov.b64 	{%r137, %r142}, %rd88;
	mov.b32 	%r143, 8;
	// begin inline asm
	shfl.sync.down.b32 %r136, %r137, %r143, %r154, %r155;
	// end inline asm
	// begin inline asm
	shfl.sync.down.b32 %r141, %r142, %r143, %r154, %r155;
	// end inline asm
	mov.b64 	%rd89, {%r136, %r141};
	mov.b64 	%fd126, %rd89;
	add.s32 	%r162, %r105, 8;
	setp.gt.s32 	%p30, %r162, %r154;
	add.f64 	%fd127, %fd125, %fd126;
	selp.f64 	%fd128, %fd125, %fd127, %p30;
	mov.b64 	%rd90, %fd128;
	mov.b64 	{%r147, %r152}, %rd90;
	mov.b32 	%r153, 16;
	// begin inline asm
	shfl.sync.down.b32 %r146, %r147, %r153, %r154, %r155;
	// end inline asm
	// begin inline asm
	shfl.sync.down.b32 %r151, %r152, %r153, %r154, %r155;
	// end inline asm
	mov.b64 	%rd91, {%r146, %r151};
	mov.b64 	%fd129, %rd91;
	add.s32 	%r163, %r105, 16;
	setp.gt.s32 	%p31, %r163, %r154;
	add.f64 	%fd130, %fd128, %fd129;
	selp.f64 	%fd231, %fd128, %fd130, %p31;
	setp.ne.s32 	%p32, %r105, 0;
	@%p32 bra 	$L__BB21_19;
	shr.u32 	%r164, %r1, 2;
	and.b32  	%r165, %r164, 248;
	mov.u32 	%r166, _ZZN3cub18CUB_300001_SM_10006detail6reduce28DeviceReduceSingleTileKernelINS2_10policy_hubIdyN4cuda3std3__44plusIdEEE10Policy1000EPdSC_iS9_ddNS7_10__identityEEEvT0_T1_T2_T3_T4_T6_E12temp_storage;
	add.s32 	%r167, %r166, %r165;
	st.shared.f64 	[%r167+16], %fd231;
$L__BB21_19:
	bar.sync 	0;
	setp.ne.s32 	%p33, %r1, 0;
	@%p33 bra 	$L__BB21_37;
	setp.gt.s32 	%p34, %r34, 32;
	ld.shared.f64 	%fd131, [_ZZN3cub18CUB_300001_SM_10006detail6reduce28DeviceReduceSingleTileKernelINS2_10policy_hubIdyN4cuda3std3__44plusIdEEE10Policy1000EPdSC_iS9_ddNS7_10__identityEEEvT0_T1_T2_T3_T4_T6_E12temp_storage+24];
	add.f64 	%fd132, %fd231, %fd131;
	selp.f64 	%fd133, %fd132, %fd231, %p34;
	setp.gt.s32 	%p35, %r34, 64;
	ld.shared.f64 	%fd134, [_ZZN3cub18CUB_300001_SM_10006detail6reduce28DeviceReduceSingleTileKernelINS2_10policy_hubIdyN4cuda3std3__44plusIdEEE10Policy1000EPdSC_iS9_ddNS7_10__identityEEEvT0_T1_T2_T3_T4_T6_E12temp_storage+32];
	add.f64 	%fd135, %fd134, %fd133;
	selp.f64 	%fd136, %fd135, %fd133, %p35;
	setp.gt.s32 	%p36, %r34, 96;
	ld.shared.f64 	%fd137, [_ZZN3cub18CUB_300001_SM_10006detail6reduce28DeviceReduceSingleTileKernelINS2_10policy_hubIdyN4cuda3std3__44plusIdEEE10Policy1000EPdSC_iS9_ddNS7_10__identityEEEvT0_T1_T2_T3_T4_T6_E12temp_storage+40];
	add.f64 	%fd138, %fd137, %fd136;
	selp.f64 	%fd139, %fd138, %fd136, %p36;
	setp.gt.s32 	%p37, %r34, 128;
	ld.shared.f64 	%fd140, [_ZZN3cub18CUB_300001_SM_10006detail6reduce28DeviceReduceSingleTileKernelINS2_10policy_hubIdyN4cuda3std3__44plusIdEEE10Policy1000EPdSC_iS9_ddNS7_10__identityEEEvT0_T1_T2_T3_T4_T6_E12temp_storage+48];
	add.f64 	%fd141, %fd140, %fd139;
	selp.f64 	%fd142, %fd141, %fd139, %p37;
	setp.gt.s32 	%p38, %r34, 160;
	ld.shared.f64 	%fd143, [_ZZN3cub18CUB_300001_SM_10006detail6reduce28DeviceReduceSingleTileKernelINS2_10policy_hubIdyN4cuda3std3__44plusIdEEE10Policy1000EPdSC_iS9_ddNS7_10__identityEEEvT0_T1_T2_T3_T4_T6_E12temp_storage+56];
	add.f64 	%fd144, %fd143, %fd142;
	selp.f64 	%fd145, %fd144, %fd142, %p38;
	setp.gt.s32 	%p39, %r34, 192;
	ld.shared.f64 	%fd146, [_ZZN3cub18CUB_300001_SM_10006detail6reduce28DeviceReduceSingleTileKernelINS2_10policy_hubIdyN4cuda3std3__44plusIdEEE10Policy1000EPdSC_iS9_ddNS7_10__identityEEEvT0_T1_T2_T3_T4_T6_E12temp_storage+64];
	add.f64 	%fd147, %fd146, %fd145;
	selp.f64 	%fd148, %fd147, %fd145, %p39;
	setp.gt.s32 	%p40, %r34, 224;
	ld.shared.f64 	%fd149, [_ZZN3cub18CUB_300001_SM_10006detail6reduce28DeviceReduceSingleTileKernelINS2_10policy_hubIdyN4cuda3std3__44plusIdEEE10Policy1000EPdSC_iS9_ddNS7_10__identityEEEvT0_T1_T2_T3_T4_T6_E12temp_storage+72];
	add.f64 	%fd150, %fd149, %fd148;
	selp.f64 	%fd151, %fd150, %fd148, %p40;
	setp.gt.s32 	%p41, %r34, 256;
	ld.shared.f64 	%fd152, [_ZZN3cub18CUB_300001_SM_10006detail6reduce28DeviceReduceSingleTileKernelINS2_10policy_hubIdyN4cuda3std3__44plusIdEEE10Policy1000EPdSC_iS9_ddNS7_10__identityEEEvT0_T1_T2_T3_T4_T6_E12temp_storage+80];
	add.f64 	%fd153, %fd152, %fd151;
	selp.f64 	%fd154, %fd153, %fd151, %p41;
	setp.gt.s32 	%p42, %r34, 288;
	ld.shared.f64 	%fd155, [_ZZN3cub18CUB_300001_SM_10006detail6reduce28DeviceReduceSingleTileKernelINS2_10policy_hubIdyN4cuda3std3__44plusIdEEE10Policy1000EPdSC_iS9_ddNS7_10__identityEEEvT0_T1_T2_T3_T4_T6_E12temp_storage+88];
	add.f64 	%fd156, %fd155, %fd154;
	selp.f64 	%fd157, %fd156, %fd154, %p42;
	setp.gt.s32 	%p43, %r34, 320;
	ld.shared.f64 	%fd158, [_ZZN3cub18CUB_300001_SM_10006detail6reduce28DeviceReduceSingleTileKernelINS2_10policy_hubIdyN4cuda3std3__44plusIdEEE10Policy1000EPdSC_iS9_ddNS7_10__identityEEEvT0_T1_T2_T3_T4_T6_E12temp_storage+96];
	add.f64 	%fd159, %fd158, %fd157;
	selp.f64 	%fd160, %fd159, %fd157, %p43;
	setp.gt.s32 	%p44, %r34, 352;
	ld.shared.f64 	%fd161, [_ZZN3cub18CUB_300001_SM_10006detail6reduce28DeviceReduceSingleTileKernelINS2_10policy_hubIdyN4cuda3std3__44plusIdEEE10Policy1000EPdSC_iS9_ddNS7_10__identityEEEvT0_T1_T2_T3_T4_T6_E12temp_storage+104];
	add.f64 	%fd162, %fd161, %fd160;
	selp.f64 	%fd163, %fd162, %fd160, %p44;
	setp.gt.s32 	%p45, %r34, 384;
	ld.shared.f64 	%fd164, [_ZZN3cub18CUB_300001_SM_10006detail6reduce28DeviceReduceSingleTileKernelINS2_10policy_hubIdyN4cuda3std3__44plusIdEEE10Policy1000EPdSC_iS9_ddNS7_10__identityEEEvT0_T1_T2_T3_T4_T6_E12temp_storage+112];
	add.f64 	%fd165, %fd164, %fd163;
	selp.f64 	%fd166, %fd165, %fd163, %p45;
	setp.gt.s32 	%p46, %r34, 416;
	ld.shared.f64 	%fd167, [_ZZN3cub18CUB_300001_SM_10006detail6reduce28DeviceReduceSingleTileKernelINS2_10policy_hubIdyN4cuda3std3__44plusIdEEE10Policy1000EPdSC_iS9_ddNS7_10__identityEEEvT0_T1_T2_T3_T4_T6_E12temp_storage+120];
	add.f64 	%fd168, %fd167, %fd166;
	selp.f64 	%fd169, %fd168, %fd166, %p46;
	setp.gt.s32 	%p47, %r34, 448;
	ld.shared.f64 	%fd170, [_ZZN3cub18CUB_300001_SM_10006detail6reduce28DeviceReduceSingleTileKernelINS2_10policy_hubIdyN4cuda3std3__44plusIdEEE10Policy1000EPdSC_iS9_ddNS7_10__identityEEEvT0_T1_T2_T3_T4_T6_E12temp_storage+128];
	add.f64 	%fd171, %fd170, %fd169;
	selp.f64 	%fd172, %fd171, %fd169, %p47;
	setp.gt.s32 	%p48, %r34, 480;
	ld.shared.f64 	%fd173, [_ZZN3cub18CUB_300001_SM_10006detail6reduce28DeviceReduceSingleTileKernelINS2_10policy_hubIdyN4cuda3std3__44plusIdEEE10Policy1000EPdSC_iS9_ddNS7_10__identityEEEvT0_T1_T2_T3_T4_T6_E12temp_storage+136];
	add.f64 	%fd174, %fd173, %fd172;
	selp.f64 	%fd231, %fd174, %fd172, %p48;
	bra.uni 	$L__BB21_37;
$L__BB21_21:
	mov.u32 	%r13, %tid.x;
	mul.wide.u32 	%rd24, %r13, 8;
	add.s64 	%rd11, %rd8, %rd24;
	// begin inline asm
	ld.global.nc.u64 %rd10, [%rd11];
	// end inline asm
	mov.b64 	%fd31, %rd10;
	add.s64 	%rd13, %rd11, 4096;
	// begin inline asm
	ld.global.nc.u64 %rd12, [%rd13];
	// end inline asm
	mov.b64 	%fd32, %rd12;
	add.s64 	%rd15, %rd11, 8192;
	// begin inline asm
	ld.global.nc.u64 %rd14, [%rd15];
	// end inline asm
	mov.b64 	%fd33, %rd14;
	add.s64 	%rd17, %rd11, 12288;
	// begin inline asm
	ld.global.nc.u64 %rd16, [%rd17];
	// end inline asm
	mov.b64 	%fd34, %rd16;
	add.s64 	%rd19, %rd11, 16384;
	// begin inline asm
	ld.global.nc.u64 %rd18, [%rd19];
	// end inline asm
	mov.b64 	%fd35, %rd18;
	add.s64 	%rd21, %rd11, 20480;
	// begin inline asm
	ld.global.nc.u64 %rd20, [%rd21];
	// end inline asm
	mov.b64 	%fd36, %rd20;
	add.s64 	%rd23, %rd11, 24576;
	// begin inline asm
	ld.global.nc.u64 %rd22, [%rd23];
	// end inline asm
	mov.b64 	%fd37, %rd22;
	add.f64 	%fd38, %fd31, %fd32;
	add.f64 	%fd39, %fd38, %fd33;
	add.f64 	%fd40, %fd39, %fd34;
	add.f64 	%fd41, %fd40, %fd35;
	add.f64 	%fd42, %fd41, %fd36;
	add.f64 	%fd230, %fd42, %fd37;
	setp.lt.u32 	%p3, %r34, 7168;
	mov.b32 	%r231, 3584;
	@%p3 bra 	$L__BB21_25;
	add.s32 	%r14, %r34, -3584;
	mov.b32 	%r231, 3584;
$L__BB21_23:
	add.s32 	%r37, %r231, %r13;
	mul.wide.u32 	%rd39, %r37, 8;
	add.s64 	%rd26, %rd8, %rd39;
	// begin inline asm
	ld.global.nc.u64 %rd25, [%rd26];
	// end inline asm
	mov.b64 	%fd43, %rd25;
	add.s64 	%rd28, %rd26, 4096;
	// begin inline asm
	ld.global.nc.u64 %rd27, [%rd28];
	// end inline asm
	mov.b64 	%fd44, %rd27;
	add.s64 	%rd30, %rd26, 8192;
	// begin inline asm
	ld.global.nc.u64 %rd29, [%rd30];
	// end inline asm
	mov.b64 	%fd45, %rd29;
	add.s64 	%rd32, %rd26, 12288;
	// begin inline asm
	ld.global.nc.u64 %rd31, [%rd32];
	// end inline asm
	mov.b64 	%fd46, %rd31;
	add.s64 	%rd34, %rd26, 16384;
	// begin inline asm
	ld.global.nc.u64 %rd33, [%rd34];
	// end inline asm
	mov.b64 	%fd47, %rd33;
	add.s64 	%rd36, %rd26, 20480;
	// begin inline asm
	ld.global.nc.u64 %rd35, [%rd36];
	// end inline asm
	mov.b64 	%fd48, %rd35;
	add.s64 	%rd38, %rd26, 24576;
	// begin inline asm
	ld.global.nc.u64 %rd37, [%rd38];
	// end inline asm
	mov.b64 	%fd49, %rd37;
	add.f64 	%fd50, %fd230, %fd43;
	add.f64 	%fd51, %fd50, %fd44;
	add.f64 	%fd52, %fd51, %fd45;
	add.f64 	%fd53, %fd52, %fd46;
	add.f64 	%fd54, %fd53, %fd47;
	add.f64 	%fd55, %fd54, %fd48;
	add.f64 	%fd230, %fd55, %fd49;
	sub.s32 	%r38, %r34, %r231;
	setp.lt.s32 	%p4, %r38, 3584;
	@%p4 bra 	$L__BB21_33;
	add.s32 	%r231, %r231, 3584;
	setp.le.s32 	%p5, %r231, %r14;
	@%p5 bra 	$L__BB21_23;
$L__BB21_25:
	setp.le.s32 	%p6, %r34, %r231;
	@%p6 bra 	$L__BB21_33;
	sub.s32 	%r18, %r34, %r231;
	setp.ge.s32 	%p7, %r13, %r18;
	@%p7 bra 	$L__BB21_33;
	not.b32 	%r39, %r13;
	add.s32 	%r40, %r34, %r39;
	sub.s32 	%r19, %r40, %r231;
	and.b32  	%r41, %r19, 1536;
	setp.eq.s32 	%p8, %r41, 1536;
	mov.u32 	%r235, %r13;
	@%p8 bra 	$L__BB21_30;
	add.s32 	%r233, %r13, %r231;
	shr.u32 	%r42, %r19, 9;
	add.s32 	%r43, %r42, 1;
	and.b32  	%r44, %r43, 3;
	neg.s32 	%r232, %r44;
	mov.u32 	%r235, %r13;
$L__BB21_29:
	.pragma "nounroll";
	mul.wide.u32 	%rd42, %r233, 8;
	add.s64 	%rd41, %rd8, %rd42;
	// begin inline asm
	ld.global.nc.u64 %rd40, [%rd41];
	// end inline asm
	mov.b64 	%fd57, %rd40;
	add.f64 	%fd230, %fd230, %fd57;
	add.s32 	%r235, %r235, 512;
	add.s32 	%r233, %r233, 512;
	add.s32 	%r232, %r232, 1;
	setp.ne.s32 	%p9, %r232, 0;
	@%p9 bra 	$L__BB21_29;
$L__BB21_30:
	setp.lt.u32 	%p10, %r19, 1536;
	@%p10 bra 	$L__BB21_33;
	cvt.u64.u32 	%rd43, %r235;
	cvt.u64.u32 	%rd44, %r231;
	add.s64 	%rd45, %rd43, %rd44;
	shl.b64 	%rd46, %rd45, 3;
	add.s64 	%rd47, %rd46, %rd8;
	add.s64 	%rd103, %rd47, 8192;
	add.s32 	%r236, %r235, %r231;
$L__BB21_32:
	mul.wide.u32 	%rd56, %r236, 8;
	add.s64 	%rd49, %rd8, %rd56;
	// begin inline asm
	ld.global.nc.u64 %rd48, [%rd49];
	// end inline asm
	mov.b64 	%fd58, %rd48;
	add.f64 	%fd59, %fd230, %fd58;
	add.s64 	%rd51, %rd103, -4096;
	// begin inline asm
	ld.global.nc.u64 %rd50, [%rd51];
	// end inline asm
	mov.b64 	%fd60, %rd50;
	add.f64 	%fd61, %fd59, %fd60;
	// begin inline asm
	ld.global.nc.u64 %rd52, [%rd103];
	// end inline asm
	mov.b64 	%fd62, %rd52;
	add.f64 	%fd63, %fd61, %fd62;
	add.s64 	%rd55, %rd103, 4096;
	// begin inline asm
	ld.global.nc.u64 %rd54, [%rd55];
	// end inline asm
	mov.b64 	%fd64, %rd54;
	add.f64 	%fd230, %fd63, %fd64;
	add.s32 	%r235, %r235, 2048;
	add.s64 	%rd103, %rd103, 16384;
	add.s32 	%r236, %r236, 2048;
	setp.lt.s32 	%p11, %r235, %r18;
	@%p11 bra 	$L__BB21_32;
$L__BB21_33:
	// begin inline asm
	mov.u32 %r45, %laneid;
	// end inline asm
	mov.b64 	%rd57, %fd230;
	mov.b64 	{%r47, %r52}, %rd57;
	mov.b32 	%r53, 1;
	mov.b32 	%r94, 31;
	mov.b32 	%r95, -1;
	// begin inline asm
	shfl.sync.down.b32 %r46, %r47, %r53, %r94, %r95;
	// end inline asm
	// begin inline asm
	shfl.sync.down.b32 %r51, %r52, %r53, %r94, %r95;
	// end inline asm
	mov.b64 	%rd58, {%r46, %r51};
	mov.b64 	%fd65, %rd58;
	setp.gt.s32 	%p12, %r45, 30;
	add.f64 	%fd66, %fd230, %fd65;
	selp.f64 	%fd67, %fd230, %fd66, %p12;
	mov.b64 	%rd59, %fd67;
	mov.b64 	{%r57, %r62}, %rd59;
	mov.b32 	%r63, 2;
	// begin inline asm
	shfl.sync.down.b32 %r56, %r57, %r63, %r94, %r95;
	// end inline asm
	// begin inline asm
	shfl.sync.down.b32 %r61, %r62, %r63, %r94, %r95;
	// end inline asm
	mov.b64 	%rd60, {%r56, %r61};
	mov.b64 	%fd68, %rd60;
	setp.gt.s32 	%p13, %r45, 29;
	add.f64 	%fd69, %fd67, %fd68;
	selp.f64 	%fd70, %fd67, %fd69, %p13;
	mov.b64 	%rd61, %fd70;
	mov.b64 	{%r67, %r72}, %rd61;
	mov.b32 	%r73, 4;
	// begin inline asm
	shfl.sync.down.b32 %r66, %r67, %r73, %r94, %r95;
	// end inline asm
	// begin inline asm
	shfl.sync.down.b32 %r71, %r72, %r73, %r94, %r95;
	// end inline asm
	mov.b64 	%rd62, {%r66, %r71};
	mov.b64 	%fd71, %rd62;
	setp.gt.s32 	%p14, %r45, 27;
	add.f64 	%fd72, %fd70, %fd71;
	selp.f64 	%fd73, %fd70, %fd72, %p14;
	mov.b64 	%rd63, %fd73;
	mov.b64 	{%r77, %r82}, %rd63;
	mov.b32 	%r83, 8;
	// begin inline asm
	shfl.sync.down.b32 %r76, %r77, %r83, %r94, %r95;
	// end inline asm
	// begin inline asm
	shfl.sync.down.b32 %r81, %r82, %r83, %r94, %r95;
	// end inline asm
	mov.b64 	%rd64, {%r76, %r81};
	mov.b64 	%fd74, %rd64;
	setp.gt.s32 	%p15, %r45, 23;
	add.f64 	%fd75, %fd73, %fd74;
	selp.f64 	%fd76, %fd73, %fd75, %p15;
	mov.b64 	%rd65, %fd76;
	mov.b64 	{%r87, %r92}, %rd65;
	mov.b32 	%r93, 16;
	// begin inline asm
	shfl.sync.down.b32 %r86, %r87, %r93, %r94, %r95;
	// end inline asm
	// begin inline asm
	shfl.sync.down.b32 %r91, %r92, %r93, %r94, %r95;
	// end inline asm
	mov.b64 	%rd66, {%r86, %r91};
	mov.b64 	%fd77, %rd66;
	setp.gt.s32 	%p16, %r45, 15;
	add.f64 	%fd26, %fd76, %fd77;
	selp.f64 	%fd231, %fd76, %fd26, %p16;
	setp.ne.s32 	%p17, %r45, 0;
	@%p17 bra 	$L__BB21_35;
	shr.u32 	%r96, %r13, 2;
	and.b32  	%r97, %r96, 248;
	mov.u32 	%r98, _ZZN3cub18CUB_300001_SM_10006detail6reduce28DeviceReduceSingleTileKernelINS2_10policy_hubIdyN4cuda3std3__44plusIdEEE10Policy1000EPdSC_iS9_ddNS7_10__identityEEEvT0_T1_T2_T3_T4_T6_E12temp_storage;
	add.s32 	%r99, %r98, %r97;
	st.shared.f64 	[%r99+16], %fd26;
$L__BB21_35:
	bar.sync 	0;
	setp.ne.s32 	%p18, %r13, 0;
	@%p18 bra 	$L__BB21_37;
	ld.shared.f64 	%fd78, [_ZZN3cub18CUB_300001_SM_10006detail6reduce28DeviceReduceSingleTileKernelINS2_10policy_hubIdyN4cuda3std3__44plusIdEEE10Policy1000EPdSC_iS9_ddNS7_10__identityEEEvT0_T1_T2_T3_T4_T6_E12temp_storage+24];
	add.f64 	%fd79, %fd231, %fd78;
	ld.shared.f64 	%fd80, [_ZZN3cub18CUB_300001_SM_10006detail6reduce28DeviceReduceSingleTileKernelINS2_10policy_hubIdyN4cuda3std3__44plusIdEEE10Policy1000EPdSC_iS9_ddNS7_10__identityEEEvT0_T1_T2_T3_T4_T6_E12temp_storage+32];
	add.f64 	%fd81, %fd79, %fd80;
	ld.shared.f64 	%fd82, [_ZZN3cub18CUB_300001_SM_10006detail6reduce28DeviceReduceSingleTileKernelINS2_10policy_hubIdyN4cuda3std3__44plusIdEEE10Policy1000EPdSC_iS9_ddNS7_10__identityEEEvT0_T1_T2_T3_T4_T6_E12temp_storage+40];
	add.f64 	%fd83, %fd81, %fd82;
	ld.shared.f64 	%fd84, [_ZZN3cub18CUB_300001_SM_10006detail6reduce28DeviceReduceSingleTileKernelINS2_10policy_hubIdyN4cuda3std3__44plusIdEEE10Policy1000EPdSC_iS9_ddNS7_10__identityEEEvT0_T1_T2_T3_T4_T6_E12temp_storage+48];
	add.f64 	%fd85, %fd83, %fd84;
	ld.shared.f64 	%fd86, [_ZZN3cub18CUB_300001_SM_10006detail6reduce28DeviceReduceSingleTileKernelINS2_10policy_hubIdyN4cuda3std3__44plusIdEEE10Policy1000EPdSC_iS9_ddNS7_10__identityEEEvT0_T1_T2_T3_T4_T6_E12temp_storage+56];
	add.f64 	%fd87, %fd85, %fd86;
	ld.shared.f64 	%fd88, [_ZZN3cub18CUB_300001_SM_10006detail6reduce28DeviceReduceSingleTileKernelINS2_10policy_hubIdyN4cuda3std3__44plusIdEEE10Policy1000EPdSC_iS9_ddNS7_10__identityEEEvT0_T1_T2_T3_T4_T6_E12temp_storage+64];
	add.f64 	%fd89, %fd87, %fd88;
	ld.shared.f64 	%fd90, [_ZZN3cub18CUB_300001_SM_10006detail6reduce28DeviceReduceSingleTileKernelINS2_10policy_hubIdyN4cuda3std3__44plusIdEEE10Policy1000EPdSC_iS9_ddNS7_10__identityEEEvT0_T1_T2_T3_T4_T6_E12temp_storage+72];
	add.f64 	%fd91, %fd89, %fd90;
	ld.shared.f64 	%fd92, [_ZZN3cub18CUB_300001_SM_10006detail6reduce28DeviceReduceSingleTileKernelINS2_10policy_hubIdyN4cuda3std3__44plusIdEEE10Policy1000EPdSC_iS9_ddNS7_10__identityEEEvT0_T1_T2_T3_T4_T6_E12temp_storage+80];
	add.f64 	%fd93, %fd91, %fd92;
	ld.shared.f64 	%fd94, [_ZZN3cub18CUB_300001_SM_10006detail6reduce28DeviceReduceSingleTileKernelINS2_10policy_hubIdyN4cuda3std3__44plusIdEEE10Policy1000EPdSC_iS9_ddNS7_10__identityEEEvT0_T1_T2_T3_T4_T6_E12temp_storage+88];
	add.f64 	%fd95, %fd93, %fd94;
	ld.shared.f64 	%fd96, [_ZZN3cub18CUB_300001_SM_10006detail6reduce28DeviceReduceSingleTileKernelINS2_10policy_hubIdyN4cuda3std3__44plusIdEEE10Policy1000EPdSC_iS9_ddNS7_10__identityEEEvT0_T1_T2_T3_T4_T6_E12temp_storage+96];
	add.f64 	%fd97, %fd95, %fd96;
	ld.shared.f64 	%fd98, [_ZZN3cub18CUB_300001_SM_10006detail6reduce28DeviceReduceSingleTileKernelINS2_10policy_hubIdyN4cuda3std3__44plusIdEEE10Policy1000EPdSC_iS9_ddNS7_10__identityEEEvT0_T1_T2_T3_T4_T6_E12temp_storage+104];
	add.f64 	%fd99, %fd97, %fd98;
	ld.shared.f64 	%fd100, [_ZZN3cub18CUB_300001_SM_10006detail6reduce28DeviceReduceSingleTileKernelINS2_10policy_hubIdyN4cuda3std3__44plusIdEEE10Policy1000EPdSC_iS9_ddNS7_10__identityEEEvT0_T1_T2_T3_T4_T6_E12temp_storage+112];
	add.f64 	%fd101, %fd99, %fd100;
	ld.shared.f64 	%fd102, [_ZZN3cub18CUB_300001_SM_10006detail6reduce28DeviceReduceSingleTileKernelINS2_10policy_hubIdyN4cuda3std3__44plusIdEEE10Policy1000EPdSC_iS9_ddNS7_10__identityEEEvT0_T1_T2_T3_T4_T6_E12temp_storage+120];
	add.f64 	%fd103, %fd101, %fd102;
	ld.shared.f64 	%fd104, [_ZZN3cub18CUB_300001_SM_10006detail6reduce28DeviceReduceSingleTileKernelINS2_10policy_hubIdyN4cuda3std3__44plusIdEEE10Policy1000EPdSC_iS9_ddNS7_10__identityEEEvT0_T1_T2_T3_T4_T6_E12temp_storage+128];
	add.f64 	%fd105, %fd103, %fd104;
	ld.shared.f64 	%fd106, [_ZZN3cub18CUB_300001_SM_10006detail6reduce28DeviceReduceSingleTileKernelINS2_10policy_hubIdyN4cuda3std3__44plusIdEEE10Policy1000EPdSC_iS9_ddNS7_10__identityEEEvT0_T1_T2_T3_T4_T6_E12temp_storage+136];
	add.f64 	%fd231, %fd105, %fd106;
$L__BB21_37:
	mov.u32 	%r223, %tid.x;
	setp.ne.s32 	%p56, %r223, 0;
	@%p56 bra 	$L__BB21_39;
	add.f64 	%fd217, %fd30, %fd231;
	st.global.f64 	[%rd1], %fd217;
$L__BB21_39:
	ret;

}


// ===== COMPILED SASS (sm_100) =====

	.target	sm_100

	.elftype	@"ET_EXEC"


//--------------------- .note.nv.tkinfo           --------------------------
	.section	.note.nv.tkinfo,"",@"SHT_NOTE"
	.sectionflags	@"SHF_NOTE_NV_TKINFO"
	.tkinfo
        /*0018*/ 	.word	0x00000002
        /*0030*/ 	.string	""
        /*0030*/ 	.string	"ptxas"
        /*0030*/ 	.string	"Cuda compilation tools, release 13.0, V13.0.88"
        /*0030*/ 	.string	"Build cuda_13.0.r13.0/compiler.36424714_0"
        /*0030*/ 	.string	"-arch sm_100 -m 64 "



//--------------------- .note.nv.cuinfo           --------------------------
	.section	.note.nv.cuinfo,"",@"SHT_NOTE"
	.sectionflags	@"SHF_NOTE_NV_CUINFO"
        /*0018*/ 	.short	0x0002
        /*001a*/ 	.short	0x0064
        /*001c*/ 	.short	0x0082
	.zero		2


//--------------------- .nv.info                  --------------------------
	.section	.nv.info,"",@"SHT_CUDA_INFO"
	.align	4


	//----- nvinfo : EIATTR_REGCOUNT
	.align		4
        /*0000*/ 	.byte	0x04, 0x2f
        /*0002*/ 	.short	(.L_46 - .L_45)
	.align		4
.L_45:
        /*0004*/ 	.word	index@(_Z16compute_distancePdS_S_ii)
        /*0008*/ 	.word	0x00000013


	//----- nvinfo : EIATTR_FRAME_SIZE
	.align		4
.L_46:
        /*000c*/ 	.byte	0x04, 0x11
        /*000e*/ 	.short	(.L_48 - .L_47)
	.align		4
.L_47:
        /*0010*/ 	.word	index@($__internal_0_$__cuda_sm20_sqrt_rn_f32_slowpath)
        /*0014*/ 	.word	0x00000000


	//----- nvinfo : EIATTR_FRAME_SIZE
	.align		4
.L_48:
        /*0018*/ 	.byte	0x04, 0x11
        /*001a*/ 	.short	(.L_50 - .L_49)
	.align		4
.L_49:
        /*001c*/ 	.word	index@(_Z16compute_distancePdS_S_ii)
        /*0020*/ 	.word	0x00000000


	//----- nvinfo : EIATTR_REGCOUNT
	.align		4
.L_50:
        /*0024*/ 	.byte	0x04, 0x2f
        /*0026*/ 	.short	(.L_52 - .L_51)
	.align		4
.L_51:
        /*0028*/ 	.word	index@(_ZN6thrust24THRUST_300001_SM_1000_NS8cuda_cub4core6detail13_kernel_agentINS1_8__reduce11ReduceAgentINS0_12zip_iteratorIN4cuda3std3__45tupleIJNS0_6detail15normal_iteratorINS0_10device_ptrIdEEEENS0_17counting_iteratorIlNS0_11use_defaultESI_SI_EEEEEEEPNSB_IJdlEEESM_iNS1_9__extrema9arg_min_fIdlNSA_4lessIdEEEEEEJSL_SN_iSS_EEEvDpT0_)
        /*002c*/ 	.word	0x00000020


	//----- nvinfo : EIATTR_FRAME_SIZE
	.align		4
.L_52:
        /*0030*/ 	.byte	0x04, 0x11
        /*0032*/ 	.short	(.L_54 - .L_53)
	.align		4
.L_53:
        /*0034*/ 	.word	index@(_ZN6thrust24THRUST_300001_SM_1000_NS8cuda_cub4core6detail13_kernel_agentINS1_8__reduce11ReduceAgentINS0_12zip_iteratorIN4cuda3std3__45tupleIJNS0_6detail15normal_iteratorINS0_10device_ptrIdEEEENS0_17counting_iteratorIlNS0_11use_defaultESI_SI_EEEEEEEPNSB_IJdlEEESM_iNS1_9__extrema9arg_min_fIdlNSA_4lessIdEEEEEEJSL_SN_iSS_EEEvDpT0_)
        /*0038*/ 	.word	0x00000000


	//----- nvinfo : EIATTR_REGCOUNT
	.align		4
.L_54:
        /*003c*/ 	.byte	0x04, 0x2f
        /*003e*/ 	.short	(.L_56 - .L_55)
	.align		4
.L_55:
        /*0040*/ 	.word	index@(_ZN6thrust24THRUST_300001_SM_1000_NS8cuda_cub4core6detail13_kernel_agentINS1_8__reduce11ReduceAgentINS0_12zip_iteratorIN4cuda3std3__45tupleIJNS0_6detail15normal_iteratorINS0_10device_ptrIdEEEENS0_17counting_iteratorIlNS0_11use_defaultESI_SI_EEEEEEEPNSB_IJdlEEESM_iNS1_9__extrema9arg_min_fIdlNSA_4lessIdEEEEEEJSL_SN_iN3cub18CUB_300001_SM_100013GridEvenShareIiEENSV_9GridQueueIjEESS_EEEvDpT0_)
        /*0044*/ 	.word	0x00000028


	//----- nvinfo : EIATTR_FRAME_SIZE
	.align		4
.L_56:
        /*0048*/ 	.byte	0x04, 0x11
        /*004a*/ 	.short	(.L_58 - .L_57)
	.align		4
.L_57:
        /*004c*/ 	.word	index@(_ZN6thrust24THRUST_300001_SM_1000_NS8cuda_cub4core6detail13_kernel_agentINS1_8__reduce11ReduceAgentINS0_12zip_iteratorIN4cuda3std3__45tupleIJNS0_6detail15normal_iteratorINS0_10device_ptrIdEEEENS0_17counting_iteratorIlNS0_11use_defaultESI_SI_EEEEEEEPNSB_IJdlEEESM_iNS1_9__extrema9arg_min_fIdlNSA_4lessIdEEEEEEJSL_SN_iN3cub18CUB_300001_SM_100013GridEvenShareIiEENSV_9GridQueueIjEESS_EEEvDpT0_)
        /*0050*/ 	.word	0x00000000


	//----- nvinfo : EIATTR_REGCOUNT
	.align		4
.L_58:
        /*0054*/ 	.byte	0x04, 0x2f
        /*0056*/ 	.short	(.L_60 - .L_59)
	.align		4
.L_59:
        /*0058*/ 	.word	index@(_ZN6thrust24THRUST_300001_SM_1000_NS8cuda_cub4core6detail13_kernel_agentINS1_8__reduce10DrainAgentIiEEJN3cub18CUB_300001_SM_10009GridQueueIjEEiEEEvDpT0_)
        /*005c*/ 	.word	0x00000008


	//----- nvinfo : EIATTR_FRAME_SIZE
	.align		4
.L_60:
        /*0060*/ 	.byte	0x04, 0x11
        /*0062*/ 	.short	(.L_62 - .L_61)
	.align		4
.L_61:
        /*0064*/ 	.word	index@(_ZN6thrust24THRUST_300001_SM_1000_NS8cuda_cub4core6detail13_kernel_agentINS1_8__reduce10DrainAgentIiEEJN3cub18CUB_300001_SM_10009GridQueueIjEEiEEEvDpT0_)
        /*0068*/ 	.word	0x00000000


	//----- nvinfo : EIATTR_REGCOUNT
	.align		4
.L_62:
        /*006c*/ 	.byte	0x04, 0x2f
        /*006e*/ 	.short	(.L_64 - .L_63)
	.align		4
.L_63:
        /*0070*/ 	.word	index@(_ZN6thrust24THRUST_300001_SM_1000_NS8cuda_cub4core6detail13_kernel_agentINS1_8__reduce11ReduceAgentIPN4cuda3std3__45tupleIJdlEEESC_SB_iNS1_9__extrema9arg_min_fIdlNS9_4lessIdEEEEEEJSC_SC_iSH_EEEvDpT0_)
        /*0074*/ 	.word	0x00000028


	//----- nvinfo : EIATTR_FRAME_SIZE
	.align		4
.L_64:
        /*0078*/ 	.byte	0x04, 0x11
        /*007a*/ 	.short	(.L_66 - .L_65)
	.align		4
.L_65:
        /*007c*/ 	.word	index@(_ZN6thrust24THRUST_300001_SM_1000_NS8cuda_cub4core6detail13_kernel_agentINS1_8__reduce11ReduceAgentIPN4cuda3std3__45tupleIJdlEEESC_SB_iNS1_9__extrema9arg_min_fIdlNS9_4lessIdEEEEEEJSC_SC_iSH_EEEvDpT0_)
        /*0080*/ 	.word	0x00000000


	//----- nvinfo : EIATTR_REGCOUNT
	.align		4
.L_66:
        /*0084*/ 	.byte	0x04, 0x2f
        /*0086*/ 	.short	(.L_68 - .L_67)
	.align		4
.L_67:
        /*0088*/ 	.word	index@(_ZN6thrust24THRUST_300001_SM_1000_NS8cuda_cub4core6detail13_kernel_agentINS1_8__reduce11ReduceAgentINS0_12zip_iteratorIN4cuda3std3__45tupleIJNS0_6detail15normal_iteratorINS0_10device_ptrIdEEEENS0_17counting_iteratorIlNS0_11use_defaultESI_SI_EEEEEEEPNSB_IJdlEEESM_lNS1_9__extrema9arg_min_fIdlNSA_4lessIdEEEEEEJSL_SN_lSS_EEEvDpT0_)
        /*008c*/ 	.word	0x00000020


	//----- nvinfo : EIATTR_FRAME_SIZE
	.align		4
.L_68:
        /*0090*/ 	.byte	0x04, 0x11
        /*0092*/ 	.short	(.L_70 - .L_69)
	.align		4
.L_69:
        /*0094*/ 	.word	index@(_ZN6thrust24THRUST_300001_SM_1000_NS8cuda_cub4core6detail13_kernel_agentINS1_8__reduce11ReduceAgentINS0_12zip_iteratorIN4cuda3std3__45tupleIJNS0_6detail15normal_iteratorINS0_10device_ptrIdEEEENS0_17counting_iteratorIlNS0_11use_defaultESI_SI_EEEEEEEPNSB_IJdlEEESM_lNS1_9__extrema9arg_min_fIdlNSA_4lessIdEEEEEEJSL_SN_lSS_EEEvDpT0_)
        /*0098*/ 	.word	0x00000000


	//----- nvinfo : EIATTR_REGCOUNT
	.align		4
.L_70:
        /*009c*/ 	.byte	0x04, 0x2f
        /*009e*/ 	.short	(.L_72 - .L_71)
	.align		4
.L_71:
        /*00a0*/ 	.word	index@(_ZN6thrust24THRUST_300001_SM_1000_NS8cuda_cub4core6detail13_kernel_agentINS1_8__reduce11ReduceAgentINS0_12zip_iteratorIN4cuda3std3__45tupleIJNS0_6detail15normal_iteratorINS0_10device_ptrIdEEEENS0_17counting_iteratorIlNS0_11use_defaultESI_SI_EEEEEEEPNSB_IJdlEEESM_lNS1_9__extrema9arg_min_fIdlNSA_4lessIdEEEEEEJSL_SN_lN3cub18CUB_300001_SM_100013GridEvenShareIlEENSV_9GridQueueIyEESS_EEEvDpT0_)
        /*00a4*/ 	.word	0x00000028


	//----- nvinfo : EIATTR_FRAME_SIZE
	.align		4
.L_72:
        /*00a8*/ 	.byte	0x04, 0x11
        /*00aa*/ 	.short	(.L_74 - .L_73)
	.align		4
.L_73:
        /*00ac*/ 	.word	index@(_ZN6thrust24THRUST_300001_SM_1000_NS8cuda_cub4core6detail13_kernel_agentINS1_8__reduce11ReduceAgentINS0_12zip_iteratorIN4cuda3std3__45tupleIJNS0_6detail15normal_iteratorINS0_10device_ptrIdEEEENS0_17counting_iteratorIlNS0_11use_defaultESI_SI_EEEEEEEPNSB_IJdlEEESM_lNS1_9__extrema9arg_min_fIdlNSA_4lessIdEEEEEEJSL_SN_lN3cub18CUB_300001_SM_100013GridEvenShareIlEENSV_9GridQueueIyEESS_EEEvDpT0_)
        /*00b0*/ 	.word	0x00000000


	//----- nvinfo : EIATTR_REGCOUNT
	.align		4
.L_74:
        /*00b4*/ 	.byte	0x04, 0x2f
        /*00b6*/ 	.short	(.L_76 - .L_75)
	.align		4
.L_75:
        /*00b8*/ 	.word	index@(_ZN6thrust24THRUST_300001_SM_1000_NS8cuda_cub4core6detail13_kernel_agentINS1_8__reduce10DrainAgentIlEEJN3cub18CUB_300001_SM_10009GridQueueIyEElEEEvDpT0_)
        /*00bc*/ 	.word	0x00000008


	//----- nvinfo : EIATTR_FRAME_SIZE
	.align		4
.L_76:
        /*00c0*/ 	.byte	0x04, 0x11
        /*00c2*/ 	.short	(.L_78 - .L_77)
	.align		4
.L_77:
        /*00c4*/ 	.word	index@(_ZN6thrust24THRUST_300001_SM_1000_NS8cuda_cub4core6detail13_kernel_agentINS1_8__reduce10DrainAgentIlEEJN3cub18CUB_300001_SM_10009GridQueueIyEElEEEvDpT0_)
        /*00c8*/ 	.word	0x00000000


	//----- nvinfo : EIATTR_REGCOUNT
	.align		4
.L_78:
        /*00cc*/ 	.byte	0x04, 0x2f
        /*00ce*/ 	.short	(.L_80 - .L_79)
	.align		4
.L_79:
        /*00d0*/ 	.word	index@(_ZN6thrust24THRUST_300001_SM_1000_NS8cuda_cub4core6detail13_kernel_agentINS1_8__reduce11ReduceAgentIPN4cuda3std3__45tupleIJdlEEESC_SB_lNS1_9__extrema9arg_min_fIdlNS9_4lessIdEEEEEEJSC_SC_iSH_EEEvDpT0_)
        /*00d4*/ 	.word	0x00000028


	//----- nvinfo : EIATTR_FRAME_SIZE
	.align		4
.L_80:
        /*00d8*/ 	.byte	0x04, 0x11
        /*00da*/ 	.short	(.L_82 - .L_81)
	.align		4
.L_81:
        /*00dc*/ 	.word	index@(_ZN6thrust24THRUST_300001_SM_1000_NS8cuda_cub4core6detail13_kernel_agentINS1_8__reduce11ReduceAgentIPN4cuda3std3__45tupleIJdlEEESC_SB_lNS1_9__extrema9arg_min_fIdlNS9_4lessIdEEEEEEJSC_SC_iSH_EEEvDpT0_)
        /*00e0*/ 	.word	0x00000000


	//----- nvinfo : EIATTR_REGCOUNT
	.align		4
.L_82:
        /*00e4*/ 	.byte	0x04, 0x2f
        /*00e6*/ 	.short	(.L_84 - .L_83)
	.align		4
.L_83:
        /*00e8*/ 	.word	index@(_ZN6thrust24THRUST_300001_SM_1000_NS8cuda_cub4core6detail13_kernel_agentINS1_8__reduce11ReduceAgentINS0_12zip_iteratorIN4cuda3std3__45tupleIJNS0_6detail15normal_iteratorINS0_10device_ptrIdEEEENS0_17counting_iteratorIlNS0_11use_defaultESI_SI_EEEEEEEPNSB_IJdlEEESM_iNS1_9__extrema9arg_max_fIdlNSA_4lessIdEEEEEEJSL_SN_iSS_EEEvDpT0_)
        /*00ec*/ 	.word	0x00000020


	//----- nvinfo : EIATTR_FRAME_SIZE
	.align		4
.L_84:
        /*00f0*/ 	.byte	0x04, 0x11
        /*00f2*/ 	.short	(.L_86 - .L_85)
	.align		4
.L_85:
        /*00f4*/ 	.word	index@(_ZN6thrust24THRUST_300001_SM_1000_NS8cuda_cub4core6detail13_kernel_agentINS1_8__reduce11ReduceAgentINS0_12zip_iteratorIN4cuda3std3__45tupleIJNS0_6detail15normal_iteratorINS0_10device_ptrIdEEEENS0_17counting_iteratorIlNS0_11use_defaultESI_SI_EEEEEEEPNSB_IJdlEEESM_iNS1_9__extrema9arg_max_fIdlNSA_4lessIdEEEEEEJSL_SN_iSS_EEEvDpT0_)
        /*00f8*/ 	.word	0x00000000


	//----- nvinfo : EIATTR_REGCOUNT
	.align		4
.L_86:
        /*00fc*/ 	.byte	0x04, 0x2f
        /*00fe*/ 	.short	(.L_88 - .L_87)
	.align		4
.L_87:
        /*0100*/ 	.word	index@(_ZN6thrust24THRUST_300001_SM_1000_NS8cuda_cub4core6detail13_kernel_agentINS1_8__reduce11ReduceAgentINS0_12zip_iteratorIN4cuda3std3__45tupleIJNS0_6detail15normal_iteratorINS0_10device_ptrIdEEEENS0_17counting_iteratorIlNS0_11use_defaultESI_SI_EEEEEEEPNSB_IJdlEEESM_iNS1_9__extrema9arg_max_fIdlNSA_4lessIdEEEEEEJSL_SN_iN3cub18CUB_300001_SM_100013GridEvenShareIiEENSV_9GridQueueIjEESS_EEEvDpT0_)
        /*0104*/ 	.word	0x00000028


	//----- nvinfo : EIATTR_FRAME_SIZE
	.align		4
.L_88:
        /*0108*/ 	.byte	0x04, 0x11
        /*010a*/ 	.short	(.L_90 - .L_89)
	.align		4
.L_89:
        /*010c*/ 	.word	index@(_ZN6thrust24THRUST_300001_SM_1000_NS8cuda_cub4core6detail13_kernel_agentINS1_8__reduce11ReduceAgentINS0_12zip_iteratorIN4cuda3std3__45tupleIJNS0_6detail15normal_iteratorINS0_10device_ptrIdEEEENS0_17counting_iteratorIlNS0_11use_defaultESI_SI_EEEEEEEPNSB_IJdlEEESM_iNS1_9__extrema9arg_max_fIdlNSA_4lessIdEEEEEEJSL_SN_iN3cub18CUB_300001_SM_100013GridEvenShareIiEENSV_9GridQueueIjEESS_EEEvDpT0_)
        /*0110*/ 	.word	0x00000000


	//----- nvinfo : EIATTR_REGCOUNT
	.align		4
.L_90:
        /*0114*/ 	.byte	0x04, 0x2f
        /*0116*/ 	.short	(.L_92 - .L_91)
	.align		4
.L_91:
        /*0118*/ 	.word	index@(_ZN6thrust24THRUST_300001_SM_1000_NS8cuda_cub4core6detail13_kernel_agentINS1_8__reduce11ReduceAgentIPN4cuda3std3__45tupleIJdlEEESC_SB_iNS1_9__extrema9arg_max_fIdlNS9_4lessIdEEEEEEJSC_SC_iSH_EEEvDpT0_)
        /*011c*/ 	.word	0x00000020


	//----- nvinfo : EIATTR_FRAME_SIZE
	.align		4
.L_92:
        /*0120*/ 	.byte	0x04, 0x11
        /*0122*/ 	.short	(.L_94 - .L_93)
	.align		4
.L_93:
        /*0124*/ 	.word	index@(_ZN6thrust24THRUST_300001_SM_1000_NS8cuda_cub4core6detail13_kernel_agentINS1_8__reduce11ReduceAgentIPN4cuda3std3__45tupleIJdlEEESC_SB_iNS1_9__extrema9arg_max_fIdlNS9_4lessIdEEEEEEJSC_SC_iSH_EEEvDpT0_)
        /*0128*/ 	.word	0x00000000


	//----- nvinfo : EIATTR_REGCOUNT
	.align		4
.L_94:
        /*012c*/ 	.byte	0x04, 0x2f
        /*012e*/ 	.short	(.L_96 - .L_95)
	.align		4
.L_95:
        /*0130*/ 	.word	index@(_ZN6thrust24THRUST_300001_SM_1000_NS8cuda_cub4core6detail13_kernel_agentINS1_8__reduce11ReduceAgentINS0_12zip_iteratorIN4cuda3std3__45tupleIJNS0_6detail15normal_iteratorINS0_10device_ptrIdEEEENS0_17counting_iteratorIlNS0_11use_defaultESI_SI_EEEEEEEPNSB_IJdlEEESM_lNS1_9__extrema9arg_max_fIdlNSA_4lessIdEEEEEEJSL_SN_lSS_EEEvDpT0_)
        /*0134*/ 	.word	0x00000020


	//----- nvinfo : EIATTR_FRAME_SIZE
	.align		4
.L_96:
        /*0138*/ 	.byte	0x04, 0x11
        /*013a*/ 	.short	(.L_98 - .L_97)
	.align		4
.L_97:
        /*013c*/ 	.word	index@(_ZN6thrust24THRUST_300001_SM_1000_NS8cuda_cub4core6detail13_kernel_agentINS1_8__reduce11ReduceAgentINS0_12zip_iteratorIN4cuda3std3__45tupleIJNS0_6detail15normal_iteratorINS0_10device_ptrIdEEEENS0_17counting_iteratorIlNS0_11use_defaultESI_SI_EEEEEEEPNSB_IJdlEEESM_lNS1_9__extrema9arg_max_fIdlNSA_4lessIdEEEEEEJSL_SN_lSS_EEEvDpT0_)
        /*0140*/ 	.word	0x00000000


	//----- nvinfo : EIATTR_REGCOUNT
	.align		4
.L_98:
        /*0144*/ 	.byte	0x04, 0x2f
        /*0146*/ 	.short	(.L_100 - .L_99)
	.align		4
.L_99:
        /*0148*/ 	.word	index@(_ZN6thrust24THRUST_300001_SM_1000_NS8cuda_cub4core6detail13_kernel_agentINS1_8__reduce11ReduceAgentINS0_12zip_iteratorIN4cuda3std3__45tupleIJNS0_6detail15normal_iteratorINS0_10device_ptrIdEEEENS0_17counting_iteratorIlNS0_11use_defaultESI_SI_EEEEEEEPNSB_IJdlEEESM_lNS1_9__extrema9arg_max_fIdlNSA_4lessIdEEEEEEJSL_SN_lN3cub18CUB_300001_SM_100013GridEvenShareIlEENSV_9GridQueueIyEESS_EEEvDpT0_)
        /*014c*/ 	.word	0x00000020


	//----- nvinfo : EIATTR_FRAME_SIZE
	.align		4
.L_100:
        /*0150*/ 	.byte	0x04, 0x11
        /*0152*/ 	.short	(.L_102 - .L_101)
	.align		4
.L_101:
        /*0154*/ 	.word	index@(_ZN6thrust24THRUST_300001_SM_1000_NS8cuda_cub4core6detail13_kernel_agentINS1_8__reduce11ReduceAgentINS0_12zip_iteratorIN4cuda3std3__45tupleIJNS0_6detail15normal_iteratorINS0_10device_ptrIdEEEENS0_17counting_iteratorIlNS0_11use_defaultESI_SI_EEEEEEEPNSB_IJdlEEESM_lNS1_9__extrema9arg_max_fIdlNSA_4lessIdEEEEEEJSL_SN_lN3cub18CUB_300001_SM_100013GridEvenShareIlEENSV_9GridQueueIyEESS_EEEvDpT0_)
        /*0158*/ 	.word	0x00000000


	//----- nvinfo : EIATTR_REGCOUNT
	.align		4
.L_102:
        /*015c*/ 	.byte	0x04, 0x2f
        /*015e*/ 	.short	(.L_104 - .L_103)
	.align		4
.L_103:
        /*0160*/ 	.word	index@(_ZN6thrust24THRUST_300001_SM_1000_NS8cuda_cub4core6detail13_kernel_agentINS1_8__reduce11ReduceAgentIPN4cuda3std3__45tupleIJdlEEESC_SB_lNS1_9__extrema9arg_max_fIdlNS9_4lessIdEEEEEEJSC_SC_iSH_EEEvDpT0_)
        /*0164*/ 	.word	0x00000020


	//----- nvinfo : EIATTR_FRAME_SIZE
	.align		4
.L_104:
        /*0168*/ 	.byte	0x04, 0x11
        /*016a*/ 	.short	(.L_106 - .L_105)
	.align		4
.L_105:
        /*016c*/ 	.word	index@(_ZN6thrust24THRUST_300001_SM_1000_NS8cuda_cub4core6detail13_kernel_agentINS1_8__reduce11ReduceAgentIPN4cuda3std3__45tupleIJdlEEESC_SB_lNS1_9__extrema9arg_max_fIdlNS9_4lessIdEEEEEEJSC_SC_iSH_EEEvDpT0_)
        /*0170*/ 	.word	0x00000000


	//----- nvinfo : EIATTR_REGCOUNT
	.align		4
.L_106:
        /*0174*/ 	.byte	0x04, 0x2f
        /*0176*/ 	.short	(.L_108 - .L_107)
	.align		4
.L_107:
        /*0178*/ 	.word	index@(_ZN3cub18CUB_300001_SM_10006detail11EmptyKernelIvEEvv)
        /*017c*/ 	.word	0x00000004


	//----- nvinfo : EIATTR_FRAME_SIZE
	.align		4
.L_108:
        /*0180*/ 	.byte	0x04, 0x11
        /*0182*/ 	.short	(.L_110 - .L_109)
	.align		4
.L_109:
        /*0184*/ 	.word	index@(_ZN3cub18CUB_300001_SM_10006detail11EmptyKernelIvEEvv)
        /*0188*/ 	.word	0x00000000


	//----- nvinfo : EIATTR_REGCOUNT
	.align		4
.L_110:
        /*018c*/ 	.byte	0x04, 0x2f
        /*018e*/ 	.short	(.L_112 - .L_111)
	.align		4
.L_111:
        /*0190*/ 	.word	index@(_ZN3cub18CUB_300001_SM_10006detail6reduce28DeviceReduceSingleTileKernelINS2_10policy_hubIdjN4cuda3std3__44plusIdEEE10Policy1000EN6thrust24THRUST_300001_SM_1000_NS6detail15normal_iteratorINSD_10device_ptrIdEEEEPdjS9_ddNS7_10__identityEEEvT0_T1_T2_T3_T4_T6_)
        /*0194*/ 	.word	0x0000002d


	//----- nvinfo : EIATTR_FRAME_SIZE
	.align		4
.L_112:
        /*0198*/ 	.byte	0x04, 0x11
        /*019a*/ 	.short	(.L_114 - .L_113)
	.align		4
.L_113:
        /*019c*/ 	.word	index@(_ZN3cub18CUB_300001_SM_10006detail6reduce28DeviceReduceSingleTileKernelINS2_10policy_hubIdjN4cuda3std3__44plusIdEEE10Policy1000EN6thrust24THRUST_300001_SM_1000_NS6detail15normal_iteratorINSD_10device_ptrIdEEEEPdjS9_ddNS7_10__identityEEEvT0_T1_T2_T3_T4_T6_)
        /*01a0*/ 	.word	0x00000000


	//----- nvinfo : EIATTR_REGCOUNT
	.align		4
.L_114:
        /*01a4*/ 	.byte	0x04, 0x2f
        /*01a6*/ 	.short	(.L_116 - .L_115)
	.align		4
.L_115:
        /*01a8*/ 	.word	index@(_ZN3cub18CUB_300001_SM_10006detail6reduce18DeviceReduceKernelINS2_10policy_hubIdjN4cuda3std3__44plusIdEEE10Policy1000EN6thrust24THRUST_300001_SM_1000_NS6detail15normal_iteratorINSD_10device_ptrIdEEEEjS9_dNS7_10__identityEEEvT0_PT3_T1_NS0_13GridEvenShareISN_EET2_T4_)
        /*01ac*/ 	.word	0x00000020


	//----- nvinfo : EIATTR_FRAME_SIZE
	.align		4
.L_116:
        /*01b0*/ 	.byte	0x04, 0x11
        /*01b2*/ 	.short	(.L_118 - .L_117)
	.align		4
.L_117:
        /*01b4*/ 	.word	index@(_ZN3cub18CUB_300001_SM_10006detail6reduce18DeviceReduceKernelINS2_10policy_hubIdjN4cuda3std3__44plusIdEEE10Policy1000EN6thrust24THRUST_300001_SM_1000_NS6detail15normal_iteratorINSD_10device_ptrIdEEEEjS9_dNS7_10__identityEEEvT0_PT3_T1_NS0_13GridEvenShareISN_EET2_T4_)
        /*01b8*/ 	.word	0x00000000


	//----- nvinfo : EIATTR_REGCOUNT
	.align		4
.L_118:
        /*01bc*/ 	.byte	0x04, 0x2f
        /*01be*/ 	.short	(.L_120 - .L_119)
	.align		4
.L_119:
        /*01c0*/ 	.word	index@(_ZN3cub18CUB_300001_SM_10006detail6reduce28DeviceReduceSingleTileKernelINS2_10policy_hubIdjN4cuda3std3__44plusIdEEE10Policy1000EPdSC_iS9_ddNS7_10__identityEEEvT0_T1_T2_T3_T4_T6_)
        /*01c4*/ 	.word	0x00000030


	//----- nvinfo : EIATTR_FRAME_SIZE
	.align		4
.L_120:
        /*01c8*/ 	.byte	0x04, 0x11
        /*01ca*/ 	.short	(.L_122 - .L_121)
	.align		4
.L_121:
        /*01cc*/ 	.word	index@(_ZN3cub18CUB_300001_SM_10006detail6reduce28DeviceReduceSingleTileKernelINS2_10policy_hubIdjN4cuda3std3__44plusIdEEE10Policy1000EPdSC_iS9_ddNS7_10__identityEEEvT0_T1_T2_T3_T4_T6_)
        /*01d0*/ 	.word	0x00000000


	//----- nvinfo : EIATTR_REGCOUNT
	.align		4
.L_122:
        /*01d4*/ 	.byte	0x04, 0x2f
        /*01d6*/ 	.short	(.L_124 - .L_123)
	.align		4
.L_123:
        /*01d8*/ 	.word	index@(_ZN3cub18CUB_300001_SM_10006detail6reduce28DeviceReduceSingleTileKernelINS2_10policy_hubIdyN4cuda3std3__44plusIdEEE10Policy1000EN6thrust24THRUST_300001_SM_1000_NS6detail15normal_iteratorINSD_10device_ptrIdEEEEPdyS9_ddNS7_10__identityEEEvT0_T1_T2_T3_T4_T6_)
        /*01dc*/ 	.word	0x0000002e


	//----- nvinfo : EIATTR_FRAME_SIZE
	.align		4
.L_124:
        /*01e0*/ 	.byte	0x04, 0x11
        /*01e2*/ 	.short	(.L_126 - .L_125)
	.align		4
.L_125:
        /*01e4*/ 	.word	index@(_ZN3cub18CUB_300001_SM_10006detail6reduce28DeviceReduceSingleTileKernelINS2_10policy_hubIdyN4cuda3std3__44plusIdEEE10Policy1000EN6thrust24THRUST_300001_SM_1000_NS6detail15normal_iteratorINSD_10device_ptrIdEEEEPdyS9_ddNS7_10__identityEEEvT0_T1_T2_T3_T4_T6_)
        /*01e8*/ 	.word	0x00000000


	//----- nvinfo : EIATTR_REGCOUNT
	.align		4
.L_126:
        /*01ec*/ 	.byte	0x04, 0x2f
        /*01ee*/ 	.short	(.L_128 - .L_127)
	.align		4
.L_127:
        /*01f0*/ 	.word	index@(_ZN3cub18CUB_300001_SM_10006detail6reduce18DeviceReduceKernelINS2_10policy_hubIdyN4cuda3std3__44plusIdEEE10Policy1000EN6thrust24THRUST_300001_SM_1000_NS6detail15normal_iteratorINSD_10device_ptrIdEEEEyS9_dNS7_10__identityEEEvT0_PT3_T1_NS0_13GridEvenShareISN_EET2_T4_)
        /*01f4*/ 	.word	0x0000001d


	//----- nvinfo : EIATTR_FRAME_SIZE
	.align		4
.L_128:
        /*01f8*/ 	.byte	0x04, 0x11
        /*01fa*/ 	.short	(.L_130 - .L_129)
	.align		4
.L_129:
        /*01fc*/ 	.word	index@(_ZN3cub18CUB_300001_SM_10006detail6reduce18DeviceReduceKernelINS2_10policy_hubIdyN4cuda3std3__44plusIdEEE10Policy1000EN6thrust24THRUST_300001_SM_1000_NS6detail15normal_iteratorINSD_10device_ptrIdEEEEyS9_dNS7_10__identityEEEvT0_PT3_T1_NS0_13GridEvenShareISN_EET2_T4_)
        /*0200*/ 	.word	0x00000000


	//----- nvinfo : EIATTR_REGCOUNT
	.align		4
.L_130:
        /*0204*/ 	.byte	0x04, 0x2f
        /*0206*/ 	.short	(.L_132 - .L_131)
	.align		4
.L_131:
        /*0208*/ 	.word	index@(_ZN3cub18CUB_300001_SM_10006detail6reduce28DeviceReduceSingleTileKernelINS2_10policy_hubIdyN4cuda3std3__44plusIdEEE10Policy1000EPdSC_iS9_ddNS7_10__identityEEEvT0_T1_T2_T3_T4_T6_)
        /*020c*/ 	.word	0x00000030


	//----- nvinfo : EIATTR_FRAME_SIZE
	.align		4
.L_132:
        /*0210*/ 	.byte	0x04, 0x11
        /*0212*/ 	.short	(.L_134 - .L_133)
	.align		4
.L_133:
        /*0214*/ 	.word	index@(_ZN3cub18CUB_300001_SM_10006detail6reduce28DeviceReduceSingleTileKernelINS2_10policy_hubIdyN4cuda3std3__44plusIdEEE10Policy1000EPdSC_iS9_ddNS7_10__identityEEEvT0_T1_T2_T3_T4_T6_)
        /*0218*/ 	.word	0x00000000


	//----- nvinfo : EIATTR_MIN_STACK_SIZE
	.align		4
.L_134:
        /*021c*/ 	.byte	0x04, 0x12
        /*021e*/ 	.short	(.L_136 - .L_135)
	.align		4
.L_135:
        /*0220*/ 	.word	index@(_ZN3cub18CUB_300001_SM_10006detail6reduce28DeviceReduceSingleTileKernelINS2_10policy_hubIdyN4cuda3std3__44plusIdEEE10Policy1000EPdSC_iS9_ddNS7_10__identityEEEvT0_T1_T2_T3_T4_T6_)
        /*0224*/ 	.word	0x00000000


	//----- nvinfo : EIATTR_MIN_STACK_SIZE
	.align		4
.L_136:
        /*0228*/ 	.byte	0x04, 0x12
        /*022a*/ 	.short	(.L_138 - .L_137)
	.align		4
.L_137:
        /*022c*/ 	.word	index@(_ZN3cub18CUB_300001_SM_10006detail6reduce18DeviceReduceKernelINS2_10policy_hubIdyN4cuda3std3__44plusIdEEE10Policy1000EN6thrust24THRUST_300001_SM_1000_NS6detail15normal_iteratorINSD_10device_ptrIdEEEEyS9_dNS7_10__identityEEEvT0_PT3_T1_NS0_13GridEvenShareISN_EET2_T4_)
        /*0230*/ 	.word	0x00000000


	//----- nvinfo : EIATTR_MIN_STACK_SIZE
	.align		4
.L_138:
        /*0234*/ 	.byte	0x04, 0x12
        /*0236*/ 	.short	(.L_140 - .L_139)
	.align		4
.L_139:
        /*0238*/ 	.word	index@(_ZN3cub18CUB_300001_SM_10006detail6reduce28DeviceReduceSingleTileKernelINS2_10policy_hubIdyN4cuda3std3__44plusIdEEE10Policy1000EN6thrust24THRUST_300001_SM_1000_NS6detail15normal_iteratorINSD_10device_ptrIdEEEEPdyS9_ddNS7_10__identityEEEvT0_T1_T2_T3_T4_T6_)
        /*023c*/ 	.word	0x00000000


	//----- nvinfo : EIATTR_MIN_STACK_SIZE
	.align		4
.L_140:
        /*0240*/ 	.byte	0x04, 0x12
        /*0242*/ 	.short	(.L_142 - .L_141)
	.align		4
.L_141:
        /*0244*/ 	.word	index@(_ZN3cub18CUB_300001_SM_10006detail6reduce28DeviceReduceSingleTileKernelINS2_10policy_hubIdjN4cuda3std3__44plusIdEEE10Policy1000EPdSC_iS9_ddNS7_10__identityEEEvT0_T1_T2_T3_T4_T6_)
        /*0248*/ 	.word	0x00000000


	//----- nvinfo : EIATTR_MIN_STACK_SIZE
	.align		4
.L_142:
        /*024c*/ 	.byte	0x04, 0x12
        /*024e*/ 	.short	(.L_144 - .L_143)
	.align		4
.L_143:
        /*0250*/ 	.word	index@(_ZN3cub18CUB_300001_SM_10006detail6reduce18DeviceReduceKernelINS2_10policy_hubIdjN4cuda3std3__44plusIdEEE10Policy1000EN6thrust24THRUST_300001_SM_1000_NS6detail15normal_iteratorINSD_10device_ptrIdEEEEjS9_dNS7_10__identityEEEvT0_PT3_T1_NS0_13GridEvenShareISN_EET2_T4_)
        /*0254*/ 	.word	0x00000000


	//----- nvinfo : EIATTR_MIN_STACK_SIZE
	.align		4
.L_144:
        /*0258*/ 	.byte	0x04, 0x12
        /*025a*/ 	.short	(.L_146 - .L_145)
	.align		4
.L_145:
        /*025c*/ 	.word	index@(_ZN3cub18CUB_300001_SM_10006detail6reduce28DeviceReduceSingleTileKernelINS2_10policy_hubIdjN4cuda3std3__44plusIdEEE10Policy1000EN6thrust24THRUST_300001_SM_1000_NS6detail15normal_iteratorINSD_10device_ptrIdEEEEPdjS9_ddNS7_10__identityEEEvT0_T1_T2_T3_T4_T6_)
        /*0260*/ 	.word	0x00000000


	//----- nvinfo : EIATTR_MIN_STACK_SIZE
	.align		4
.L_146:
        /*0264*/ 	.byte	0x04, 0x12
        /*0266*/ 	.short	(.L_148 - .L_147)
	.align		4
.L_147:
        /*0268*/ 	.word	index@(_ZN3cub18CUB_300001_SM_10006detail11EmptyKernelIvEEvv)
        /*026c*/ 	.word	0x00000000


	//----- nvinfo : EIATTR_MIN_STACK_SIZE
	.align		4
.L_148:
        /*0270*/ 	.byte	0x04, 0x12
        /*0272*/ 	.short	(.L_150 - .L_149)
	.align		4
.L_149:
        /*0274*/ 	.word	index@(_ZN6thrust24THRUST_300001_SM_1000_NS8cuda_cub4core6detail13_kernel_agentINS1_8__reduce11ReduceAgentIPN4cuda3std3__45tupleIJdlEEESC_SB_lNS1_9__extrema9arg_max_fIdlNS9_4lessIdEEEEEEJSC_SC_iSH_EEEvDpT0_)
        /*0278*/ 	.word	0x00000000


	//----- nvinfo : EIATTR_MIN_STACK_SIZE
	.align		4
.L_150:
        /*027c*/ 	.byte	0x04, 0x12
        /*027e*/ 	.short	(.L_152 - .L_151)
	.align		4
.L_151:
        /*0280*/ 	.word	index@(_ZN6thrust24THRUST_300001_SM_1000_NS8cuda_cub4core6detail13_kernel_agentINS1_8__reduce11ReduceAgentINS0_12zip_iteratorIN4cuda3std3__45tupleIJNS0_6detail15normal_iteratorINS0_10device_ptrIdEEEENS0_17counting_iteratorIlNS0_11use_defaultESI_SI_EEEEEEEPNSB_IJdlEEESM_lNS1_9__extrema9arg_max_fIdlNSA_4lessIdEEEEEEJSL_SN_lN3cub18CUB_300001_SM_100013GridEvenShareIlEENSV_9GridQueueIyEESS_EEEvDpT0_)
        /*0284*/ 	.word	0x00000000


	//----- nvinfo : EIATTR_MIN_STACK_SIZE
	.align		4
.L_152:
        /*0288*/ 	.byte	0x04, 0x12
        /*028a*/ 	.short	(.L_154 - .L_153)
	.align		4
.L_153:
        /*028c*/ 	.word	index@(_ZN6thrust24THRUST_300001_SM_1000_NS8cuda_cub4core6detail13_kernel_agentINS1_8__reduce11ReduceAgentINS0_12zip_iteratorIN4cuda3std3__45tupleIJNS0_6detail15normal_iteratorINS0_10device_ptrIdEEEENS0_17counting_iteratorIlNS0_11use_defaultESI_SI_EEEEEEEPNSB_IJdlEEESM_lNS1_9__extrema9arg_max_fIdlNSA_4lessIdEEEEEEJSL_SN_lSS_EEEvDpT0_)
        /*0290*/ 	.word	0x00000000


	//----- nvinfo : EIATTR_MIN_STACK_SIZE
	.align		4
.L_154:
        /*0294*/ 	.byte	0x04, 0x12
        /*0296*/ 	.short	(.L_156 - .L_155)
	.align		4
.L_155:
        /*0298*/ 	.word	index@(_ZN6thrust24THRUST_300001_SM_1000_NS8cuda_cub4core6detail13_kernel_agentINS1_8__reduce11ReduceAgentIPN4cuda3std3__45tupleIJdlEEESC_SB_iNS1_9__extrema9arg_max_fIdlNS9_4lessIdEEEEEEJSC_SC_iSH_EEEvDpT0_)
        /*029c*/ 	.word	0x00000000


	//----- nvinfo : EIATTR_MIN_STACK_SIZE
	.align		4
.L_156:
        /*02a0*/ 	.byte	0x04, 0x12
        /*02a2*/ 	.short	(.L_158 - .L_157)
	.align		4
.L_157:
        /*02a4*/ 	.word	index@(_ZN6thrust24THRUST_300001_SM_1000_NS8cuda_cub4core6detail13_kernel_agentINS1_8__reduce11ReduceAgentINS0_12zip_iteratorIN4cuda3std3__45tupleIJNS0_6detail15normal_iteratorINS0_10device_ptrIdEEEENS0_17counting_iteratorIlNS0_11use_defaultESI_SI_EEEEEEEPNSB_IJdlEEESM_iNS1_9__extrema9arg_max_fIdlNSA_4lessIdEEEEEEJSL_SN_iN3cub18CUB_300001_SM_100013GridEvenShareIiEENSV_9GridQueueIjEESS_EEEvDpT0_)
        /*02a8*/ 	.word	0x00000000


	//----- nvinfo : EIATTR_MIN_STACK_SIZE
	.align		4
.L_158:
        /*02ac*/ 	.byte	0x04, 0x12
        /*02ae*/ 	.short	(.L_160 - .L_159)
	.align		4
.L_159:
        /*02b0*/ 	.word	index@(_ZN6thrust24THRUST_300001_SM_1000_NS8cuda_cub4core6detail13_kernel_agentINS1_8__reduce11ReduceAgentINS0_12zip_iteratorIN4cuda3std3__45tupleIJNS0_6detail15normal_iteratorINS0_10device_ptrIdEEEENS0_17counting_iteratorIlNS0_11use_defaultESI_SI_EEEEEEEPNSB_IJdlEEESM_iNS1_9__extrema9arg_max_fIdlNSA_4lessIdEEEEEEJSL_SN_iSS_EEEvDpT0_)
        /*02b4*/ 	.word	0x00000000


	//----- nvinfo : EIATTR_MIN_STACK_SIZE
	.align		4
.L_160:
        /*02b8*/ 	.byte	0x04, 0x12
        /*02ba*/ 	.short	(.L_162 - .L_161)
	.align		4
.L_161:
        /*02bc*/ 	.word	index@(_ZN6thrust24THRUST_300001_SM_1000_NS8cuda_cub4core6detail13_kernel_agentINS1_8__reduce11ReduceAgentIPN4cuda3std3__45tupleIJdlEEESC_SB_lNS1_9__extrema9arg_min_fIdlNS9_4lessIdEEEEEEJSC_SC_iSH_EEEvDpT0_)
        /*02c0*/ 	.word	0x00000000


	//----- nvinfo : EIATTR_MIN_STACK_SIZE
	.align		4
.L_162:
        /*02c4*/ 	.byte	0x04, 0x12
        /*02c6*/ 	.short	(.L_164 - .L_163)
	.align		4
.L_163:
        /*02c8*/ 	.word	index@(_ZN6thrust24THRUST_300001_SM_1000_NS8cuda_cub4core6detail13_kernel_agentINS1_8__reduce10DrainAgentIlEEJN3cub18CUB_300001_SM_10009GridQueueIyEElEEEvDpT0_)
        /*02cc*/ 	.word	0x00000000


	//----- nvinfo : EIATTR_MIN_STACK_SIZE
	.align		4
.L_164:
        /*02d0*/ 	.byte	0x04, 0x12
        /*02d2*/ 	.short	(.L_166 - .L_165)
	.align		4
.L_165:
        /*02d4*/ 	.word	index@(_ZN6thrust24THRUST_300001_SM_1000_NS8cuda_cub4core6detail13_kernel_agentINS1_8__reduce11ReduceAgentINS0_12zip_iteratorIN4cuda3std3__45tupleIJNS0_6detail15normal_iteratorINS0_10device_ptrIdEEEENS0_17counting_iteratorIlNS0_11use_defaultESI_SI_EEEEEEEPNSB_IJdlEEESM_lNS1_9__extrema9arg_min_fIdlNSA_4lessIdEEEEEEJSL_SN_lN3cub18CUB_300001_SM_100013GridEvenShareIlEENSV_9GridQueueIyEESS_EEEvDpT0_)
        /*02d8*/ 	.word	0x00000000


	//----- nvinfo : EIATTR_MIN_STACK_SIZE
	.align		4
.L_166:
        /*02dc*/ 	.byte	0x04, 0x12
        /*02de*/ 	.short	(.L_168 - .L_167)
	.align		4
.L_167:
        /*02e0*/ 	.word	index@(_ZN6thrust24THRUST_300001_SM_1000_NS8cuda_cub4core6detail13_kernel_agentINS1_8__reduce11ReduceAgentINS0_12zip_iteratorIN4cuda3std3__45tupleIJNS0_6detail15normal_iteratorINS0_10device_ptrIdEEEENS0_17counting_iteratorIlNS0_11use_defaultESI_SI_EEEEEEEPNSB_IJdlEEESM_lNS1_9__extrema9arg_min_fIdlNSA_4lessIdEEEEEEJSL_SN_lSS_EEEvDpT0_)
        /*02e4*/ 	.word	0x00000000


	//----- nvinfo : EIATTR_MIN_STACK_SIZE
	.align		4
.L_168:
        /*02e8*/ 	.byte	0x04, 0x12
        /*02ea*/ 	.short	(.L_170 - .L_169)
	.align		4
.L_169:
        /*02ec*/ 	.word	index@(_ZN6thrust24THRUST_300001_SM_1000_NS8cuda_cub4core6detail13_kernel_agentINS1_8__reduce11ReduceAgentIPN4cuda3std3__45tupleIJdlEEESC_SB_iNS1_9__extrema9arg_min_fIdlNS9_4lessIdEEEEEEJSC_SC_iSH_EEEvDpT0_)
        /*02f0*/ 	.word	0x00000000


	//----- nvinfo : EIATTR_MIN_STACK_SIZE
	.align		4
.L_170:
        /*02f4*/ 	.byte	0x04, 0x12
        /*02f6*/ 	.short	(.L_172 - .L_171)
	.align		4
.L_171:
        /*02f8*/ 	.word	index@(_ZN6thrust24THRUST_300001_SM_1000_NS8cuda_cub4core6detail13_kernel_agentINS1_8__reduce10DrainAgentIiEEJN3cub18CUB_300001_SM_10009GridQueueIjEEiEEEvDpT0_)
        /*02fc*/ 	.word	0x00000000


	//----- nvinfo : EIATTR_MIN_STACK_SIZE
	.align		4
.L_172:
        /*0300*/ 	.byte	0x04, 0x12
        /*0302*/ 	.short	(.L_174 - .L_173)
	.align		4
.L_173:
        /*0304*/ 	.word	index@(_ZN6thrust24THRUST_300001_SM_1000_NS8cuda_cub4core6detail13_kernel_agentINS1_8__reduce11ReduceAgentINS0_12zip_iteratorIN4cuda3std3__45tupleIJNS0_6detail15normal_iteratorINS0_10device_ptrIdEEEENS0_17counting_iteratorIlNS0_11use_defaultESI_SI_EEEEEEEPNSB_IJdlEEESM_iNS1_9__extrema9arg_min_fIdlNSA_4lessIdEEEEEEJSL_SN_iN3cub18CUB_300001_SM_100013GridEvenShareIiEENSV_9GridQueueIjEESS_EEEvDpT0_)
        /*0308*/ 	.word	0x00000000


	//----- nvinfo : EIATTR_MIN_STACK_SIZE
	.align		4
.L_174:
        /*030c*/ 	.byte	0x04, 0x12
        /*030e*/ 	.short	(.L_176 - .L_175)
	.align		4
.L_175:
        /*0310*/ 	.word	index@(_ZN6thrust24THRUST_300001_SM_1000_NS8cuda_cub4core6detail13_kernel_agentINS1_8__reduce11ReduceAgentINS0_12zip_iteratorIN4cuda3std3__45tupleIJNS0_6detail15normal_iteratorINS0_10device_ptrIdEEEENS0_17counting_iteratorIlNS0_11use_defaultESI_SI_EEEEEEEPNSB_IJdlEEESM_iNS1_9__extrema9arg_min_fIdlNSA_4lessIdEEEEEEJSL_SN_iSS_EEEvDpT0_)
        /*0314*/ 	.word	0x00000000


	//----- nvinfo : EIATTR_MIN_STACK_SIZE
	.align		4
.L_176:
        /*0318*/ 	.byte	0x04, 0x12
        /*031a*/ 	.short	(.L_178 - .L_177)
	.align		4
.L_177:
        /*031c*/ 	.word	index@(_Z16compute_distancePdS_S_ii)
        /*0320*/ 	.word	0x00000000
.L_178:


//--------------------- .nv.compat                --------------------------
	.section	.nv.compat,"",@"SHT_CUDA_COMPAT_INFO"
	.align	4
        /*0000*/ 	.byte	0x02, 0x09, 0x00, 0x00, 0x02, 0x02, 0x01, 0x00, 0x02, 0x05, 0x05, 0x00, 0x03, 0x07, 0x01, 0x01
        /*0010*/ 	.byte	0x02, 0x03, 0x00, 0x00, 0x02, 0x06, 0x01, 0x00, 0x04, 0x0b, 0x08, 0x00, 0x01, 0x00, 0x00, 0x00
        /*0020*/ 	.byte	0x00, 0x00, 0x00, 0x00


//--------------------- .nv.info._ZN3cub18CUB_300001_SM_10006detail6reduce28DeviceReduceSingleTileKernelINS2_10policy_hubIdyN4cuda3std3__44plusIdEEE10Policy1000EPdSC_iS9_ddNS7_10__identityEEEvT0_T1_T2_T3_T4_T6_ --------------------------
	.section	.nv.info._ZN3cub18CUB_300001_SM_10006detail6reduce28DeviceReduceSingleTileKernelINS2_10policy_hubIdyN4cuda3std3__44plusIdEEE10Policy1000EPdSC_iS9_ddNS7_10__identityEEEvT0_T1_T2_T3_T4_T6_,"",@"SHT_CUDA_INFO"
	.sectionflags	@""
	.align	4


	//----- nvinfo : EIATTR_CUDA_API_VERSION
	.align		4
        /*0000*/ 	.byte	0x04, 0x37
        /*0002*/ 	.short	(.L_180 - .L_179)
.L_179:
        /*0004*/ 	.word	0x00000082


	//----- nvinfo : EIATTR_KPARAM_INFO
	.align		4
.L_180:
        /*0008*/ 	.byte	0x04, 0x17
        /*000a*/ 	.short	(.L_182 - .L_181)
.L_181:
        /*000c*/ 	.word	0x00000000
        /*0010*/ 	.short	0x0005
        /*0012*/ 	.short	0x0020
        /*0014*/ 	.byte	0x00, 0xf0, 0x05, 0x00


	//----- nvinfo : EIATTR_KPARAM_INFO
	.align		4
.L_182:
        /*0018*/ 	.byte	0x04, 0x17
        /*001a*/ 	.short	(.L_184 - .L_183)
.L_183:
        /*001c*/ 	.word	0x00000000
        /*0020*/ 	.short	0x0004
        /*0022*/ 	.short	0x0018
        /*0024*/ 	.byte	0x00, 0xf0, 0x21, 0x00


	//----- nvinfo : EIATTR_KPARAM_INFO
	.align		4
.L_184:
        /*0028*/ 	.byte	0x04, 0x17
        /*002a*/ 	.short	(.L_186 - .L_185)
.L_185:
        /*002c*/ 	.word	0x00000000
        /*0030*/ 	.short	0x0003
        /*0032*/ 	.short	0x0014
        /*0034*/ 	.byte	0x00, 0xf0, 0x05, 0x00


	//----- nvinfo : EIATTR_KPARAM_INFO
	.align		4
.L_186:
        /*0038*/ 	.byte	0x04, 0x17
        /*003a*/ 	.short	(.L_188 - .L_187)
.L_187:
        /*003c*/ 	.word	0x00000000
        /*0040*/ 	.short	0x0002
        /*0042*/ 	.short	0x0010
        /*0044*/ 	.byte	0x00, 0xf0, 0x11, 0x00


	//----- nvinfo : EIATTR_KPARAM_INFO
	.align		4
.L_188:
        /*0048*/ 	.byte	0x04, 0x17
        /*004a*/ 	.short	(.L_190 - .L_189)
.L_189:
        /*004c*/ 	.word	0x00000000
        /*0050*/ 	.short	0x0001
        /*0052*/ 	.short	0x0008
        /*0054*/ 	.byte	0x00, 0xf5, 0x21, 0x00


	//----- nvinfo : EIATTR_KPARAM_INFO
	.align		4
.L_190:
        /*0058*/ 	.byte	0x04, 0x17
        /*005a*/ 	.short	(.L_192 - .L_191)
.L_191:
        /*005c*/ 	.word	0x00000000
        /*0060*/ 	.short	0x0000
        /*0062*/ 	.short	0x0000
        /*0064*/ 	.byte	0x00, 0xf5, 0x21, 0x00


	//----- nvinfo : EIATTR_SPARSE_MMA_MASK
	.align		4
.L_192:
        /*0068*/ 	.byte	0x03, 0x50
        /*006a*/ 	.short	0x0000


	//----- nvinfo : EIATTR_MAXREG_COUNT
	.align		4
        /*006c*/ 	.byte	0x03, 0x1b
        /*006e*/ 	.short	0x0080


	//----- nvinfo : EIATTR_NUM_BARRIERS
	.align		4
        /*0070*/ 	.byte	0x02, 0x4c
        /*0072*/ 	.byte	0x01
	.zero		1


	//----- nvinfo : EIATTR_MERCURY_ISA_VERSION
	.align		4
        /*0074*/ 	.byte	0x03, 0x5f
        /*0076*/ 	.short	0x0101


	//----- nvinfo : EIATTR_COOP_GROUP_MASK_REGIDS
	.align		4
        /*0078*/ 	.byte	0x04, 0x29
        /*007a*/ 	.short	(.L_194 - .L_193)


	//   ....[0]....
.L_193:
        /*007c*/ 	.word	0xffffffff


	//   ....[1]....
        /*0080*/ 	.word	0xffffffff


	//   ....[2]....
        /*0084*/ 	.word	0xffffffff


	//   ....[3]....
        /*0088*/ 	.word	0xffffffff


	//   ....[4]....
        /*008c*/ 	.word	0xffffffff


	//   ....[5]....
        /*0090*/ 	.word	0xffffffff


	//   ....[6]....
        /*0094*/ 	.word	0xffffffff


	//   ....[7]....
        /*0098*/ 	.word	0xffffffff


	//   ....[8]....
        /*009c*/ 	.word	0xffffffff


	//   ....[9]....
        /*00a0*/ 	.word	0xffffffff


	//   ....[10]....
        /*00a4*/ 	.word	0xffffffff


	//   ....[11]....
        /*00a8*/ 	.word	0xffffffff


	//   ....[12]....
        /*00ac*/ 	.word	0xffffffff


	//   ....[13]....
        /*00b0*/ 	.word	0xffffffff


	//   ....[14]....
        /*00b4*/ 	.word	0xffffffff


	//   ....[15]....
        /*00b8*/ 	.word	0xffffffff


	//   ....[16]....
        /*00bc*/ 	.word	0xffffffff


	//   ....[17]....
        /*00c0*/ 	.word	0xffffffff


	//   ....[18]....
        /*00c4*/ 	.word	0xffffffff


	//   ....[19]....
        /*00c8*/ 	.word	0xffffffff


	//   ....[20]....
        /*00cc*/ 	.word	0xffffffff


	//   ....[21]....
        /*00d0*/ 	.word	0xffffffff


	//   ....[22]....
        /*00d4*/ 	.word	0xffffffff


	//   ....[23]....
        /*00d8*/ 	.word	0xffffffff


	//   ....[24]....
        /*00dc*/ 	.word	0xffffffff


	//   ....[25]....
        /*00e0*/ 	.word	0xffffffff


	//   ....[26]....
        /*00e4*/ 	.word	0xffffffff


	//   ....[27]....
        /*00e8*/ 	.word	0xffffffff


	//   ....[28]....
        /*00ec*/ 	.word	0xffffffff


	//   ....[29]....
        /*00f0*/ 	.word	0xffffffff


	//----- nvinfo : EIATTR_COOP_GROUP_INSTR_OFFSETS
	.align		4
.L_194:
        /*00f4*/ 	.byte	0x04, 0x28
        /*00f6*/ 	.short	(.L_196 - .L_195)


	//   ....[0]....
.L_195:
        /*00f8*/ 	.word	0x00000960


	//   ....[1]....
        /*00fc*/ 	.word	0x00000970


	//   ....[2]....
        /*0100*/ 	.word	0x000009e0


	//   ....[3]....
        /*0104*/ 	.word	0x00000a10


	//   ....[4]....
        /*0108*/ 	.word	0x00000a70


	//   ....[5]....
        /*010c*/ 	.word	0x00000a80


	//   ....[6]....
        /*0110*/ 	.word	0x00000ae0


	//   ....[7]....
        /*0114*/ 	.word	0x00000af0


	//   ....[8]....
        /*0118*/ 	.word	0x00000b40


	//   ....[9]....
        /*011c*/ 	.word	0x00000b60


	//   ....[10]....
        /*0120*/ 	.word	0x00000e10


	//   ....[11]....
        /*0124*/ 	.word	0x00000e20


	//   ....[12]....
        /*0128*/ 	.word	0x00000eb0


	//   ....[13]....
        /*012c*/ 	.word	0x00000ed0


	//   ....[14]....
        /*0130*/ 	.word	0x00000f20


	//   ....[15]....
        /*0134*/ 	.word	0x00000f40


	//   ....[16]....
        /*0138*/ 	.word	0x00000f90


	//   ....[17]....
        /*013c*/ 	.word	0x00000fb0


	//   ....[18]....
        /*0140*/ 	.word	0x00001000


	//   ....[19]....
        /*0144*/ 	.word	0x00001030


	//   ....[20]....
        /*0148*/ 	.word	0x000020b0


	//   ....[21]....
        /*014c*/ 	.word	0x000020c0


	//   ....[22]....
        /*0150*/ 	.word	0x00002130


	//   ....[23]....
        /*0154*/ 	.word	0x00002140


	//   ....[24]....
        /*0158*/ 	.word	0x000021a0


	//   ....[25]....
        /*015c*/ 	.word	0x000021b0


	//   ....[26]....
        /*0160*/ 	.word	0x00002200


	//   ....[27]....
        /*0164*/ 	.word	0x00002220


	//   ....[28]....
        /*0168*/ 	.word	0x00002280


	//   ....[29]....
        /*016c*/ 	.word	0x000022b0


	//----- nvinfo : EIATTR_VRC_CTA_INIT_COUNT
	.align		4
.L_196:
        /*0170*/ 	.byte	0x02, 0x4a
	.zero		1
	.zero		1


	//----- nvinfo : EIATTR_EXIT_INSTR_OFFSETS
	.align		4
        /*0174*/ 	.byte	0x04, 0x1c
        /*0176*/ 	.short	(.L_198 - .L_197)


	//   ....[0]....
.L_197:
        /*0178*/ 	.word	0x00000080


	//   ....[1]....
        /*017c*/ 	.word	0x000000c0


	//   ....[2]....
        /*0180*/ 	.word	0x00002510


	//   ....[3]....
        /*0184*/ 	.word	0x00002560


	//----- nvinfo : EIATTR_MAX_THREADS
	.align		4
.L_198:
        /*0188*/ 	.byte	0x04, 0x05
        /*018a*/ 	.short	(.L_200 - .L_199)
.L_199:
        /*018c*/ 	.word	0x00000200
        /*0190*/ 	.word	0x00000001
        /*0194*/ 	.word	0x00000001


	//----- nvinfo : EIATTR_CRS_STACK_SIZE
	.align		4
.L_200:
        /*0198*/ 	.byte	0x04, 0x1e
        /*019a*/ 	.short	(.L_202 - .L_201)
.L_201:
        /*019c*/ 	.word	0x00000000


	//----- nvinfo : EIATTR_CBANK_PARAM_SIZE
	.align		4
.L_202:
        /*01a0*/ 	.byte	0x03, 0x19
        /*01a2*/ 	.short	0x0021


	//----- nvinfo : EIATTR_PARAM_CBANK
	.align		4
        /*01a4*/ 	.byte	0x04, 0x0a
        /*01a6*/ 	.short	(.L_204 - .L_203)
	.align		4
.L_203:
        /*01a8*/ 	.word	index@(.nv.constant0._ZN3cub18CUB_300001_SM_10006detail6reduce28DeviceReduceSingleTileKernelINS2_10policy_hubIdyN4cuda3std3__44plusIdEEE10Policy1000EPdSC_iS9_ddNS7_10__identityEEEvT0_T1_T2_T3_T4_T6_)
        /*01ac*/ 	.short	0x0380
        /*01ae*/ 	.short	0x0021


	//----- nvinfo : EIATTR_SW_WAR
	.align		4
.L_204:
        /*01b0*/ 	.byte	0x04, 0x36
        /*01b2*/ 	.short	(.L_206 - .L_205)
.L_205:
        /*01b4*/ 	.word	0x00000008
.L_206:


//--------------------- .nv.info._ZN3cub18CUB_300001_SM_10006detail6reduce18DeviceReduceKernelINS2_10policy_hubIdyN4cuda3std3__44plusIdEEE10Policy1000EN6thrust24THRUST_300001_SM_1000_NS6detail15normal_iteratorINSD_10device_ptrIdEEEEyS9_dNS7_10__identityEEEvT0_PT3_T1_NS0_13GridEvenShareISN_EET2_T4_ --------------------------
	.section	.nv.info._ZN3cub18CUB_300001_SM_10006detail6reduce18DeviceReduceKernelINS2_10policy_hubIdyN4cuda3std3__44plusIdEEE10Policy1000EN6thrust24THRUST_300001_SM_1000_NS6detail15normal_iteratorINSD_10device_ptrIdEEEEyS9_dNS7_10__identityEEEvT0_PT3_T1_NS0_13GridEvenShareISN_EET2_T4_,"",@"SHT_CUDA_INFO"
	.sectionflags	@""
	.align	4


	//----- nvinfo : EIATTR_CUDA_API_VERSION
	.align		4
        /*0000*/ 	.byte	0x04, 0x37
        /*0002*/ 	.short	(.L_208 - .L_207)
.L_207:
        /*0004*/ 	.word	0x00000082


	//----- nvinfo : EIATTR_KPARAM_INFO
	.align		4
.L_208:
        /*0008*/ 	.byte	0x04, 0x17
        /*000a*/ 	.short	(.L_210 - .L_209)
.L_209:
        /*000c*/ 	.word	0x00000000
        /*0010*/ 	.short	0x0005
        /*0012*/ 	.short	0x0061
        /*0014*/ 	.byte	0x00, 0xf0, 0x05, 0x00


	//----- nvinfo : EIATTR_KPARAM_INFO
	.align		4
.L_210:
        /*0018*/ 	.byte	0x04, 0x17
        /*001a*/ 	.short	(.L_212 - .L_211)
.L_211:
        /*001c*/ 	.word	0x00000000
        /*0020*/ 	.short	0x0004
        /*0022*/ 	.short	0x0060
        /*0024*/ 	.byte	0x00, 0xf0, 0x05, 0x00


	//----- nvinfo : EIATTR_KPARAM_INFO
	.align		4
.L_212:
        /*0028*/ 	.byte	0x04, 0x17
        /*002a*/ 	.short	(.L_214 - .L_213)
.L_213:
        /*002c*/ 	.word	0x00000000
        /*0030*/ 	.short	0x0003
        /*0032*/ 	.short	0x0018
        /*0034*/ 	.byte	0x00, 0xf0, 0x21, 0x01


	//----- nvinfo : EIATTR_KPARAM_INFO
	.align		4
.L_214:
        /*0038*/ 	.byte	0x04, 0x17
        /*003a*/ 	.short	(.L_216 - .L_215)
.L_215:
        /*003c*/ 	.word	0x00000000
        /*0040*/ 	.short	0x0002
        /*0042*/ 	.short	0x0010
        /*0044*/ 	.byte	0x00, 0xf0, 0x21, 0x00


	//----- nvinfo : EIATTR_KPARAM_INFO
	.align		4
.L_216:
        /*0048*/ 	.byte	0x04, 0x17
        /*004a*/ 	.short	(.L_218 - .L_217)
.L_217:
        /*004c*/ 	.word	0x00000000
        /*0050*/ 	.short	0x0001
        /*0052*/ 	.short	0x0008
        /*0054*/ 	.byte	0x00, 0xf5, 0x21, 0x00


	//----- nvinfo : EIATTR_KPARAM_INFO
	.align		4
.L_218:
        /*0058*/ 	.byte	0x04, 0x17
        /*005a*/ 	.short	(.L_220 - .L_219)
.L_219:
        /*005c*/ 	.word	0x00000000
        /*0060*/ 	.short	0x0000
        /*0062*/ 	.short	0x0000
        /*0064*/ 	.byte	0x00, 0xf0, 0x21, 0x00


	//----- nvinfo : EIATTR_SPARSE_MMA_MASK
	.align		4
.L_220:
        /*0068*/ 	.byte	0x03, 0x50
        /*006a*/ 	.short	0x0000


	//----- nvinfo : EIATTR_MAXREG_COUNT
	.align		4
        /*006c*/ 	.byte	0x03, 0x1b
        /*006e*/ 	.short	0x0080


	//----- nvinfo : EIATTR_NUM_BARRIERS
	.align		4
        /*0070*/ 	.byte	0x02, 0x4c
        /*0072*/ 	.byte	0x01
	.zero		1


	//----- nvinfo : EIATTR_MERCURY_ISA_VERSION
	.align		4
        /*0074*/ 	.byte	0x03, 0x5f
        /*0076*/ 	.short	0x0101


	//----- nvinfo : EIATTR_COOP_GROUP_MASK_REGIDS
	.align		4
        /*0078*/ 	.byte	0x04, 0x29
        /*007a*/ 	.short	(.L_222 - .L_221)


	//   ....[0]....
.L_221:
        /*007c*/ 	.word	0xffffffff


	//   ....[1]....
        /*0080*/ 	.word	0xffffffff


	//   ....[2]....
        /*0084*/ 	.word	0xffffffff


	//   ....[3]....
        /*0088*/ 	.word	0xffffffff


	//   ....[4]....
        /*008c*/ 	.word	0xffffffff


	//   ....[5]....
        /*0090*/ 	.word	0xffffffff


	//   ....[6]....
        /*0094*/ 	.word	0xffffffff


	//   ....[7]....
        /*0098*/ 	.word	0xffffffff


	//   ....[8]....
        /*009c*/ 	.word	0xffffffff


	//   ....[9]....
        /*00a0*/ 	.word	0xffffffff


	//   ....[10]....
        /*00a4*/ 	.word	0xffffffff


	//   ....[11]....
        /*00a8*/ 	.word	0xffffffff


	//   ....[12]....
        /*00ac*/ 	.word	0xffffffff


	//   ....[13]....
        /*00b0*/ 	.word	0xffffffff


	//   ....[14]....
        /*00b4*/ 	.word	0xffffffff


	//   ....[15]....
        /*00b8*/ 	.word	0xffffffff


	//   ....[16]....
        /*00bc*/ 	.word	0xffffffff


	//   ....[17]....
        /*00c0*/ 	.word	0xffffffff


	//   ....[18]....
        /*00c4*/ 	.word	0xffffffff


	//   ....[19]....
        /*00c8*/ 	.word	0xffffffff


	//   ....[20]....
        /*00cc*/ 	.word	0xffffffff


	//   ....[21]....
        /*00d0*/ 	.word	0xffffffff


	//   ....[22]....
        /*00d4*/ 	.word	0xffffffff


	//   ....[23]....
        /*00d8*/ 	.word	0xffffffff


	//   ....[24]....
        /*00dc*/ 	.word	0xffffffff


	//   ....[25]....
        /*00e0*/ 	.word	0xffffffff


	//   ....[26]....
        /*00e4*/ 	.word	0xffffffff


	//   ....[27]....
        /*00e8*/ 	.word	0xffffffff


	//   ....[28]....
        /*00ec*/ 	.word	0xffffffff


	//   ....[29]....
        /*00f0*/ 	.word	0xffffffff


	//----- nvinfo : EIATTR_COOP_GROUP_INSTR_OFFSETS
	.align		4
.L_222:
        /*00f4*/ 	.byte	0x04, 0x28
        /*00f6*/ 	.short	(.L_224 - .L_223)


	//   ....[0]....
.L_223:
        /*00f8*/ 	.word	0x000009a0


	//   ....[1]....
        /*00fc*/ 	.word	0x000009b0


	//   ....[2]....
        /*0100*/ 	.word	0x00000a20


	//   ....[3]....
        /*0104*/ 	.word	0x00000a40


	//   ....[4]....
        /*0108*/ 	.word	0x00000ab0


	//   ....[5]....
        /*010c*/ 	.word	0x00000ac0


	//   ....[6]....
        /*0110*/ 	.word	0x00000b10


	//   ....[7]....
        /*0114*/ 	.word	0x00000b30


	//   ....[8]....
        /*0118*/ 	.word	0x00000ba0


	//   ....[9]....
        /*011c*/ 	.word	0x00000bb0


	//   ....[10]....
        /*0120*/ 	.word	0x00000e50


	//   ....[11]....
        /*0124*/ 	.word	0x00000e60


	//   ....[12]....
        /*0128*/ 	.word	0x00000ee0


	//   ....[13]....
        /*012c*/ 	.word	0x00000f00


	//   ....[14]....
        /*0130*/ 	.word	0x00000f50


	//   ....[15]....
        /*0134*/ 	.word	0x00000f80


	//   ....[16]....
        /*0138*/ 	.word	0x00000fd0


	//   ....[17]....
        /*013c*/ 	.word	0x00000ff0


	//   ....[18]....
        /*0140*/ 	.word	0x00001060


	//   ....[19]....
        /*0144*/ 	.word	0x00001090


	//   ....[20]....
        /*0148*/ 	.word	0x00002360


	//   ....[21]....
        /*014c*/ 	.word	0x00002370


	//   ....[22]....
        /*0150*/ 	.word	0x000023f0


	//   ....[23]....
        /*0154*/ 	.word	0x00002400


	//   ....[24]....
        /*0158*/ 	.word	0x00002460


	//   ....[25]....
        /*015c*/ 	.word	0x00002470


	//   ....[26]....
        /*0160*/ 	.word	0x000024c0


	//   ....[27]....
        /*0164*/ 	.word	0x000024f0


	//   ....[28]....
        /*0168*/ 	.word	0x00002570


	//   ....[29]....
        /*016c*/ 	.word	0x00002580


	//----- nvinfo : EIATTR_VRC_CTA_INIT_COUNT
	.align		4
.L_224:
        /*0170*/ 	.byte	0x02, 0x4a
	.zero		1
	.zero		1


	//----- nvinfo : EIATTR_EXIT_INSTR_OFFSETS
	.align		4
        /*0174*/ 	.byte	0x04, 0x1c
        /*0176*/ 	.short	(.L_226 - .L_225)


	//   ....[0]....
.L_225:
        /*0178*/ 	.word	0x000027b0


	//   ....[1]....
        /*017c*/ 	.word	0x00002810


	//----- nvinfo : EIATTR_MAX_THREADS
	.align		4
.L_226:
        /*0180*/ 	.byte	0x04, 0x05
        /*0182*/ 	.short	(.L_228 - .L_227)
.L_227:
        /*0184*/ 	.word	0x00000200
        /*0188*/ 	.word	0x00000001
        /*018c*/ 	.word	0x00000001


	//----- nvinfo : EIATTR_CRS_STACK_SIZE
	.align		4
.L_228:
        /*0190*/ 	.byte	0x04, 0x1e
        /*0192*/ 	.short	(.L_230 - .L_229)
.L_229:
        /*0194*/ 	.word	0x00000000


	//----- nvinfo : EIATTR_CBANK_PARAM_SIZE
	.align		4
.L_230:
        /*0198*/ 	.byte	0x03, 0x19
        /*019a*/ 	.short	0x0062


	//----- nvinfo : EIATTR_PARAM_CBANK
	.align		4
        /*019c*/ 	.byte	0x04, 0x0a
        /*019e*/ 	.short	(.L_232 - .L_231)
	.align		4
.L_231:
        /*01a0*/ 	.word	index@(.nv.constant0._ZN3cub18CUB_300001_SM_10006detail6reduce18DeviceReduceKernelINS2_10policy_hubIdyN4cuda3std3__44plusIdEEE10Policy1000EN6thrust24THRUST_300001_SM_1000_NS6detail15normal_iteratorINSD_10device_ptrIdEEEEyS9_dNS7_10__identityEEEvT0_PT3_T1_NS0_13GridEvenShareISN_EET2_T4_)
        /*01a4*/ 	.short	0x0380
        /*01a6*/ 	.short	0x0062


	//----- nvinfo : EIATTR_SW_WAR
	.align		4
.L_232:
        /*01a8*/ 	.byte	0x04, 0x36
        /*01aa*/ 	.short	(.L_234 - .L_233)
.L_233:
        /*01ac*/ 	.word	0x00000008
.L_234:


//--------------------- .nv.info._ZN3cub18CUB_300001_SM_10006detail6reduce28DeviceReduceSingleTileKernelINS2_10policy_hubIdyN4cuda3std3__44plusIdEEE10Policy1000EN6thrust24THRUST_300001_SM_1000_NS6detail15normal_iteratorINSD_10device_ptrIdEEEEPdyS9_ddNS7_10__identityEEEvT0_T1_T2_T3_T4_T6_ --------------------------
	.section	.nv.info._ZN3cub18CUB_300001_SM_10006detail6reduce28DeviceReduceSingleTileKernelINS2_10policy_hubIdyN4cuda3std3__44plusIdEEE10Policy1000EN6thrust24THRUST_300001_SM_1000_NS6detail15normal_iteratorINSD_10device_ptrIdEEEEPdyS9_ddNS7_10__identityEEEvT0_T1_T2_T3_T4_T6_,"",@"SHT_CUDA_INFO"
	.sectionflags	@""
	.align	4


	//----- nvinfo : EIATTR_CUDA_API_VERSION
	.align		4
        /*0000*/ 	.byte	0x04, 0x37
        /*0002*/ 	.short	(.L_236 - .L_235)
.L_235:
        /*0004*/ 	.word	0x00000082


	//----- nvinfo : EIATTR_KPARAM_INFO
	.align		4
.L_236:
        /*0008*/ 	.byte	0x04, 0x17
        /*000a*/ 	.short	(.L_238 - .L_237)
.L_237:
        /*000c*/ 	.word	0x00000000
        /*0010*/ 	.short	0x0005
        /*0012*/ 	.short	0x0028
        /*0014*/ 	.byte	0x00, 0xf0, 0x05, 0x00


	//----- nvinfo : EIATTR_KPARAM_INFO
	.align		4
.L_238:
        /*0018*/ 	.byte	0x04, 0x17
        /*001a*/ 	.short	(.L_240 - .L_239)
.L_239:
        /*001c*/ 	.word	0x00000000
        /*0020*/ 	.short	0x0004
        /*0022*/ 	.short	0x0020
        /*0024*/ 	.byte	0x00, 0xf0, 0x21, 0x00


	//----- nvinfo : EIATTR_KPARAM_INFO
	.align		4
.L_240:
        /*0028*/ 	.byte	0x04, 0x17
        /*002a*/ 	.short	(.L_242 - .L_241)
.L_241:
        /*002c*/ 	.word	0x00000000
        /*0030*/ 	.short	0x0003
        /*0032*/ 	.short	0x0018
        /*0034*/ 	.byte	0x00, 0xf0, 0x05, 0x00


	//----- nvinfo : EIATTR_KPARAM_INFO
	.align		4
.L_242:
        /*0038*/ 	.byte	0x04, 0x17
        /*003a*/ 	.short	(.L_244 - .L_243)
.L_243:
        /*003c*/ 	.word	0x00000000
        /*0040*/ 	.short	0x0002
        /*0042*/ 	.short	0x0010
        /*0044*/ 	.byte	0x00, 0xf0, 0x21, 0x00


	//----- nvinfo : EIATTR_KPARAM_INFO
	.align		4
.L_244:
        /*0048*/ 	.byte	0x04, 0x17
        /*004a*/ 	.short	(.L_246 - .L_245)
.L_245:
        /*004c*/ 	.word	0x00000000
        /*0050*/ 	.short	0x0001
        /*0052*/ 	.short	0x0008
        /*0054*/ 	.byte	0x00, 0xf5, 0x21, 0x00


	//----- nvinfo : EIATTR_KPARAM_INFO
	.align		4
.L_246:
        /*0058*/ 	.byte	0x04, 0x17
        /*005a*/ 	.short	(.L_248 - .L_247)
.L_247:
        /*005c*/ 	.word	0x00000000
        /*0060*/ 	.short	0x0000
        /*0062*/ 	.short	0x0000
        /*0064*/ 	.byte	0x00, 0xf0, 0x21, 0x00


	//----- nvinfo : EIATTR_SPARSE_MMA_MASK
	.align		4
.L_248:
        /*0068*/ 	.byte	0x03, 0x50
        /*006a*/ 	.short	0x0000


	//----- nvinfo : EIATTR_MAXREG_COUNT
	.align		4
        /*006c*/ 	.byte	0x03, 0x1b
        /*006e*/ 	.short	0x0080


	//----- nvinfo : EIATTR_NUM_BARRIERS
	.align		4
        /*0070*/ 	.byte	0x02, 0x4c
        /*0072*/ 	.byte	0x01
	.zero		1


	//----- nvinfo : EIATTR_MERCURY_ISA_VERSION
	.align		4
        /*0074*/ 	.byte	0x03, 0x5f
        /*0076*/ 	.short	0x0101


	//----- nvinfo : EIATTR_COOP_GROUP_MASK_REGIDS
	.align		4
        /*0078*/ 	.byte	0x04, 0x29
        /*007a*/ 	.short	(.L_250 - .L_249)


	//   ....[0]....
.L_249:
        /*007c*/ 	.word	0xffffffff


	//   ....[1]....
        /*0080*/ 	.word	0xffffffff


	//   ....[2]....
        /*0084*/ 	.word	0xffffffff


	//   ....[3]....
        /*0088*/ 	.word	0xffffffff


	//   ....[4]....
        /*008c*/ 	.word	0xffffffff


	//   ....[5]....
        /*0090*/ 	.word	0xffffffff


	//   ....[6]....
        /*0094*/ 	.word	0xffffffff


	//   ....[7]....
        /*0098*/ 	.word	0xffffffff


	//   ....[8]....
        /*009c*/ 	.word	0xffffffff


	//   ....[9]....
        /*00a0*/ 	.word	0xffffffff


	//   ....[10]....
        /*00a4*/ 	.word	0xffffffff


	//   ....[11]....
        /*00a8*/ 	.word	0xffffffff


	//   ....[12]....
        /*00ac*/ 	.word	0xffffffff


	//   ....[13]....
        /*00b0*/ 	.word	0xffffffff


	//   ....[14]....
        /*00b4*/ 	.word	0xffffffff


	//   ....[15]....
        /*00b8*/ 	.word	0xffffffff


	//   ....[16]....
        /*00bc*/ 	.word	0xffffffff


	//   ....[17]....
        /*00c0*/ 	.word	0xffffffff


	//   ....[18]....
        /*00c4*/ 	.word	0xffffffff


	//   ....[19]....
        /*00c8*/ 	.word	0xffffffff


	//   ....[20]....
        /*00cc*/ 	.word	0xffffffff


	//   ....[21]....
        /*00d0*/ 	.word	0xffffffff


	//   ....[22]....
        /*00d4*/ 	.word	0xffffffff


	//   ....[23]....
        /*00d8*/ 	.word	0xffffffff


	//   ....[24]....
        /*00dc*/ 	.word	0xffffffff


	//   ....[25]....
        /*00e0*/ 	.word	0xffffffff


	//   ....[26]....
        /*00e4*/ 	.word	0xffffffff


	//   ....[27]....
        /*00e8*/ 	.word	0xffffffff


	//   ....[28]....
        /*00ec*/ 	.word	0xffffffff


	//   ....[29]....
        /*00f0*/ 	.word	0xffffffff


	//----- nvinfo : EIATTR_COOP_GROUP_INSTR_OFFSETS
	.align		4
.L_250:
        /*00f4*/ 	.byte	0x04, 0x28
        /*00f6*/ 	.short	(.L_252 - .L_251)


	//   ....[0]....
.L_251:
        /*00f8*/ 	.word	0x00000910


	//   ....[1]....
        /*00fc*/ 	.word	0x00000920


	//   ....[2]....
        /*0100*/ 	.word	0x00000990


	//   ....[3]....
        /*0104*/ 	.word	0x000009a0


	//   ....[4]....
        /*0108*/ 	.word	0x00000a00


	//   ....[5]....
        /*010c*/ 	.word	0x00000a10


	//   ....[6]....
        /*0110*/ 	.word	0x00000a60


	//   ....[7]....
        /*0114*/ 	.word	0x00000a80


	//   ....[8]....
        /*0118*/ 	.word	0x00000ae0


	//   ....[9]....
        /*011c*/ 	.word	0x00000b10


	//   ....[10]....
        /*0120*/ 	.word	0x00000dc0


	//   ....[11]....
        /*0124*/ 	.word	0x00000dd0


	//   ....[12]....
        /*0128*/ 	.word	0x00000e60


	//   ....[13]....
        /*012c*/ 	.word	0x00000e70


	//   ....[14]....
        /*0130*/ 	.word	0x00000ed0


	//   ....[15]....
        /*0134*/ 	.word	0x00000ee0


	//   ....[16]....
        /*0138*/ 	.word	0x00000f30


	//   ....[17]....
        /*013c*/ 	.word	0x00000f50


	//   ....[18]....
        /*0140*/ 	.word	0x00000fc0


	//   ....[19]....
        /*0144*/ 	.word	0x00000ff0


	//   ....[20]....
        /*0148*/ 	.word	0x00002180


	//   ....[21]....
        /*014c*/ 	.word	0x00002190


	//   ....[22]....
        /*0150*/ 	.word	0x00002200


	//   ....[23]....
        /*0154*/ 	.word	0x00002210


	//   ....[24]....
        /*0158*/ 	.word	0x00002270


	//   ....[25]....
        /*015c*/ 	.word	0x00002280


	//   ....[26]....
        /*0160*/ 	.word	0x000022d0


	//   ....[27]....
        /*0164*/ 	.word	0x000022f0


	//   ....[28]....
        /*0168*/ 	.word	0x00002350


	//   ....[29]....
        /*016c*/ 	.word	0x00002380


	//----- nvinfo : EIATTR_VRC_CTA_INIT_COUNT
	.align		4
.L_252:
        /*0170*/ 	.byte	0x02, 0x4a
	.zero		1
	.zero		1


	//----- nvinfo : EIATTR_EXIT_INSTR_OFFSETS
	.align		4
        /*0174*/ 	.byte	0x04, 0x1c
        /*0176*/ 	.short	(.L_254 - .L_253)


	//   ....[0]....
.L_253:
        /*0178*/ 	.word	0x000000a0


	//   ....[1]....
        /*017c*/ 	.word	0x000000e0


	//   ....[2]....
        /*0180*/ 	.word	0x000025e0


	//   ....[3]....
        /*0184*/ 	.word	0x00002630


	//----- nvinfo : EIATTR_MAX_THREADS
	.align		4
.L_254:
        /*0188*/ 	.byte	0x04, 0x05
        /*018a*/ 	.short	(.L_256 - .L_255)
.L_255:
        /*018c*/ 	.word	0x00000200
        /*0190*/ 	.word	0x00000001
        /*0194*/ 	.word	0x00000001


	//----- nvinfo : EIATTR_CRS_STACK_SIZE
	.align		4
.L_256:
        /*0198*/ 	.byte	0x04, 0x1e
        /*019a*/ 	.short	(.L_258 - .L_257)
.L_257:
        /*019c*/ 	.word	0x00000000


	//----- nvinfo : EIATTR_CBANK_PARAM_SIZE
	.align		4
.L_258:
        /*01a0*/ 	.byte	0x03, 0x19
        /*01a2*/ 	.short	0x0029


	//----- nvinfo : EIATTR_PARAM_CBANK
	.align		4
        /*01a4*/ 	.byte	0x04, 0x0a
        /*01a6*/ 	.short	(.L_260 - .L_259)
	.align		4
.L_259:
        /*01a8*/ 	.word	index@(.nv.constant0._ZN3cub18CUB_300001_SM_10006detail6reduce28DeviceReduceSingleTileKernelINS2_10policy_hubIdyN4cuda3std3__44plusIdEEE10Policy1000EN6thrust24THRUST_300001_SM_1000_NS6detail15normal_iteratorINSD_10device_ptrIdEEEEPdyS9_ddNS7_10__identityEEEvT0_T1_T2_T3_T4_T6_)
        /*01ac*/ 	.short	0x0380
        /*01ae*/ 	.short	0x0029


	//----- nvinfo : EIATTR_SW_WAR
	.align		4
.L_260:
        /*01b0*/ 	.byte	0x04, 0x36
        /*01b2*/ 	.short	(.L_262 - .L_261)
.L_261:
        /*01b4*/ 	.word	0x00000008
.L_262:


//--------------------- .nv.info._ZN3cub18CUB_300001_SM_10006detail6reduce28DeviceReduceSingleTileKernelINS2_10policy_hubIdjN4cuda3std3__44plusIdEEE10Policy1000EPdSC_iS9_ddNS7_10__identityEEEvT0_T1_T2_T3_T4_T6_ --------------------------
	.section	.nv.info._ZN3cub18CUB_300001_SM_10006detail6reduce28DeviceReduceSingleTileKernelINS2_10policy_hubIdjN4cuda3std3__44plusIdEEE10Policy1000EPdSC_iS9_ddNS7_10__identityEEEvT0_T1_T2_T3_T4_T6_,"",@"SHT_CUDA_INFO"
	.sectionflags	@""
	.align	4


	//----- nvinfo : EIATTR_CUDA_API_VERSION
	.align		4
        /*0000*/ 	.byte	0x04, 0x37
        /*0002*/ 	.short	(.L_264 - .L_263)
.L_263:
        /*0004*/ 	.word	0x00000082


	//----- nvinfo : EIATTR_KPARAM_INFO
	.align		4
.L_264:
        /*0008*/ 	.byte	0x04, 0x17
        /*000a*/ 	.short	(.L_266 - .L_265)
.L_265:
        /*000c*/ 	.word	0x00000000
        /*0010*/ 	.short	0x0005
        /*0012*/ 	.short	0x0020
        /*0014*/ 	.byte	0x00, 0xf0, 0x05, 0x00


	//----- nvinfo : EIATTR_KPARAM_INFO
	.align		4
.L_266:
        /*0018*/ 	.byte	0x04, 0x17
        /*001a*/ 	.short	(.L_268 - .L_267)
.L_267:
        /*001c*/ 	.word	0x00000000
        /*0020*/ 	.short	0x0004
        /*0022*/ 	.short	0x0018
        /*0024*/ 	.byte	0x00, 0xf0, 0x21, 0x00


	//----- nvinfo : EIATTR_KPARAM_INFO
	.align		4
.L_268:
        /*0028*/ 	.byte	0x04, 0x17
        /*002a*/ 	.short	(.L_270 - .L_269)
.L_269:
        /*002c*/ 	.word	0x00000000
        /*0030*/ 	.short	0x0003
        /*0032*/ 	.short	0x0014
        /*0034*/ 	.byte	0x00, 0xf0, 0x05, 0x00


	//----- nvinfo : EIATTR_KPARAM_INFO
	.align		4
.L_270:
        /*0038*/ 	.byte	0x04, 0x17
        /*003a*/ 	.short	(.L_272 - .L_271)
.L_271:
        /*003c*/ 	.word	0x00000000
        /*0040*/ 	.short	0x0002
        /*0042*/ 	.short	0x0010
        /*0044*/ 	.byte	0x00, 0xf0, 0x11, 0x00


	//----- nvinfo : EIATTR_KPARAM_INFO
	.align		4
.L_272:
        /*0048*/ 	.byte	0x04, 0x17
        /*004a*/ 	.short	(.L_274 - .L_273)
.L_273:
        /*004c*/ 	.word	0x00000000
        /*0050*/ 	.short	0x0001
        /*0052*/ 	.short	0x0008
        /*0054*/ 	.byte	0x00, 0xf5, 0x21, 0x00


	//----- nvinfo : EIATTR_KPARAM_INFO
	.align		4
.L_274:
        /*0058*/ 	.byte	0x04, 0x17
        /*005a*/ 	.short	(.L_276 - .L_275)
.L_275:
        /*005c*/ 	.word	0x00000000
        /*0060*/ 	.short	0x0000
        /*0062*/ 	.short	0x0000
        /*0064*/ 	.byte	0x00, 0xf5, 0x21, 0x00


	//----- nvinfo : EIATTR_SPARSE_MMA_MASK
	.align		4
.L_276:
        /*0068*/ 	.byte	0x03, 0x50
        /*006a*/ 	.short	0x0000


	//----- nvinfo : EIATTR_MAXREG_COUNT
	.align		4
        /*006c*/ 	.byte	0x03, 0x1b
        /*006e*/ 	.short	0x0060


	//----- nvinfo : EIATTR_NUM_BARRIERS
	.align		4
        /*0070*/ 	.byte	0x02, 0x4c
        /*0072*/ 	.byte	0x01
	.zero		1


	//----- nvinfo : EIATTR_MERCURY_ISA_VERSION
	.align		4
        /*0074*/ 	.byte	0x03, 0x5f
        /*0076*/ 	.short	0x0101


	//----- nvinfo : EIATTR_COOP_GROUP_MASK_REGIDS
	.align		4
        /*0078*/ 	.byte	0x04, 0x29
        /*007a*/ 	.short	(.L_278 - .L_277)


	//   ....[0]....
.L_277:
        /*007c*/ 	.word	0xffffffff


	//   ....[1]....
        /*0080*/ 	.word	0xffffffff


	//   ....[2]....
        /*0084*/ 	.word	0xffffffff


	//   ....[3]....
        /*0088*/ 	.word	0xffffffff


	//   ....[4]....
        /*008c*/ 	.word	0xffffffff


	//   ....[5]....
        /*0090*/ 	.word	0xffffffff


	//   ....[6]....
        /*0094*/ 	.word	0xffffffff


	//   ....[7]....
        /*0098*/ 	.word	0xffffffff


	//   ....[8]....
        /*009c*/ 	.word	0xffffffff


	//   ....[9]....
        /*00a0*/ 	.word	0xffffffff


	//   ....[10]....
        /*00a4*/ 	.word	0xffffffff


	//   ....[11]....
        /*00a8*/ 	.word	0xffffffff


	//   ....[12]....
        /*00ac*/ 	.word	0xffffffff


	//   ....[13]....
        /*00b0*/ 	.word	0xffffffff


	//   ....[14]....
        /*00b4*/ 	.word	0xffffffff


	//   ....[15]....
        /*00b8*/ 	.word	0xffffffff


	//   ....[16]....
        /*00bc*/ 	.word	0xffffffff


	//   ....[17]....
        /*00c0*/ 	.word	0xffffffff


	//   ....[18]....
        /*00c4*/ 	.word	0xffffffff


	//   ....[19]....
        /*00c8*/ 	.word	0xffffffff


	//   ....[20]....
        /*00cc*/ 	.word	0xffffffff


	//   ....[21]....
        /*00d0*/ 	.word	0xffffffff


	//   ....[22]....
        /*00d4*/ 	.word	0xffffffff


	//   ....[23]....
        /*00d8*/ 	.word	0xffffffff


	//   ....[24]....
        /*00dc*/ 	.word	0xffffffff


	//   ....[25]....
        /*00e0*/ 	.word	0xffffffff


	//   ....[26]....
        /*00e4*/ 	.word	0xffffffff


	//   ....[27]....
        /*00e8*/ 	.word	0xffffffff


	//   ....[28]....
        /*00ec*/ 	.word	0xffffffff


	//   ....[29]....
        /*00f0*/ 	.word	0xffffffff


	//----- nvinfo : EIATTR_COOP_GROUP_INSTR_OFFSETS
	.align		4
.L_278:
        /*00f4*/ 	.byte	0x04, 0x28
        /*00f6*/ 	.short	(.L_280 - .L_279)


	//   ....[0]....
.L_279:
        /*00f8*/ 	.word	0x00000980


	//   ....[1]....
        /*00fc*/ 	.word	0x00000990


	//   ....[2]....
        /*0100*/ 	.word	0x00000a00


	//   ....[3]....
        /*0104*/ 	.word	0x00000a30


	//   ....[4]....
        /*0108*/ 	.word	0x00000aa0


	//   ....[5]....
        /*010c*/ 	.word	0x00000ab0


	//   ....[6]....
        /*0110*/ 	.word	0x00000b00


	//   ....[7]....
        /*0114*/ 	.word	0x00000b10


	//   ....[8]....
        /*0118*/ 	.word	0x00000b60


	//   ....[9]....
        /*011c*/ 	.word	0x00000b80


	//   ....[10]....
        /*0120*/ 	.word	0x00000e90


	//   ....[11]....
        /*0124*/ 	.word	0x00000ea0


	//   ....[12]....
        /*0128*/ 	.word	0x00000f30


	//   ....[13]....
        /*012c*/ 	.word	0x00000f50


	//   ....[14]....
        /*0130*/ 	.word	0x00000fa0


	//   ....[15]....
        /*0134*/ 	.word	0x00000fc0


	//   ....[16]....
        /*0138*/ 	.word	0x00001010


	//   ....[17]....
        /*013c*/ 	.word	0x00001040


	//   ....[18]....
        /*0140*/ 	.word	0x000010a0


	//   ....[19]....
        /*0144*/ 	.word	0x000010d0


	//   ....[20]....
        /*0148*/ 	.word	0x000022b0


	//   ....[21]....
        /*014c*/ 	.word	0x000022c0


	//   ....[22]....
        /*0150*/ 	.word	0x00002330


	//   ....[23]....
        /*0154*/ 	.word	0x00002340


	//   ....[24]....
        /*0158*/ 	.word	0x000023a0


	//   ....[25]....
        /*015c*/ 	.word	0x000023d0


	//   ....[26]....
        /*0160*/ 	.word	0x00002450


	//   ....[27]....
        /*0164*/ 	.word	0x00002460


	//   ....[28]....
        /*0168*/ 	.word	0x000024b0


	//   ....[29]....
        /*016c*/ 	.word	0x000024c0


	//----- nvinfo : EIATTR_VRC_CTA_INIT_COUNT
	.align		4
.L_280:
        /*0170*/ 	.byte	0x02, 0x4a
	.zero		1
	.zero		1


	//----- nvinfo : EIATTR_EXIT_INSTR_OFFSETS
	.align		4
        /*0174*/ 	.byte	0x04, 0x1c
        /*0176*/ 	.short	(.L_282 - .L_281)


	//   ....[0]....
.L_281:
        /*0178*/ 	.word	0x00000080


	//   ....[1]....
        /*017c*/ 	.word	0x000000c0


	//   ....[2]....
        /*0180*/ 	.word	0x00002750


	//   ....[3]....
        /*0184*/ 	.word	0x000027a0


	//----- nvinfo : EIATTR_MAX_THREADS
	.align		4
.L_282:
        /*0188*/ 	.byte	0x04, 0x05
        /*018a*/ 	.short	(.L_284 - .L_283)
.L_283:
        /*018c*/ 	.word	0x00000280
        /*0190*/ 	.word	0x00000001
        /*0194*/ 	.word	0x00000001


	//----- nvinfo : EIATTR_CRS_STACK_SIZE
	.align		4
.L_284:
        /*0198*/ 	.byte	0x04, 0x1e
        /*019a*/ 	.short	(.L_286 - .L_285)
.L_285:
        /*019c*/ 	.word	0x00000000


	//----- nvinfo : EIATTR_CBANK_PARAM_SIZE
	.align		4
.L_286:
        /*01a0*/ 	.byte	0x03, 0x19
        /*01a2*/ 	.short	0x0021


	//----- nvinfo : EIATTR_PARAM_CBANK
	.align		4
        /*01a4*/ 	.byte	0x04, 0x0a
        /*01a6*/ 	.short	(.L_288 - .L_287)
	.align		4
.L_287:
        /*01a8*/ 	.word	index@(.nv.constant0._ZN3cub18CUB_300001_SM_10006detail6reduce28DeviceReduceSingleTileKernelINS2_10policy_hubIdjN4cuda3std3__44plusIdEEE10Policy1000EPdSC_iS9_ddNS7_10__identityEEEvT0_T1_T2_T3_T4_T6_)
        /*01ac*/ 	.short	0x0380
        /*01ae*/ 	.short	0x0021


	//----- nvinfo : EIATTR_SW_WAR
	.align		4
.L_288:
        /*01b0*/ 	.byte	0x04, 0x36
        /*01b2*/ 	.short	(.L_290 - .L_289)
.L_289:
        /*01b4*/ 	.word	0x00000008
.L_290:


//--------------------- .nv.info._ZN3cub18CUB_300001_SM_10006detail6reduce18DeviceReduceKernelINS2_10policy_hubIdjN4cuda3std3__44plusIdEEE10Policy1000EN6thrust24THRUST_300001_SM_1000_NS6detail15normal_iteratorINSD_10device_ptrIdEEEEjS9_dNS7_10__identityEEEvT0_PT3_T1_NS0_13GridEvenShareISN_EET2_T4_ --------------------------
	.section	.nv.info._ZN3cub18CUB_300001_SM_10006detail6reduce18DeviceReduceKernelINS2_10policy_hubIdjN4cuda3std3__44plusIdEEE10Policy1000EN6thrust24THRUST_300001_SM_1000_NS6detail15normal_iteratorINSD_10device_ptrIdEEEEjS9_dNS7_10__identityEEEvT0_PT3_T1_NS0_13GridEvenShareISN_EET2_T4_,"",@"SHT_CUDA_INFO"
	.sectionflags	@""
	.align	4


	//----- nvinfo : EIATTR_CUDA_API_VERSION
	.align		4
        /*0000*/ 	.byte	0x04, 0x37
        /*0002*/ 	.short	(.L_292 - .L_291)
.L_291:
        /*0004*/ 	.word	0x00000082


	//----- nvinfo : EIATTR_KPARAM_INFO
	.align		4
.L_292:
        /*0008*/ 	.byte	0x04, 0x17
        /*000a*/ 	.short	(.L_294 - .L_293)
.L_293:
        /*000c*/ 	.word	0x00000000
        /*0010*/ 	.short	0x0005
        /*0012*/ 	.short	0x003d
        /*0014*/ 	.byte	0x00, 0xf0, 0x05, 0x00


	//----- nvinfo : EIATTR_KPARAM_INFO
	.align		4
.L_294:
        /*0018*/ 	.byte	0x04, 0x17
        /*001a*/ 	.short	(.L_296 - .L_295)
.L_295:
        /*001c*/ 	.word	0x00000000
        /*0020*/ 	.short	0x0004
        /*0022*/ 	.short	0x003c
        /*0024*/ 	.byte	0x00, 0xf0, 0x05, 0x00


	//----- nvinfo : EIATTR_KPARAM_INFO
	.align		4
.L_296:
        /*0028*/ 	.byte	0x04, 0x17
        /*002a*/ 	.short	(.L_298 - .L_297)
.L_297:
        /*002c*/ 	.word	0x00000000
        /*0030*/ 	.short	0x0003
        /*0032*/ 	.short	0x0014
        /*0034*/ 	.byte	0x00, 0xf0, 0xa1, 0x00


	//----- nvinfo : EIATTR_KPARAM_INFO
	.align		4
.L_298:
        /*0038*/ 	.byte	0x04, 0x17
        /*003a*/ 	.short	(.L_300 - .L_299)
.L_299:
        /*003c*/ 	.word	0x00000000
        /*0040*/ 	.short	0x0002
        /*0042*/ 	.short	0x0010
        /*0044*/ 	.byte	0x00, 0xf0, 0x11, 0x00


	//----- nvinfo : EIATTR_KPARAM_INFO
	.align		4
.L_300:
        /*0048*/ 	.byte	0x04, 0x17
        /*004a*/ 	.short	(.L_302 - .L_301)
.L_301:
        /*004c*/ 	.word	0x00000000
        /*0050*/ 	.short	0x0001
        /*0052*/ 	.short	0x0008
        /*0054*/ 	.byte	0x00, 0xf5, 0x21, 0x00


	//----- nvinfo : EIATTR_KPARAM_INFO
	.align		4
.L_302:
        /*0058*/ 	.byte	0x04, 0x17
        /*005a*/ 	.short	(.L_304 - .L_303)
.L_303:
        /*005c*/ 	.word	0x00000000
        /*0060*/ 	.short	0x0000
        /*0062*/ 	.short	0x0000
        /*0064*/ 	.byte	0x00, 0xf0, 0x21, 0x00


	//----- nvinfo : EIATTR_SPARSE_MMA_MASK
	.align		4
.L_304:
        /*0068*/ 	.byte	0x03, 0x50
        /*006a*/ 	.short	0x0000


	//----- nvinfo : EIATTR_MAXREG_COUNT
	.align		4
        /*006c*/ 	.byte	0x03, 0x1b
        /*006e*/ 	.short	0x0060


	//----- nvinfo : EIATTR_NUM_BARRIERS
	.align		4
        /*0070*/ 	.byte	0x02, 0x4c
        /*0072*/ 	.byte	0x01
	.zero		1


	//----- nvinfo : EIATTR_MERCURY_ISA_VERSION
	.align		4
        /*0074*/ 	.byte	0x03, 0x5f
        /*0076*/ 	.short	0x0101


	//----- nvinfo : EIATTR_COOP_GROUP_MASK_REGIDS
	.align		4
        /*0078*/ 	.byte	0x04, 0x29
        /*007a*/ 	.short	(.L_306 - .L_305)


	//   ....[0]....
.L_305:
        /*007c*/ 	.word	0xffffffff


	//   ....[1]....
        /*0080*/ 	.word	0xffffffff


	//   ....[2]....
        /*0084*/ 	.word	0xffffffff


	//   ....[3]....
        /*0088*/ 	.word	0xffffffff


	//   ....[4]....
        /*008c*/ 	.word	0xffffffff


	//   ....[5]....
        /*0090*/ 	.word	0xffffffff


	//   ....[6]....
        /*0094*/ 	.word	0xffffffff


	//   ....[7]....
        /*0098*/ 	.word	0xffffffff


	//   ....[8]....
        /*009c*/ 	.word	0xffffffff


	//   ....[9]....
        /*00a0*/ 	.word	0xffffffff


	//   ....[10]....
        /*00a4*/ 	.word	0xffffffff


	//   ....[11]....
        /*00a8*/ 	.word	0xffffffff


	//   ....[12]....
        /*00ac*/ 	.word	0xffffffff


	//   ....[13]....
        /*00b0*/ 	.word	0xffffffff


	//   ....[14]....
        /*00b4*/ 	.word	0xffffffff


	//   ....[15]....
        /*00b8*/ 	.word	0xffffffff


	//   ....[16]....
        /*00bc*/ 	.word	0xffffffff


	//   ....[17]....
        /*00c0*/ 	.word	0xffffffff


	//   ....[18]....
        /*00c4*/ 	.word	0xffffffff


	//   ....[19]....
        /*00c8*/ 	.word	0xffffffff


	//   ....[20]....
        /*00cc*/ 	.word	0xffffffff


	//   ....[21]....
        /*00d0*/ 	.word	0xffffffff


	//   ....[22]....
        /*00d4*/ 	.word	0xffffffff


	//   ....[23]....
        /*00d8*/ 	.word	0xffffffff


	//   ....[24]....
        /*00dc*/ 	.word	0xffffffff


	//   ....[25]....
        /*00e0*/ 	.word	0xffffffff


	//   ....[26]....
        /*00e4*/ 	.word	0xffffffff


	//   ....[27]....
        /*00e8*/ 	.word	0xffffffff


	//   ....[28]....
        /*00ec*/ 	.word	0xffffffff


	//   ....[29]....
        /*00f0*/ 	.word	0xffffffff


	//----- nvinfo : EIATTR_COOP_GROUP_INSTR_OFFSETS
	.align		4
.L_306:
        /*00f4*/ 	.byte	0x04, 0x28
        /*00f6*/ 	.short	(.L_308 - .L_307)


	//   ....[0]....
.L_307:
        /*00f8*/ 	.word	0x00000c10


	//   ....[1]....
        /*00fc*/ 	.word	0x00000c20


	//   ....[2]....
        /*0100*/ 	.word	0x00000c90


	//   ....[3]....
        /*0104*/ 	.word	0x00000cb0


	//   ....[4]....
        /*0108*/ 	.word	0x00000d20


	//   ....[5]....
        /*010c*/ 	.word	0x00000d30


	//   ....[6]....
        /*0110*/ 	.word	0x00000d80


	//   ....[7]....
        /*0114*/ 	.word	0x00000da0


	//   ....[8]....
        /*0118*/ 	.word	0x00000df0


	//   ....[9]....
        /*011c*/ 	.word	0x00000e10


	//   ....[10]....
        /*0120*/ 	.word	0x00001120


	//   ....[11]....
        /*0124*/ 	.word	0x00001130


	//   ....[12]....
        /*0128*/ 	.word	0x000011a0


	//   ....[13]....
        /*012c*/ 	.word	0x000011c0


	//   ....[14]....
        /*0130*/ 	.word	0x00001210


	//   ....[15]....
        /*0134*/ 	.word	0x00001230


	//   ....[16]....
        /*0138*/ 	.word	0x00001290


	//   ....[17]....
        /*013c*/ 	.word	0x000012b0


	//   ....[18]....
        /*0140*/ 	.word	0x00001330


	//   ....[19]....
        /*0144*/ 	.word	0x00001360


	//   ....[20]....
        /*0148*/ 	.word	0x000028d0


	//   ....[21]....
        /*014c*/ 	.word	0x000028e0


	//   ....[22]....
        /*0150*/ 	.word	0x00002960


	//   ....[23]....
        /*0154*/ 	.word	0x00002970


	//   ....[24]....
        /*0158*/ 	.word	0x000029d0


	//   ....[25]....
        /*015c*/ 	.word	0x000029e0


	//   ....[26]....
        /*0160*/ 	.word	0x00002a30


	//   ....[27]....
        /*0164*/ 	.word	0x00002a60


	//   ....[28]....
        /*0168*/ 	.word	0x00002ae0


	//   ....[29]....
        /*016c*/ 	.word	0x00002af0


	//----- nvinfo : EIATTR_VRC_CTA_INIT_COUNT
	.align		4
.L_308:
        /*0170*/ 	.byte	0x02, 0x4a
	.zero		1
	.zero		1


	//----- nvinfo : EIATTR_EXIT_INSTR_OFFSETS
	.align		4
        /*0174*/ 	.byte	0x04, 0x1c
        /*0176*/ 	.short	(.L_310 - .L_309)


	//   ....[0]....
.L_309:
        /*0178*/ 	.word	0x00002d80


	//   ....[1]....
        /*017c*/ 	.word	0x00002de0


	//----- nvinfo : EIATTR_MAX_THREADS
	.align		4
.L_310:
        /*0180*/ 	.byte	0x04, 0x05
        /*0182*/ 	.short	(.L_312 - .L_311)
.L_311:
        /*0184*/ 	.word	0x00000280
        /*0188*/ 	.word	0x00000001
        /*018c*/ 	.word	0x00000001


	//----- nvinfo : EIATTR_CRS_STACK_SIZE
	.align		4
.L_312:
        /*0190*/ 	.byte	0x04, 0x1e
        /*0192*/ 	.short	(.L_314 - .L_313)
.L_313:
        /*0194*/ 	.word	0x00000000


	//----- nvinfo : EIATTR_CBANK_PARAM_SIZE
	.align		4
.L_314:
        /*0198*/ 	.byte	0x03, 0x19
        /*019a*/ 	.short	0x003e


	//----- nvinfo : EIATTR_PARAM_CBANK
	.align		4
        /*019c*/ 	.byte	0x04, 0x0a
        /*019e*/ 	.short	(.L_316 - .L_315)
	.align		4
.L_315:
        /*01a0*/ 	.word	index@(.nv.constant0._ZN3cub18CUB_300001_SM_10006detail6reduce18DeviceReduceKernelINS2_10policy_hubIdjN4cuda3std3__44plusIdEEE10Policy1000EN6thrust24THRUST_300001_SM_1000_NS6detail15normal_iteratorINSD_10device_ptrIdEEEEjS9_dNS7_10__identityEEEvT0_PT3_T1_NS0_13GridEvenShareISN_EET2_T4_)
        /*01a4*/ 	.short	0x0380
        /*01a6*/ 	.short	0x003e


	//----- nvinfo : EIATTR_SW_WAR
	.align		4
.L_316:
        /*01a8*/ 	.byte	0x04, 0x36
        /*01aa*/ 	.short	(.L_318 - .L_317)
.L_317:
        /*01ac*/ 	.word	0x00000008
.L_318:


//--------------------- .nv.info._ZN3cub18CUB_300001_SM_10006detail6reduce28DeviceReduceSingleTileKernelINS2_10policy_hubIdjN4cuda3std3__44plusIdEEE10Policy1000EN6thrust24THRUST_300001_SM_1000_NS6detail15normal_iteratorINSD_10device_ptrIdEEEEPdjS9_ddNS7_10__identityEEEvT0_T1_T2_T3_T4_T6_ --------------------------
	.section	.nv.info._ZN3cub18CUB_300001_SM_10006detail6reduce28DeviceReduceSingleTileKernelINS2_10policy_hubIdjN4cuda3std3__44plusIdEEE10Policy1000EN6thrust24THRUST_300001_SM_1000_NS6detail15normal_iteratorINSD_10device_ptrIdEEEEPdjS9_ddNS7_10__identityEEEvT0_T1_T2_T3_T4_T6_,"",@"SHT_CUDA_INFO"
	.sectionflags	@""
	.align	4


	//----- nvinfo : EIATTR_CUDA_API_VERSION
	.align		4
        /*0000*/ 	.byte	0x04, 0x37
        /*0002*/ 	.short	(.L_320 - .L_319)
.L_319:
        /*0004*/ 	.word	0x00000082


	//----- nvinfo : EIATTR_KPARAM_INFO
	.align		4
.L_320:
        /*0008*/ 	.byte	0x04, 0x17
        /*000a*/ 	.short	(.L_322 - .L_321)
.L_321:
        /*000c*/ 	.word	0x00000000
        /*0010*/ 	.short	0x0005
        /*0012*/ 	.short	0x0020
        /*0014*/ 	.byte	0x00, 0xf0, 0x05, 0x00


	//----- nvinfo : EIATTR_KPARAM_INFO
	.align		4
.L_322:
        /*0018*/ 	.byte	0x04, 0x17
        /*001a*/ 	.short	(.L_324 - .L_323)
.L_323:
        /*001c*/ 	.word	0x00000000
        /*0020*/ 	.short	0x0004
        /*0022*/ 	.short	0x0018
        /*0024*/ 	.byte	0x00, 0xf0, 0x21, 0x00


	//----- nvinfo : EIATTR_KPARAM_INFO
	.align		4
.L_324:
        /*0028*/ 	.byte	0x04, 0x17
        /*002a*/ 	.short	(.L_326 - .L_325)
.L_325:
        /*002c*/ 	.word	0x00000000
        /*0030*/ 	.short	0x0003
        /*0032*/ 	.short	0x0014
        /*0034*/ 	.byte	0x00, 0xf0, 0x05, 0x00


	//----- nvinfo : EIATTR_KPARAM_INFO
	.align		4
.L_326:
        /*0038*/ 	.byte	0x04, 0x17
        /*003a*/ 	.short	(.L_328 - .L_327)
.L_327:
        /*003c*/ 	.word	0x00000000
        /*0040*/ 	.short	0x0002
        /*0042*/ 	.short	0x0010
        /*0044*/ 	.byte	0x00, 0xf0, 0x11, 0x00


	//----- nvinfo : EIATTR_KPARAM_INFO
	.align		4
.L_328:
        /*0048*/ 	.byte	0x04, 0x17
        /*004a*/ 	.short	(.L_330 - .L_329)
.L_329:
        /*004c*/ 	.word	0x00000000
        /*0050*/ 	.short	0x0001
        /*0052*/ 	.short	0x0008
        /*0054*/ 	.byte	0x00, 0xf5, 0x21, 0x00


	//----- nvinfo : EIATTR_KPARAM_INFO
	.align		4
.L_330:
        /*0058*/ 	.byte	0x04, 0x17
        /*005a*/ 	.short	(.L_332 - .L_331)
.L_331:
        /*005c*/ 	.word	0x00000000
        /*0060*/ 	.short	0x0000
        /*0062*/ 	.short	0x0000
        /*0064*/ 	.byte	0x00, 0xf0, 0x21, 0x00


	//----- nvinfo : EIATTR_SPARSE_MMA_MASK
	.align		4
.L_332:
        /*0068*/ 	.byte	0x03, 0x50
        /*006a*/ 	.short	0x0000


	//----- nvinfo : EIATTR_MAXREG_COUNT
	.align		4
        /*006c*/ 	.byte	0x03, 0x1b
        /*006e*/ 	.short	0x0060


	//----- nvinfo : EIATTR_NUM_BARRIERS
	.align		4
        /*0070*/ 	.byte	0x02, 0x4c
        /*0072*/ 	.byte	0x01
	.zero		1


	//----- nvinfo : EIATTR_MERCURY_ISA_VERSION
	.align		4
        /*0074*/ 	.byte	0x03, 0x5f
        /*0076*/ 	.short	0x0101


	//----- nvinfo : EIATTR_COOP_GROUP_MASK_REGIDS
	.align		4
        /*0078*/ 	.byte	0x04, 0x29
        /*007a*/ 	.short	(.L_334 - .L_333)


	//   ....[0]....
.L_333:
        /*007c*/ 	.word	0xffffffff


	//   ....[1]....
        /*0080*/ 	.word	0xffffffff


	//   ....[2]....
        /*0084*/ 	.word	0xffffffff


	//   ....[3]....
        /*0088*/ 	.word	0xffffffff


	//   ....[4]....
        /*008c*/ 	.word	0xffffffff


	//   ....[5]....
        /*0090*/ 	.word	0xffffffff


	//   ....[6]....
        /*0094*/ 	.word	0xffffffff


	//   ....[7]....
        /*0098*/ 	.word	0xffffffff


	//   ....[8]....
        /*009c*/ 	.word	0xffffffff


	//   ....[9]....
        /*00a0*/ 	.word	0xffffffff


	//   ....[10]....
        /*00a4*/ 	.word	0xffffffff


	//   ....[11]....
        /*00a8*/ 	.word	0xffffffff


	//   ....[12]....
        /*00ac*/ 	.word	0xffffffff


	//   ....[13]....
        /*00b0*/ 	.word	0xffffffff


	//   ....[14]....
        /*00b4*/ 	.word	0xffffffff


	//   ....[15]....
        /*00b8*/ 	.word	0xffffffff


	//   ....[16]....
        /*00bc*/ 	.word	0xffffffff


	//   ....[17]....
        /*00c0*/ 	.word	0xffffffff


	//   ....[18]....
        /*00c4*/ 	.word	0xffffffff


	//   ....[19]....
        /*00c8*/ 	.word	0xffffffff


	//   ....[20]....
        /*00cc*/ 	.word	0xffffffff


	//   ....[21]....
        /*00d0*/ 	.word	0xffffffff


	//   ....[22]....
        /*00d4*/ 	.word	0xffffffff


	//   ....[23]....
        /*00d8*/ 	.word	0xffffffff


	//   ....[24]....
        /*00dc*/ 	.word	0xffffffff


	//   ....[25]....
        /*00e0*/ 	.word	0xffffffff


	//   ....[26]....
        /*00e4*/ 	.word	0xffffffff


	//   ....[27]....
        /*00e8*/ 	.word	0xffffffff


	//   ....[28]....
        /*00ec*/ 	.word	0xffffffff


	//   ....[29]....
        /*00f0*/ 	.word	0xffffffff


	//----- nvinfo : EIATTR_COOP_GROUP_INSTR_OFFSETS
	.align		4
.L_334:
        /*00f4*/ 	.byte	0x04, 0x28
        /*00f6*/ 	.short	(.L_336 - .L_335)


	//   ....[0]....
.L_335:
        /*00f8*/ 	.word	0x00000930


	//   ....[1]....
        /*00fc*/ 	.word	0x00000940


	//   ....[2]....
        /*0100*/ 	.word	0x000009b0


	//   ....[3]....
        /*0104*/ 	.word	0x000009e0


	//   ....[4]....
        /*0108*/ 	.word	0x00000a50


	//   ....[5]....
        /*010c*/ 	.word	0x00000a60


	//   ....[6]....
        /*0110*/ 	.word	0x00000ab0


	//   ....[7]....
        /*0114*/ 	.word	0x00000ad0


	//   ....[8]....
        /*0118*/ 	.word	0x00000b30


	//   ....[9]....
        /*011c*/ 	.word	0x00000b40


	//   ....[10]....
        /*0120*/ 	.word	0x00000e40


	//   ....[11]....
        /*0124*/ 	.word	0x00000e50


	//   ....[12]....
        /*0128*/ 	.word	0x00000ed0


	//   ....[13]....
        /*012c*/ 	.word	0x00000ef0


	//   ....[14]....
        /*0130*/ 	.word	0x00000f40


	//   ....[15]....
        /*0134*/ 	.word	0x00000f60


	//   ....[16]....
        /*0138*/ 	.word	0x00000fd0


	//   ....[17]....
        /*013c*/ 	.word	0x00000fe0


	//   ....[18]....
        /*0140*/ 	.word	0x00001030


	//   ....[19]....
        /*0144*/ 	.word	0x00001060


	//   ....[20]....
        /*0148*/ 	.word	0x00002450


	//   ....[21]....
        /*014c*/ 	.word	0x00002460


	//   ....[22]....
        /*0150*/ 	.word	0x000024d0


	//   ....[23]....
        /*0154*/ 	.word	0x000024e0


	//   ....[24]....
        /*0158*/ 	.word	0x00002540


	//   ....[25]....
        /*015c*/ 	.word	0x00002550


	//   ....[26]....
        /*0160*/ 	.word	0x000025a0


	//   ....[27]....
        /*0164*/ 	.word	0x000025d0


	//   ....[28]....
        /*0168*/ 	.word	0x00002650


	//   ....[29]....
        /*016c*/ 	.word	0x00002660


	//----- nvinfo : EIATTR_VRC_CTA_INIT_COUNT
	.align		4
.L_336:
        /*0170*/ 	.byte	0x02, 0x4a
	.zero		1
	.zero		1


	//----- nvinfo : EIATTR_EXIT_INSTR_OFFSETS
	.align		4
        /*0174*/ 	.byte	0x04, 0x1c
        /*0176*/ 	.short	(.L_338 - .L_337)


	//   ....[0]....
.L_337:
        /*0178*/ 	.word	0x00000080


	//   ....[1]....
        /*017c*/ 	.word	0x000000c0


	//   ....[2]....
        /*0180*/ 	.word	0x000028f0


	//   ....[3]....
        /*0184*/ 	.word	0x00002940


	//----- nvinfo : EIATTR_MAX_THREADS
	.align		4
.L_338:
        /*0188*/ 	.byte	0x04, 0x05
        /*018a*/ 	.short	(.L_340 - .L_339)
.L_339:
        /*018c*/ 	.word	0x00000280
        /*0190*/ 	.word	0x00000001
        /*0194*/ 	.word	0x00000001


	//----- nvinfo : EIATTR_CRS_STACK_SIZE
	.align		4
.L_340:
        /*0198*/ 	.byte	0x04, 0x1e
        /*019a*/ 	.short	(.L_342 - .L_341)
.L_341:
        /*019c*/ 	.word	0x00000000


	//----- nvinfo : EIATTR_CBANK_PARAM_SIZE
	.align		4
.L_342:
        /*01a0*/ 	.byte	0x03, 0x19
        /*01a2*/ 	.short	0x0021


	//----- nvinfo : EIATTR_PARAM_CBANK
	.align		4
        /*01a4*/ 	.byte	0x04, 0x0a
        /*01a6*/ 	.short	(.L_344 - .L_343)
	.align		4
.L_343:
        /*01a8*/ 	.word	index@(.nv.constant0._ZN3cub18CUB_300001_SM_10006detail6reduce28DeviceReduceSingleTileKernelINS2_10policy_hubIdjN4cuda3std3__44plusIdEEE10Policy1000EN6thrust24THRUST_300001_SM_1000_NS6detail15normal_iteratorINSD_10device_ptrIdEEEEPdjS9_ddNS7_10__identityEEEvT0_T1_T2_T3_T4_T6_)
        /*01ac*/ 	.short	0x0380
        /*01ae*/ 	.short	0x0021


	//----- nvinfo : EIATTR_SW_WAR
	.align		4
.L_344:
        /*01b0*/ 	.byte	0x04, 0x36
        /*01b2*/ 	.short	(.L_346 - .L_345)
.L_345:
        /*01b4*/ 	.word	0x00000008
.L_346:


//--------------------- .nv.info._ZN3cub18CUB_300001_SM_10006detail11EmptyKernelIvEEvv --------------------------
	.section	.nv.info._ZN3cub18CUB_300001_SM_10006detail11EmptyKernelIvEEvv,"",@"SHT_CUDA_INFO"
	.sectionflags	@""
	.align	4


	//----- nvinfo : EIATTR_CUDA_API_VERSION
	.align		4
        /*0000*/ 	.byte	0x04, 0x37
        /*0002*/ 	.short	(.L_348 - .L_347)
.L_347:
        /*0004*/ 	.word	0x00000082


	//----- nvinfo : EIATTR_SPARSE_MMA_MASK
	.align		4
.L_348:
        /*0008*/ 	.byte	0x03, 0x50
        /*000a*/ 	.short	0x0000


	//----- nvinfo : EIATTR_MAXREG_COUNT
	.align		4
        /*000c*/ 	.byte	0x03, 0x1b
        /*000e*/ 	.short	0x00ff


	//----- nvinfo : EIATTR_MERCURY_ISA_VERSION
	.align		4
        /*0010*/ 	.byte	0x03, 0x5f
        /*0012*/ 	.short	0x0101


	//----- nvinfo : EIATTR_VRC_CTA_INIT_COUNT
	.align		4
        /*0014*/ 	.byte	0x02, 0x4a
	.zero		1
	.zero		1


	//----- nvinfo : EIATTR_EXIT_INSTR_OFFSETS
	.align		4
        /*0018*/ 	.byte	0x04, 0x1c
        /*001a*/ 	.short	(.L_350 - .L_349)


	//   ....[0]....
.L_349:
        /*001c*/ 	.word	0x00000010


	//----- nvinfo : EIATTR_SW_WAR
	.align		4
.L_350:
        /*0020*/ 	.byte	0x04, 0x36
        /*0022*/ 	.short	(.L_352 - .L_351)
.L_351:
        /*0024*/ 	.word	0x00000008
.L_352:


//--------------------- .nv.info._ZN6thrust24THRUST_300001_SM_1000_NS8cuda_cub4core6detail13_kernel_agentINS1_8__reduce11ReduceAgentIPN4cuda3std3__45tupleIJdlEEESC_SB_lNS1_9__extrema9arg_max_fIdlNS9_4lessIdEEEEEEJSC_SC_iSH_EEEvDpT0_ --------------------------
	.section	.nv.info._ZN6thrust24THRUST_300001_SM_1000_NS8cuda_cub4core6detail13_kernel_agentINS1_8__reduce11ReduceAgentIPN4cuda3std3__45tupleIJdlEEESC_SB_lNS1_9__extrema9arg_max_fIdlNS9_4lessIdEEEEEEJSC_SC_iSH_EEEvDpT0_,"",@"SHT_CUDA_INFO"
	.sectionflags	@""
	.align	4


	//----- nvinfo : EIATTR_CUDA_API_VERSION
	.align		4
        /*0000*/ 	.byte	0x04, 0x37
        /*0002*/ 	.short	(.L_354 - .L_353)
.L_353:
        /*0004*/ 	.word	0x00000082


	//----- nvinfo : EIATTR_KPARAM_INFO
	.align		4
.L_354:
        /*0008*/ 	.byte	0x04, 0x17
        /*000a*/ 	.short	(.L_356 - .L_355)
.L_355:
        /*000c*/ 	.word	0x00000000
        /*0010*/ 	.short	0x0003
        /*0012*/ 	.short	0x0014
        /*0014*/ 	.byte	0x00, 0xf0, 0x05, 0x00


	//----- nvinfo : EIATTR_KPARAM_INFO
	.align		4
.L_356:
        /*0018*/ 	.byte	0x04, 0x17
        /*001a*/ 	.short	(.L_358 - .L_357)
.L_357:
        /*001c*/ 	.word	0x00000000
        /*0020*/ 	.short	0x0002
        /*0022*/ 	.short	0x0010
        /*0024*/ 	.byte	0x00, 0xf0, 0x11, 0x00


	//----- nvinfo : EIATTR_KPARAM_INFO
	.align		4
.L_358:
        /*0028*/ 	.byte	0x04, 0x17
        /*002a*/ 	.short	(.L_360 - .L_359)
.L_359:
        /*002c*/ 	.word	0x00000000
        /*0030*/ 	.short	0x0001
        /*0032*/ 	.short	0x0008
        /*0034*/ 	.byte	0x00, 0xf5, 0x21, 0x00


	//----- nvinfo : EIATTR_KPARAM_INFO
	.align		4
.L_360:
        /*0038*/ 	.byte	0x04, 0x17
        /*003a*/ 	.short	(.L_362 - .L_361)
.L_361:
        /*003c*/ 	.word	0x00000000
        /*0040*/ 	.short	0x0000
        /*0042*/ 	.short	0x0000
        /*0044*/ 	.byte	0x00, 0xf5, 0x21, 0x00


	//----- nvinfo : EIATTR_SPARSE_MMA_MASK
	.align		4
.L_362:
        /*0048*/ 	.byte	0x03, 0x50
        /*004a*/ 	.short	0x0000


	//----- nvinfo : EIATTR_MAXREG_COUNT
	.align		4
        /*004c*/ 	.byte	0x03, 0x1b
        /*004e*/ 	.short	0x00ff


	//----- nvinfo : EIATTR_NUM_BARRIERS
	.align		4
        /*0050*/ 	.byte	0x02, 0x4c
        /*0052*/ 	.byte	0x01
	.zero		1


	//----- nvinfo : EIATTR_MERCURY_ISA_VERSION
	.align		4
        /*0054*/ 	.byte	0x03, 0x5f
        /*0056*/ 	.short	0x0101


	//----- nvinfo : EIATTR_COOP_GROUP_MASK_REGIDS
	.align		4
        /*0058*/ 	.byte	0x04, 0x29
        /*005a*/ 	.short	(.L_364 - .L_363)


	//   ....[0]....
.L_363:
        /*005c*/ 	.word	0xffffffff


	//   ....[1]....
        /*0060*/ 	.word	0xffffffff


	//   ....[2]....
        /*0064*/ 	.word	0xffffffff


	//   ....[3]....
        /*0068*/ 	.word	0xffffffff


	//   ....[4]....
        /*006c*/ 	.word	0xffffffff


	//   ....[5]....
        /*0070*/ 	.word	0xffffffff


	//   ....[6]....
        /*0074*/ 	.word	0xffffffff


	//   ....[7]....
        /*0078*/ 	.word	0xffffffff


	//   ....[8]....
        /*007c*/ 	.word	0xffffffff


	//   ....[9]....
        /*0080*/ 	.word	0xffffffff


	//   ....[10]....
        /*0084*/ 	.word	0xffffffff


	//   ....[11]....
        /*0088*/ 	.word	0xffffffff


	//   ....[12]....
        /*008c*/ 	.word	0xffffffff


	//   ....[13]....
        /*0090*/ 	.word	0xffffffff


	//   ....[14]....
        /*0094*/ 	.word	0xffffffff


	//   ....[15]....
        /*0098*/ 	.word	0xffffffff


	//   ....[16]....
        /*009c*/ 	.word	0xffffffff


	//   ....[17]....
        /*00a0*/ 	.word	0xffffffff


	//   ....[18]....
        /*00a4*/ 	.word	0xffffffff


	//   ....[19]....
        /*00a8*/ 	.word	0xffffffff


	//   ....[20]....
        /*00ac*/ 	.word	0xffffffff


	//   ....[21]....
        /*00b0*/ 	.word	0xffffffff


	//   ....[22]....
        /*00b4*/ 	.word	0xffffffff


	//   ....[23]....
        /*00b8*/ 	.word	0xffffffff


	//   ....[24]....
        /*00bc*/ 	.word	0xffffffff


	//   ....[25]....
        /*00c0*/ 	.word	0xffffffff


	//   ....[26]....
        /*00c4*/ 	.word	0xffffffff


	//   ....[27]....
        /*00c8*/ 	.word	0xffffffff


	//   ....[28]....
        /*00cc*/ 	.word	0xffffffff


	//   ....[29]....
        /*00d0*/ 	.word	0xffffffff


	//   ....[30]....
        /*00d4*/ 	.word	0xffffffff


	//   ....[31]....
        /*00d8*/ 	.word	0xffffffff


	//   ....[32]....
        /*00dc*/ 	.word	0xffffffff


	//   ....[33]....
        /*00e0*/ 	.word	0xffffffff


	//   ....[34]....
        /*00e4*/ 	.word	0xffffffff


	//   ....[35]....
        /*00e8*/ 	.word	0xffffffff


	//   ....[36]....
        /*00ec*/ 	.word	0xffffffff


	//   ....[37]....
        /*00f0*/ 	.word	0xffffffff


	//   ....[38]....
        /*00f4*/ 	.word	0xffffffff


	//   ....[39]....
        /*00f8*/ 	.word	0xffffffff


	//   ....[40]....
        /*00fc*/ 	.word	0xffffffff


	//   ....[41]....
        /*0100*/ 	.word	0xffffffff


	//   ....[42]....
        /*0104*/ 	.word	0xffffffff


	//   ....[43]....
        /*0108*/ 	.word	0xffffffff


	//   ....[44]....
        /*010c*/ 	.word	0xffffffff


	//   ....[45]....
        /*0110*/ 	.word	0xffffffff


	//   ....[46]....
        /*0114*/ 	.word	0xffffffff


	//   ....[47]....
        /*0118*/ 	.word	0xffffffff


	//   ....[48]....
        /*011c*/ 	.word	0xffffffff


	//   ....[49]....
        /*0120*/ 	.word	0xffffffff


	//   ....[50]....
        /*0124*/ 	.word	0xffffffff


	//   ....[51]....
        /*0128*/ 	.word	0xffffffff


	//   ....[52]....
        /*012c*/ 	.word	0xffffffff


	//   ....[53]....
        /*0130*/ 	.word	0xffffffff


	//   ....[54]....
        /*0134*/ 	.word	0xffffffff


	//   ....[55]....
        /*0138*/ 	.word	0xffffffff


	//   ....[56]....
        /*013c*/ 	.word	0xffffffff


	//   ....[57]....
        /*0140*/ 	.word	0xffffffff


	//   ....[58]....
        /*0144*/ 	.word	0xffffffff


	//   ....[59]....
        /*0148*/ 	.word	0xffffffff


	//----- nvinfo : EIATTR_COOP_GROUP_INSTR_OFFSETS
	.align		4
.L_364:
        /*014c*/ 	.byte	0x04, 0x28
        /*014e*/ 	.short	(.L_366 - .L_365)


	//   ....[0]....
.L_365:
        /*0150*/ 	.word	0x00000b70


	//   ....[1]....
        /*0154*/ 	.word	0x00000ba0


	//   ....[2]....
        /*0158*/ 	.word	0x00000bc0


	//   ....[3]....
        /*015c*/ 	.word	0x00000bd0


	//   ....[4]....
        /*0160*/ 	.word	0x00000d60


	//   ....[5]....
        /*0164*/ 	.word	0x00000d90


	//   ....[6]....
        /*0168*/ 	.word	0x00000dc0


	//   ....[7]....
        /*016c*/ 	.word	0x00000de0


	//   ....[8]....
        /*0170*/ 	.word	0x00000f60


	//   ....[9]....
        /*0174*/ 	.word	0x00000f90


	//   ....[10]....
        /*0178*/ 	.word	0x00000fc0


	//   ....[11]....
        /*017c*/ 	.word	0x00000fe0


	//   ....[12]....
        /*0180*/ 	.word	0x00001160


	//   ....[13]....
        /*0184*/ 	.word	0x00001190


	//   ....[14]....
        /*0188*/ 	.word	0x000011c0


	//   ....[15]....
        /*018c*/ 	.word	0x000011e0


	//   ....[16]....
        /*0190*/ 	.word	0x00001360


	//   ....[17]....
        /*0194*/ 	.word	0x00001390


	//   ....[18]....
        /*0198*/ 	.word	0x000013c0


	//   ....[19]....
        /*019c*/ 	.word	0x000013e0


	//   ....[20]....
        /*01a0*/ 	.word	0x00002140


	//   ....[21]....
        /*01a4*/ 	.word	0x00002150


	//   ....[22]....
        /*01a8*/ 	.word	0x00002160


	//   ....[23]....
        /*01ac*/ 	.word	0x00002180


	//   ....[24]....
        /*01b0*/ 	.word	0x00002300


	//   ....[25]....
        /*01b4*/ 	.word	0x00002340


	//   ....[26]....
        /*01b8*/ 	.word	0x00002370


	//   ....[27]....
        /*01bc*/ 	.word	0x00002390


	//   ....[28]....
        /*01c0*/ 	.word	0x00002510


	//   ....[29]....
        /*01c4*/ 	.word	0x00002550


	//   ....[30]....
        /*01c8*/ 	.word	0x00002580


	//   ....[31]....
        /*01cc*/ 	.word	0x000025a0


	//   ....[32]....
        /*01d0*/ 	.word	0x00002720


	//   ....[33]....
        /*01d4*/ 	.word	0x00002760


	//   ....[34]....
        /*01d8*/ 	.word	0x00002790


	//   ....[35]....
        /*01dc*/ 	.word	0x000027b0


	//   ....[36]....
        /*01e0*/ 	.word	0x00002930


	//   ....[37]....
        /*01e4*/ 	.word	0x00002970


	//   ....[38]....
        /*01e8*/ 	.word	0x000029a0


	//   ....[39]....
        /*01ec*/ 	.word	0x000029c0


	//   ....[40]....
        /*01f0*/ 	.word	0x00005780


	//   ....[41]....
        /*01f4*/ 	.word	0x000057b0


	//   ....[42]....
        /*01f8*/ 	.word	0x000057d0


	//   ....[43]....
        /*01fc*/ 	.word	0x000057e0


	//   ....[44]....
        /*0200*/ 	.word	0x00005970


	//   ....[45]....
        /*0204*/ 	.word	0x000059a0


	//   ....[46]....
        /*0208*/ 	.word	0x000059d0


	//   ....[47]....
        /*020c*/ 	.word	0x000059f0


	//   ....[48]....
        /*0210*/ 	.word	0x00005b70


	//   ....[49]....
        /*0214*/ 	.word	0x00005ba0


	//   ....[50]....
        /*0218*/ 	.word	0x00005bd0


	//   ....[51]....
        /*021c*/ 	.word	0x00005bf0


	//   ....[52]....
        /*0220*/ 	.word	0x00005d70


	//   ....[53]....
        /*0224*/ 	.word	0x00005da0


	//   ....[54]....
        /*0228*/ 	.word	0x00005dd0


	//   ....[55]....
        /*022c*/ 	.word	0x00005df0


	//   ....[56]....
        /*0230*/ 	.word	0x00005f70


	//   ....[57]....
        /*0234*/ 	.word	0x00005fa0


	//   ....[58]....
        /*0238*/ 	.word	0x00005fd0


	//   ....[59]....
        /*023c*/ 	.word	0x00005ff0


	//----- nvinfo : EIATTR_VRC_CTA_INIT_COUNT
	.align		4
.L_366:
        /*0240*/ 	.byte	0x02, 0x4a
	.zero		1
	.zero		1


	//----- nvinfo : EIATTR_EXIT_INSTR_OFFSETS
	.align		4
        /*0244*/ 	.byte	0x04, 0x1c
        /*0246*/ 	.short	(.L_368 - .L_367)


	//   ....[0]....
.L_367:
        /*0248*/ 	.word	0x00000030


	//   ....[1]....
        /*024c*/ 	.word	0x00006c90


	//   ....[2]....
        /*0250*/ 	.word	0x00006cd0


	//----- nvinfo : EIATTR_MAX_THREADS
	.align		4
.L_368:
        /*0254*/ 	.byte	0x04, 0x05
        /*0256*/ 	.short	(.L_370 - .L_369)
.L_369:
        /*0258*/ 	.word	0x00000100
        /*025c*/ 	.word	0x00000001
        /*0260*/ 	.word	0x00000001


	//----- nvinfo : EIATTR_CRS_STACK_SIZE
	.align		4
.L_370:
        /*0264*/ 	.byte	0x04, 0x1e
        /*0266*/ 	.short	(.L_372 - .L_371)
.L_371:
        /*0268*/ 	.word	0x00000000


	//----- nvinfo : EIATTR_CBANK_PARAM_SIZE
	.align		4
.L_372:
        /*026c*/ 	.byte	0x03, 0x19
        /*026e*/ 	.short	0x0015


	//----- nvinfo : EIATTR_PARAM_CBANK
	.align		4
        /*0270*/ 	.byte	0x04, 0x0a
        /*0272*/ 	.short	(.L_374 - .L_373)
	.align		4
.L_373:
        /*0274*/ 	.word	index@(.nv.constant0._ZN6thrust24THRUST_300001_SM_1000_NS8cuda_cub4core6detail13_kernel_agentINS1_8__reduce11ReduceAgentIPN4cuda3std3__45tupleIJdlEEESC_SB_lNS1_9__extrema9arg_max_fIdlNS9_4lessIdEEEEEEJSC_SC_iSH_EEEvDpT0_)
        /*0278*/ 	.short	0x0380
        /*027a*/ 	.short	0x0015


	//----- nvinfo : EIATTR_SW_WAR
	.align		4
.L_374:
        /*027c*/ 	.byte	0x04, 0x36
        /*027e*/ 	.short	(.L_376 - .L_375)
.L_375:
        /*0280*/ 	.word	0x00000008
.L_376:


//--------------------- .nv.info._ZN6thrust24THRUST_300001_SM_1000_NS8cuda_cub4core6detail13_kernel_agentINS1_8__reduce11ReduceAgentINS0_12zip_iteratorIN4cuda3std3__45tupleIJNS0_6detail15normal_iteratorINS0_10device_ptrIdEEEENS0_17counting_iteratorIlNS0_11use_defaultESI_SI_EEEEEEEPNSB_IJdlEEESM_lNS1_9__extrema9arg_max_fIdlNSA_4lessIdEEEEEEJSL_SN_lN3cub18CUB_300001_SM_100013GridEvenShareIlEENSV_9GridQueueIyEESS_EEEvDpT0_ --------------------------
	.section	.nv.info._ZN6thrust24THRUST_300001_SM_1000_NS8cuda_cub4core6detail13_kernel_agentINS1_8__reduce11ReduceAgentINS0_12zip_iteratorIN4cuda3std3__45tupleIJNS0_6detail15normal_iteratorINS0_10device_ptrIdEEEENS0_17counting_iteratorIlNS0_11use_defaultESI_SI_EEEEEEEPNSB_IJdlEEESM_lNS1_9__extrema9arg_max_fIdlNSA_4lessIdEEEEEEJSL_SN_lN3cub18CUB_300001_SM_100013GridEvenShareIlEENSV_9GridQueueIyEESS_EEEvDpT0_,"",@"SHT_CUDA_INFO"
	.sectionflags	@""
	.align	4


	//----- nvinfo : EIATTR_CUDA_API_VERSION
	.align		4
        /*0000*/ 	.byte	0x04, 0x37
        /*0002*/ 	.short	(.L_378 - .L_377)
.L_377:
        /*0004*/ 	.word	0x00000082


	//----- nvinfo : EIATTR_KPARAM_INFO
	.align		4
.L_378:
        /*0008*/ 	.byte	0x04, 0x17
        /*000a*/ 	.short	(.L_380 - .L_379)
.L_379:
        /*000c*/ 	.word	0x00000000
        /*0010*/ 	.short	0x0005
        /*0012*/ 	.short	0x0070
        /*0014*/ 	.byte	0x00, 0xf0, 0x05, 0x00


	//----- nvinfo : EIATTR_KPARAM_INFO
	.align		4
.L_380:
        /*0018*/ 	.byte	0x04, 0x17
        /*001a*/ 	.short	(.L_382 - .L_381)
.L_381:
        /*001c*/ 	.word	0x00000000
        /*0020*/ 	.short	0x0004
        /*0022*/ 	.short	0x0068
        /*0024*/ 	.byte	0x00, 0xf0, 0x21, 0x00


	//----- nvinfo : EIATTR_KPARAM_INFO
	.align		4
.L_382:
        /*0028*/ 	.byte	0x04, 0x17
        /*002a*/ 	.short	(.L_384 - .L_383)
.L_383:
        /*002c*/ 	.word	0x00000000
        /*0030*/ 	.short	0x0003
        /*0032*/ 	.short	0x0020
        /*0034*/ 	.byte	0x00, 0xf0, 0x21, 0x01


	//----- nvinfo : EIATTR_KPARAM_INFO
	.align		4
.L_384:
        /*0038*/ 	.byte	0x04, 0x17
        /*003a*/ 	.short	(.L_386 - .L_385)
.L_385:
        /*003c*/ 	.word	0x00000000
        /*0040*/ 	.short	0x0002
        /*0042*/ 	.short	0x0018
        /*0044*/ 	.byte	0x00, 0xf0, 0x21, 0x00


	//----- nvinfo : EIATTR_KPARAM_INFO
	.align		4
.L_386:
        /*0048*/ 	.byte	0x04, 0x17
        /*004a*/ 	.short	(.L_388 - .L_387)
.L_387:
        /*004c*/ 	.word	0x00000000
        /*0050*/ 	.short	0x0001
        /*0052*/ 	.short	0x0010
        /*0054*/ 	.byte	0x00, 0xf5, 0x21, 0x00


	//----- nvinfo : EIATTR_KPARAM_INFO
	.align		4
.L_388:
        /*0058*/ 	.byte	0x04, 0x17
        /*005a*/ 	.short	(.L_390 - .L_389)
.L_389:
        /*005c*/ 	.word	0x00000000
        /*0060*/ 	.short	0x0000
        /*0062*/ 	.short	0x0000
        /*0064*/ 	.byte	0x00, 0xf0, 0x41, 0x00


	//----- nvinfo : EIATTR_SPARSE_MMA_MASK
	.align		4
.L_390:
        /*0068*/ 	.byte	0x03, 0x50
        /*006a*/ 	.short	0x0000


	//----- nvinfo : EIATTR_MAXREG_COUNT
	.align		4
        /*006c*/ 	.byte	0x03, 0x1b
        /*006e*/ 	.short	0x00ff


	//----- nvinfo : EIATTR_NUM_BARRIERS
	.align		4
        /*0070*/ 	.byte	0x02, 0x4c
        /*0072*/ 	.byte	0x01
	.zero		1


	//----- nvinfo : EIATTR_MERCURY_ISA_VERSION
	.align		4
        /*0074*/ 	.byte	0x03, 0x5f
        /*0076*/ 	.short	0x0101


	//----- nvinfo : EIATTR_COOP_GROUP_MASK_REGIDS
	.align		4
        /*0078*/ 	.byte	0x04, 0x29
        /*007a*/ 	.short	(.L_392 - .L_391)


	//   ....[0]....
.L_391:
        /*007c*/ 	.word	0xffffffff


	//   ....[1]....
        /*0080*/ 	.word	0xffffffff


	//   ....[2]....
        /*0084*/ 	.word	0xffffffff


	//   ....[3]....
        /*0088*/ 	.word	0xffffffff


	//   ....[4]....
        /*008c*/ 	.word	0xffffffff


	//   ....[5]....
        /*0090*/ 	.word	0xffffffff


	//   ....[6]....
        /*0094*/ 	.word	0xffffffff


	//   ....[7]....
        /*0098*/ 	.word	0xffffffff


	//   ....[8]....
        /*009c*/ 	.word	0xffffffff


	//   ....[9]....
        /*00a0*/ 	.word	0xffffffff


	//   ....[10]....
        /*00a4*/ 	.word	0xffffffff


	//   ....[11]....
        /*00a8*/ 	.word	0xffffffff


	//   ....[12]....
        /*00ac*/ 	.word	0xffffffff


	//   ....[13]....
        /*00b0*/ 	.word	0xffffffff


	//   ....[14]....
        /*00b4*/ 	.word	0xffffffff


	//   ....[15]....
        /*00b8*/ 	.word	0xffffffff


	//   ....[16]....
        /*00bc*/ 	.word	0xffffffff


	//   ....[17]....
        /*00c0*/ 	.word	0xffffffff


	//   ....[18]....
        /*00c4*/ 	.word	0xffffffff


	//   ....[19]....
        /*00c8*/ 	.word	0xffffffff


	//   ....[20]....
        /*00cc*/ 	.word	0xffffffff


	//   ....[21]....
        /*00d0*/ 	.word	0xffffffff


	//   ....[22]....
        /*00d4*/ 	.word	0xffffffff


	//   ....[23]....
        /*00d8*/ 	.word	0xffffffff


	//   ....[24]....
        /*00dc*/ 	.word	0xffffffff


	//   ....[25]....
        /*00e0*/ 	.word	0xffffffff


	//   ....[26]....
        /*00e4*/ 	.word	0xffffffff


	//   ....[27]....
        /*00e8*/ 	.word	0xffffffff


	//   ....[28]....
        /*00ec*/ 	.word	0xffffffff


	//   ....[29]....
        /*00f0*/ 	.word	0xffffffff


	//   ....[30]....
        /*00f4*/ 	.word	0xffffffff


	//   ....[31]....
        /*00f8*/ 	.word	0xffffffff


	//   ....[32]....
        /*00fc*/ 	.word	0xffffffff


	//   ....[33]....
        /*0100*/ 	.word	0xffffffff


	//   ....[34]....
        /*0104*/ 	.word	0xffffffff


	//   ....[35]....
        /*0108*/ 	.word	0xffffffff


	//   ....[36]....
        /*010c*/ 	.word	0xffffffff


	//   ....[37]....
        /*0110*/ 	.word	0xffffffff


	//   ....[38]....
        /*0114*/ 	.word	0xffffffff


	//   ....[39]....
        /*0118*/ 	.word	0xffffffff


	//   ....[40]....
        /*011c*/ 	.word	0xffffffff


	//   ....[41]....
        /*0120*/ 	.word	0xffffffff


	//   ....[42]....
        /*0124*/ 	.word	0xffffffff


	//   ....[43]....
        /*0128*/ 	.word	0xffffffff


	//   ....[44]....
        /*012c*/ 	.word	0xffffffff


	//   ....[45]....
        /*0130*/ 	.word	0xffffffff


	//   ....[46]....
        /*0134*/ 	.word	0xffffffff


	//   ....[47]....
        /*0138*/ 	.word	0xffffffff


	//   ....[48]....
        /*013c*/ 	.word	0xffffffff


	//   ....[49]....
        /*0140*/ 	.word	0xffffffff


	//   ....[50]....
        /*0144*/ 	.word	0xffffffff


	//   ....[51]....
        /*0148*/ 	.word	0xffffffff


	//   ....[52]....
        /*014c*/ 	.word	0xffffffff


	//   ....[53]....
        /*0150*/ 	.word	0xffffffff


	//   ....[54]....
        /*0154*/ 	.word	0xffffffff


	//   ....[55]....
        /*0158*/ 	.word	0xffffffff


	//   ....[56]....
        /*015c*/ 	.word	0xffffffff


	//   ....[57]....
        /*0160*/ 	.word	0xffffffff


	//   ....[58]....
        /*0164*/ 	.word	0xffffffff


	//   ....[59]....
        /*0168*/ 	.word	0xffffffff


	//----- nvinfo : EIATTR_COOP_GROUP_INSTR_OFFSETS
	.align		4
.L_392:
        /*016c*/ 	.byte	0x04, 0x28
        /*016e*/ 	.short	(.L_394 - .L_393)


	//   ....[0]....
.L_393:
        /*0170*/ 	.word	0x00000d70


	//   ....[1]....
        /*0174*/ 	.word	0x00000da0


	//   ....[2]....
        /*0178*/ 	.word	0x00000dc0


	//   ....[3]....
        /*017c*/ 	.word	0x00000dd0


	//   ....[4]....
        /*0180*/ 	.word	0x00000f60


	//   ....[5]....
        /*0184*/ 	.word	0x00000f90


	//   ....[6]....
        /*0188*/ 	.word	0x00000fc0


	//   ....[7]....
        /*018c*/ 	.word	0x00000fe0


	//   ....[8]....
        /*0190*/ 	.word	0x00001160


	//   ....[9]....
        /*0194*/ 	.word	0x00001190


	//   ....[10]....
        /*0198*/ 	.word	0x000011c0


	//   ....[11]....
        /*019c*/ 	.word	0x000011e0


	//   ....[12]....
        /*01a0*/ 	.word	0x00001360


	//   ....[13]....
        /*01a4*/ 	.word	0x00001390


	//   ....[14]....
        /*01a8*/ 	.word	0x000013c0


	//   ....[15]....
        /*01ac*/ 	.word	0x000013e0


	//   ....[16]....
        /*01b0*/ 	.word	0x00001560


	//   ....[17]....
        /*01b4*/ 	.word	0x00001590


	//   ....[18]....
        /*01b8*/ 	.word	0x000015c0


	//   ....[19]....
        /*01bc*/ 	.word	0x000015e0


	//   ....[20]....
        /*01c0*/ 	.word	0x00002340


	//   ....[21]....
        /*01c4*/ 	.word	0x00002350


	//   ....[22]....
        /*01c8*/ 	.word	0x00002360


	//   ....[23]....
        /*01cc*/ 	.word	0x00002380


	//   ....[24]....
        /*01d0*/ 	.word	0x00002500


	//   ....[25]....
        /*01d4*/ 	.word	0x00002540


	//   ....[26]....
        /*01d8*/ 	.word	0x00002570


	//   ....[27]....
        /*01dc*/ 	.word	0x00002590


	//   ....[28]....
        /*01e0*/ 	.word	0x00002710


	//   ....[29]....
        /*01e4*/ 	.word	0x00002750


	//   ....[30]....
        /*01e8*/ 	.word	0x00002780


	//   ....[31]....
        /*01ec*/ 	.word	0x000027a0


	//   ....[32]....
        /*01f0*/ 	.word	0x00002920


	//   ....[33]....
        /*01f4*/ 	.word	0x00002960


	//   ....[34]....
        /*01f8*/ 	.word	0x00002990


	//   ....[35]....
        /*01fc*/ 	.word	0x000029b0


	//   ....[36]....
        /*0200*/ 	.word	0x00002b30


	//   ....[37]....
        /*0204*/ 	.word	0x00002b70


	//   ....[38]....
        /*0208*/ 	.word	0x00002ba0


	//   ....[39]....
        /*020c*/ 	.word	0x00002bc0


	//   ....[40]....
        /*0210*/ 	.word	0x000053c0


	//   ....[41]....
        /*0214*/ 	.word	0x000053f0


	//   ....[42]....
        /*0218*/ 	.word	0x00005410


	//   ....[43]....
        /*021c*/ 	.word	0x00005420


	//   ....[44]....
        /*0220*/ 	.word	0x000055b0


	//   ....[45]....
        /*0224*/ 	.word	0x000055e0


	//   ....[46]....
        /*0228*/ 	.word	0x00005610


	//   ....[47]....
        /*022c*/ 	.word	0x00005630


	//   ....[48]....
        /*0230*/ 	.word	0x000057b0


	//   ....[49]....
        /*0234*/ 	.word	0x000057e0


	//   ....[50]....
        /*0238*/ 	.word	0x00005810


	//   ....[51]....
        /*023c*/ 	.word	0x00005830


	//   ....[52]....
        /*0240*/ 	.word	0x000059b0


	//   ....[53]....
        /*0244*/ 	.word	0x000059e0


	//   ....[54]....
        /*0248*/ 	.word	0x00005a10


	//   ....[55]....
        /*024c*/ 	.word	0x00005a30


	//   ....[56]....
        /*0250*/ 	.word	0x00005bb0


	//   ....[57]....
        /*0254*/ 	.word	0x00005be0


	//   ....[58]....
        /*0258*/ 	.word	0x00005c10


	//   ....[59]....
        /*025c*/ 	.word	0x00005c30


	//----- nvinfo : EIATTR_VRC_CTA_INIT_COUNT
	.align		4
.L_394:
        /*0260*/ 	.byte	0x02, 0x4a
	.zero		1
	.zero		1


	//----- nvinfo : EIATTR_EXIT_INSTR_OFFSETS
	.align		4
        /*0264*/ 	.byte	0x04, 0x1c
        /*0266*/ 	.short	(.L_396 - .L_395)


	//   ....[0]....
.L_395:
        /*0268*/ 	.word	0x000068d0


	//   ....[1]....
        /*026c*/ 	.word	0x00006920


	//----- nvinfo : EIATTR_MAX_THREADS
	.align		4
.L_396:
        /*0270*/ 	.byte	0x04, 0x05
        /*0272*/ 	.short	(.L_398 - .L_397)
.L_397:
        /*0274*/ 	.word	0x00000100
        /*0278*/ 	.word	0x00000001
        /*027c*/ 	.word	0x00000001


	//----- nvinfo : EIATTR_CRS_STACK_SIZE
	.align		4
.L_398:
        /*0280*/ 	.byte	0x04, 0x1e
        /*0282*/ 	.short	(.L_400 - .L_399)
.L_399:
        /*0284*/ 	.word	0x00000000


	//----- nvinfo : EIATTR_CBANK_PARAM_SIZE
	.align		4
.L_400:
        /*0288*/ 	.byte	0x03, 0x19
        /*028a*/ 	.short	0x0071


	//----- nvinfo : EIATTR_PARAM_CBANK
	.align		4
        /*028c*/ 	.byte	0x04, 0x0a
        /*028e*/ 	.short	(.L_402 - .L_401)
	.align		4
.L_401:
        /*0290*/ 	.word	index@(.nv.constant0._ZN6thrust24THRUST_300001_SM_1000_NS8cuda_cub4core6detail13_kernel_agentINS1_8__reduce11ReduceAgentINS0_12zip_iteratorIN4cuda3std3__45tupleIJNS0_6detail15normal_iteratorINS0_10device_ptrIdEEEENS0_17counting_iteratorIlNS0_11use_defaultESI_SI_EEEEEEEPNSB_IJdlEEESM_lNS1_9__extrema9arg_max_fIdlNSA_4lessIdEEEEEEJSL_SN_lN3cub18CUB_300001_SM_100013GridEvenShareIlEENSV_9GridQueueIyEESS_EEEvDpT0_)
        /*0294*/ 	.short	0x0380
        /*0296*/ 	.short	0x0071


	//----- nvinfo : EIATTR_SW_WAR
	.align		4
.L_402:
        /*0298*/ 	.byte	0x04, 0x36
        /*029a*/ 	.short	(.L_404 - .L_403)
.L_403:
        /*029c*/ 	.word	0x00000008
.L_404:


//--------------------- .nv.info._ZN6thrust24THRUST_300001_SM_1000_NS8cuda_cub4core6detail13_kernel_agentINS1_8__reduce11ReduceAgentINS0_12zip_iteratorIN4cuda3std3__45tupleIJNS0_6detail15normal_iteratorINS0_10device_ptrIdEEEENS0_17counting_iteratorIlNS0_11use_defaultESI_SI_EEEEEEEPNSB_IJdlEEESM_lNS1_9__extrema9arg_max_fIdlNSA_4lessIdEEEEEEJSL_SN_lSS_EEEvDpT0_ --------------------------
	.section	.nv.info._ZN6thrust24THRUST_300001_SM_1000_NS8cuda_cub4core6detail13_kernel_agentINS1_8__reduce11ReduceAgentINS0_12zip_iteratorIN4cuda3std3__45tupleIJNS0_6detail15normal_iteratorINS0_10device_ptrIdEEEENS0_17counting_iteratorIlNS0_11use_defaultESI_SI_EEEEEEEPNSB_IJdlEEESM_lNS1_9__extrema9arg_max_fIdlNSA_4lessIdEEEEEEJSL_SN_lSS_EEEvDpT0_,"",@"SHT_CUDA_INFO"
	.sectionflags	@""
	.align	4


	//----- nvinfo : EIATTR_CUDA_API_VERSION
	.align		4
        /*0000*/ 	.byte	0x04, 0x37
        /*0002*/ 	.short	(.L_406 - .L_405)
.L_405:
        /*0004*/ 	.word	0x00000082


	//----- nvinfo : EIATTR_KPARAM_INFO
	.align		4
.L_406:
        /*0008*/ 	.byte	0x04, 0x17
        /*000a*/ 	.short	(.L_408 - .L_407)
.L_407:
        /*000c*/ 	.word	0x00000000
        /*0010*/ 	.short	0x0003
        /*0012*/ 	.short	0x0020
        /*0014*/ 	.byte	0x00, 0xf0, 0x05, 0x00


	//----- nvinfo : EIATTR_KPARAM_INFO
	.align		4
.L_408:
        /*0018*/ 	.byte	0x04, 0x17
        /*001a*/ 	.short	(.L_410 - .L_409)
.L_409:
        /*001c*/ 	.word	0x00000000
        /*0020*/ 	.short	0x0002
        /*0022*/ 	.short	0x0018
        /*0024*/ 	.byte	0x00, 0xf0, 0x21, 0x00


	//----- nvinfo : EIATTR_KPARAM_INFO
	.align		4
.L_410:
        /*0028*/ 	.byte	0x04, 0x17
        /*002a*/ 	.short	(.L_412 - .L_411)
.L_411:
        /*002c*/ 	.word	0x00000000
        /*0030*/ 	.short	0x0001
        /*0032*/ 	.short	0x0010
        /*0034*/ 	.byte	0x00, 0xf5, 0x21, 0x00


	//----- nvinfo : EIATTR_KPARAM_INFO
	.align		4
.L_412:
        /*0038*/ 	.byte	0x04, 0x17
        /*003a*/ 	.short	(.L_414 - .L_413)
.L_413:
        /*003c*/ 	.word	0x00000000
        /*0040*/ 	.short	0x0000
        /*0042*/ 	.short	0x0000
        /*0044*/ 	.byte	0x00, 0xf0, 0x41, 0x00


	//----- nvinfo : EIATTR_SPARSE_MMA_MASK
	.align		4
.L_414:
        /*0048*/ 	.byte	0x03, 0x50
        /*004a*/ 	.short	0x0000


	//----- nvinfo : EIATTR_MAXREG_COUNT
	.align		4
        /*004c*/ 	.byte	0x03, 0x1b
        /*004e*/ 	.short	0x00ff


	//----- nvinfo : EIATTR_NUM_BARRIERS
	.align		4
        /*0050*/ 	.byte	0x02, 0x4c
        /*0052*/ 	.byte	0x01
	.zero		1


	//----- nvinfo : EIATTR_MERCURY_ISA_VERSION
	.align		4
        /*0054*/ 	.byte	0x03, 0x5f
        /*0056*/ 	.short	0x0101


	//----- nvinfo : EIATTR_COOP_GROUP_MASK_REGIDS
	.align		4
        /*0058*/ 	.byte	0x04, 0x29
        /*005a*/ 	.short	(.L_416 - .L_415)


	//   ....[0]....
.L_415:
        /*005c*/ 	.word	0xffffffff


	//   ....[1]....
        /*0060*/ 	.word	0xffffffff


	//   ....[2]....
        /*0064*/ 	.word	0xffffffff


	//   ....[3]....
        /*0068*/ 	.word	0xffffffff


	//   ....[4]....
        /*006c*/ 	.word	0xffffffff


	//   ....[5]....
        /*0070*/ 	.word	0xffffffff


	//   ....[6]....
        /*0074*/ 	.word	0xffffffff


	//   ....[7]....
        /*0078*/ 	.word	0xffffffff


	//   ....[8]....
        /*007c*/ 	.word	0xffffffff


	//   ....[9]....
        /*0080*/ 	.word	0xffffffff


	//   ....[10]....
        /*0084*/ 	.word	0xffffffff


	//   ....[11]....
        /*0088*/ 	.word	0xffffffff


	//   ....[12]....
        /*008c*/ 	.word	0xffffffff


	//   ....[13]....
        /*0090*/ 	.word	0xffffffff


	//   ....[14]....
        /*0094*/ 	.word	0xffffffff


	//   ....[15]....
        /*0098*/ 	.word	0xffffffff


	//   ....[16]....
        /*009c*/ 	.word	0xffffffff


	//   ....[17]....
        /*00a0*/ 	.word	0xffffffff


	//   ....[18]....
        /*00a4*/ 	.word	0xffffffff


	//   ....[19]....
        /*00a8*/ 	.word	0xffffffff


	//   ....[20]....
        /*00ac*/ 	.word	0xffffffff


	//   ....[21]....
        /*00b0*/ 	.word	0xffffffff


	//   ....[22]....
        /*00b4*/ 	.word	0xffffffff


	//   ....[23]....
        /*00b8*/ 	.word	0xffffffff


	//   ....[24]....
        /*00bc*/ 	.word	0xffffffff


	//   ....[25]....
        /*00c0*/ 	.word	0xffffffff


	//   ....[26]....
        /*00c4*/ 	.word	0xffffffff


	//   ....[27]....
        /*00c8*/ 	.word	0xffffffff


	//   ....[28]....
        /*00cc*/ 	.word	0xffffffff


	//   ....[29]....
        /*00d0*/ 	.word	0xffffffff


	//   ....[30]....
        /*00d4*/ 	.word	0xffffffff


	//   ....[31]....
        /*00d8*/ 	.word	0xffffffff


	//   ....[32]....
        /*00dc*/ 	.word	0xffffffff


	//   ....[33]....
        /*00e0*/ 	.word	0xffffffff


	//   ....[34]....
        /*00e4*/ 	.word	0xffffffff


	//   ....[35]....
        /*00e8*/ 	.word	0xffffffff


	//   ....[36]....
        /*00ec*/ 	.word	0xffffffff


	//   ....[37]....
        /*00f0*/ 	.word	0xffffffff


	//   ....[38]....
        /*00f4*/ 	.word	0xffffffff


	//   ....[39]....
        /*00f8*/ 	.word	0xffffffff


	//   ....[40]....
        /*00fc*/ 	.word	0xffffffff


	//   ....[41]....
        /*0100*/ 	.word	0xffffffff


	//   ....[42]....
        /*0104*/ 	.word	0xffffffff


	//   ....[43]....
        /*0108*/ 	.word	0xffffffff


	//   ....[44]....
        /*010c*/ 	.word	0xffffffff


	//   ....[45]....
        /*0110*/ 	.word	0xffffffff


	//   ....[46]....
        /*0114*/ 	.word	0xffffffff


	//   ....[47]....
        /*0118*/ 	.word	0xffffffff


	//   ....[48]....
        /*011c*/ 	.word	0xffffffff


	//   ....[49]....
        /*0120*/ 	.word	0xffffffff


	//   ....[50]....
        /*0124*/ 	.word	0xffffffff


	//   ....[51]....
        /*0128*/ 	.word	0xffffffff


	//   ....[52]....
        /*012c*/ 	.word	0xffffffff


	//   ....[53]....
        /*0130*/ 	.word	0xffffffff


	//   ....[54]....
        /*0134*/ 	.word	0xffffffff


	//   ....[55]....
        /*0138*/ 	.word	0xffffffff


	//   ....[56]....
        /*013c*/ 	.word	0xffffffff


	//   ....[57]....
        /*0140*/ 	.word	0xffffffff


	//   ....[58]....
        /*0144*/ 	.word	0xffffffff


	//   ....[59]....
        /*0148*/ 	.word	0xffffffff


	//----- nvinfo : EIATTR_COOP_GROUP_INSTR_OFFSETS
	.align		4
.L_416:
        /*014c*/ 	.byte	0x04, 0x28
        /*014e*/ 	.short	(.L_418 - .L_417)


	//   ....[0]....
.L_417:
        /*0150*/ 	.word	0x00000cb0


	//   ....[1]....
        /*0154*/ 	.word	0x00000ce0


	//   ....[2]....
        /*0158*/ 	.word	0x00000d00


	//   ....[3]....
        /*015c*/ 	.word	0x00000d10


	//   ....[4]....
        /*0160*/ 	.word	0x00000ea0


	//   ....[5]....
        /*0164*/ 	.word	0x00000ed0


	//   ....[6]....
        /*0168*/ 	.word	0x00000f00


	//   ....[7]....
        /*016c*/ 	.word	0x00000f20


	//   ....[8]....
        /*0170*/ 	.word	0x000010a0


	//   ....[9]....
        /*0174*/ 	.word	0x000010d0


	//   ....[10]....
        /*0178*/ 	.word	0x00001100


	//   ....[11]....
        /*017c*/ 	.word	0x00001120


	//   ....[12]....
        /*0180*/ 	.word	0x000012a0


	//   ....[13]....
        /*0184*/ 	.word	0x000012d0


	//   ....[14]....
        /*0188*/ 	.word	0x00001300


	//   ....[15]....
        /*018c*/ 	.word	0x00001320


	//   ....[16]....
        /*0190*/ 	.word	0x000014a0


	//   ....[17]....
        /*0194*/ 	.word	0x000014d0


	//   ....[18]....
        /*0198*/ 	.word	0x00001500


	//   ....[19]....
        /*019c*/ 	.word	0x00001520


	//   ....[20]....
        /*01a0*/ 	.word	0x00002280


	//   ....[21]....
        /*01a4*/ 	.word	0x00002290


	//   ....[22]....
        /*01a8*/ 	.word	0x000022a0


	//   ....[23]....
        /*01ac*/ 	.word	0x000022c0


	//   ....[24]....
        /*01b0*/ 	.word	0x00002440


	//   ....[25]....
        /*01b4*/ 	.word	0x00002480


	//   ....[26]....
        /*01b8*/ 	.word	0x000024b0


	//   ....[27]....
        /*01bc*/ 	.word	0x000024d0


	//   ....[28]....
        /*01c0*/ 	.word	0x00002650


	//   ....[29]....
        /*01c4*/ 	.word	0x00002690


	//   ....[30]....
        /*01c8*/ 	.word	0x000026c0


	//   ....[31]....
        /*01cc*/ 	.word	0x000026e0


	//   ....[32]....
        /*01d0*/ 	.word	0x00002860


	//   ....[33]....
        /*01d4*/ 	.word	0x000028a0


	//   ....[34]....
        /*01d8*/ 	.word	0x000028d0


	//   ....[35]....
        /*01dc*/ 	.word	0x000028f0


	//   ....[36]....
        /*01e0*/ 	.word	0x00002a70


	//   ....[37]....
        /*01e4*/ 	.word	0x00002ab0


	//   ....[38]....
        /*01e8*/ 	.word	0x00002ae0


	//   ....[39]....
        /*01ec*/ 	.word	0x00002b00


	//   ....[40]....
        /*01f0*/ 	.word	0x00004f70


	//   ....[41]....
        /*01f4*/ 	.word	0x00004fa0


	//   ....[42]....
        /*01f8*/ 	.word	0x00004fc0


	//   ....[43]....
        /*01fc*/ 	.word	0x00004fd0


	//   ....[44]....
        /*0200*/ 	.word	0x00005160


	//   ....[45]....
        /*0204*/ 	.word	0x00005190


	//   ....[46]....
        /*0208*/ 	.word	0x000051c0


	//   ....[47]....
        /*020c*/ 	.word	0x000051e0


	//   ....[48]....
        /*0210*/ 	.word	0x00005360


	//   ....[49]....
        /*0214*/ 	.word	0x00005390


	//   ....[50]....
        /*0218*/ 	.word	0x000053c0


	//   ....[51]....
        /*021c*/ 	.word	0x000053e0


	//   ....[52]....
        /*0220*/ 	.word	0x00005560


	//   ....[53]....
        /*0224*/ 	.word	0x00005590


	//   ....[54]....
        /*0228*/ 	.word	0x000055c0


	//   ....[55]....
        /*022c*/ 	.word	0x000055e0


	//   ....[56]....
        /*0230*/ 	.word	0x00005760


	//   ....[57]....
        /*0234*/ 	.word	0x00005790


	//   ....[58]....
        /*0238*/ 	.word	0x000057c0


	//   ....[59]....
        /*023c*/ 	.word	0x000057e0


	//----- nvinfo : EIATTR_VRC_CTA_INIT_COUNT
	.align		4
.L_418:
        /*0240*/ 	.byte	0x02, 0x4a
	.zero		1
	.zero		1


	//----- nvinfo : EIATTR_EXIT_INSTR_OFFSETS
	.align		4
        /*0244*/ 	.byte	0x04, 0x1c
        /*0246*/ 	.short	(.L_420 - .L_419)


	//   ....[0]....
.L_419:
        /*0248*/ 	.word	0x00000040


	//   ....[1]....
        /*024c*/ 	.word	0x00006480


	//   ....[2]....
        /*0250*/ 	.word	0x000064c0


	//----- nvinfo : EIATTR_MAX_THREADS
	.align		4
.L_420:
        /*0254*/ 	.byte	0x04, 0x05
        /*0256*/ 	.short	(.L_422 - .L_421)
.L_421:
        /*0258*/ 	.word	0x00000100
        /*025c*/ 	.word	0x00000001
        /*0260*/ 	.word	0x00000001


	//----- nvinfo : EIATTR_CRS_STACK_SIZE
	.align		4
.L_422:
        /*0264*/ 	.byte	0x04, 0x1e
        /*0266*/ 	.short	(.L_424 - .L_423)
.L_423:
        /*0268*/ 	.word	0x00000000


	//----- nvinfo : EIATTR_CBANK_PARAM_SIZE
	.align		4
.L_424:
        /*026c*/ 	.byte	0x03, 0x19
        /*026e*/ 	.short	0x0021


	//----- nvinfo : EIATTR_PARAM_CBANK
	.align		4
        /*0270*/ 	.byte	0x04, 0x0a
        /*0272*/ 	.short	(.L_426 - .L_425)
	.align		4
.L_425:
        /*0274*/ 	.word	index@(.nv.constant0._ZN6thrust24THRUST_300001_SM_1000_NS8cuda_cub4core6detail13_kernel_agentINS1_8__reduce11ReduceAgentINS0_12zip_iteratorIN4cuda3std3__45tupleIJNS0_6detail15normal_iteratorINS0_10device_ptrIdEEEENS0_17counting_iteratorIlNS0_11use_defaultESI_SI_EEEEEEEPNSB_IJdlEEESM_lNS1_9__extrema9arg_max_fIdlNSA_4lessIdEEEEEEJSL_SN_lSS_EEEvDpT0_)
        /*0278*/ 	.short	0x0380
        /*027a*/ 	.short	0x0021


	//----- nvinfo : EIATTR_SW_WAR
	.align		4
.L_426:
        /*027c*/ 	.byte	0x04, 0x36
        /*027e*/ 	.short	(.L_428 - .L_427)
.L_427:
        /*0280*/ 	.word	0x00000008
.L_428:


//--------------------- .nv.info._ZN6thrust24THRUST_300001_SM_1000_NS8cuda_cub4core6detail13_kernel_agentINS1_8__reduce11ReduceAgentIPN4cuda3std3__45tupleIJdlEEESC_SB_iNS1_9__extrema9arg_max_fIdlNS9_4lessIdEEEEEEJSC_SC_iSH_EEEvDpT0_ --------------------------
	.section	.nv.info._ZN6thrust24THRUST_300001_SM_1000_NS8cuda_cub4core6detail13_kernel_agentINS1_8__reduce11ReduceAgentIPN4cuda3std3__45tupleIJdlEEESC_SB_iNS1_9__extrema9arg_max_fIdlNS9_4lessIdEEEEEEJSC_SC_iSH_EEEvDpT0_,"",@"SHT_CUDA_INFO"
	.sectionflags	@""
	.align	4


	//----- nvinfo : EIATTR_CUDA_API_VERSION
	.align		4
        /*0000*/ 	.byte	0x04, 0x37
        /*0002*/ 	.short	(.L_430 - .L_429)
.L_429:
        /*0004*/ 	.word	0x00000082


	//----- nvinfo : EIATTR_KPARAM_INFO
	.align		4
.L_430:
        /*0008*/ 	.byte	0x04, 0x17
        /*000a*/ 	.short	(.L_432 - .L_431)
.L_431:
        /*000c*/ 	.word	0x00000000
        /*0010*/ 	.short	0x0003
        /*0012*/ 	.short	0x0014
        /*0014*/ 	.byte	0x00, 0xf0, 0x05, 0x00


	//----- nvinfo : EIATTR_KPARAM_INFO
	.align		4
.L_432:
        /*0018*/ 	.byte	0x04, 0x17
        /*001a*/ 	.short	(.L_434 - .L_433)
.L_433:
        /*001c*/ 	.word	0x00000000
        /*0020*/ 	.short	0x0002
        /*0022*/ 	.short	0x0010
        /*0024*/ 	.byte	0x00, 0xf0, 0x11, 0x00


	//----- nvinfo : EIATTR_KPARAM_INFO
	.align		4
.L_434:
        /*0028*/ 	.byte	0x04, 0x17
        /*002a*/ 	.short	(.L_436 - .L_435)
.L_435:
        /*002c*/ 	.word	0x00000000
        /*0030*/ 	.short	0x0001
        /*0032*/ 	.short	0x0008
        /*0034*/ 	.byte	0x00, 0xf5, 0x21, 0x00


	//----- nvinfo : EIATTR_KPARAM_INFO
	.align		4
.L_436:
        /*0038*/ 	.byte	0x04, 0x17
        /*003a*/ 	.short	(.L_438 - .L_437)
.L_437:
        /*003c*/ 	.word	0x00000000
        /*0040*/ 	.short	0x0000
        /*0042*/ 	.short	0x0000
        /*0044*/ 	.byte	0x00, 0xf5, 0x21, 0x00


	//----- nvinfo : EIATTR_SPARSE_MMA_MASK
	.align		4
.L_438:
        /*0048*/ 	.byte	0x03, 0x50
        /*004a*/ 	.short	0x0000


	//----- nvinfo : EIATTR_MAXREG_COUNT
	.align		4
        /*004c*/ 	.byte	0x03, 0x1b
        /*004e*/ 	.short	0x00ff


	//----- nvinfo : EIATTR_NUM_BARRIERS
	.align		4
        /*0050*/ 	.byte	0x02, 0x4c
        /*0052*/ 	.byte	0x01
	.zero		1


	//----- nvinfo : EIATTR_MERCURY_ISA_VERSION
	.align		4
        /*0054*/ 	.byte	0x03, 0x5f
        /*0056*/ 	.short	0x0101


	//----- nvinfo : EIATTR_COOP_GROUP_MASK_REGIDS
	.align		4
        /*0058*/ 	.byte	0x04, 0x29
        /*005a*/ 	.short	(.L_440 - .L_439)


	//   ....[0]....
.L_439:
        /*005c*/ 	.word	0xffffffff


	//   ....[1]....
        /*0060*/ 	.word	0xffffffff


	//   ....[2]....
        /*0064*/ 	.word	0xffffffff


	//   ....[3]....
        /*0068*/ 	.word	0xffffffff


	//   ....[4]....
        /*006c*/ 	.word	0xffffffff


	//   ....[5]....
        /*0070*/ 	.word	0xffffffff


	//   ....[6]....
        /*0074*/ 	.word	0xffffffff


	//   ....[7]....
        /*0078*/ 	.word	0xffffffff


	//   ....[8]....
        /*007c*/ 	.word	0xffffffff


	//   ....[9]....
        /*0080*/ 	.word	0xffffffff


	//   ....[10]....
        /*0084*/ 	.word	0xffffffff


	//   ....[11]....
        /*0088*/ 	.word	0xffffffff


	//   ....[12]....
        /*008c*/ 	.word	0xffffffff


	//   ....[13]....
        /*0090*/ 	.word	0xffffffff


	//   ....[14]....
        /*0094*/ 	.word	0xffffffff


	//   ....[15]....
        /*0098*/ 	.word	0xffffffff


	//   ....[16]....
        /*009c*/ 	.word	0xffffffff


	//   ....[17]....
        /*00a0*/ 	.word	0xffffffff


	//   ....[18]....
        /*00a4*/ 	.word	0xffffffff


	//   ....[19]....
        /*00a8*/ 	.word	0xffffffff


	//   ....[20]....
        /*00ac*/ 	.word	0xffffffff


	//   ....[21]....
        /*00b0*/ 	.word	0xffffffff


	//   ....[22]....
        /*00b4*/ 	.word	0xffffffff


	//   ....[23]....
        /*00b8*/ 	.word	0xffffffff


	//   ....[24]....
        /*00bc*/ 	.word	0xffffffff


	//   ....[25]....
        /*00c0*/ 	.word	0xffffffff


	//   ....[26]....
        /*00c4*/ 	.word	0xffffffff


	//   ....[27]....
        /*00c8*/ 	.word	0xffffffff


	//   ....[28]....
        /*00cc*/ 	.word	0xffffffff


	//   ....[29]....
        /*00d0*/ 	.word	0xffffffff


	//   ....[30]....
        /*00d4*/ 	.word	0xffffffff


	//   ....[31]....
        /*00d8*/ 	.word	0xffffffff


	//   ....[32]....
        /*00dc*/ 	.word	0xffffffff


	//   ....[33]....
        /*00e0*/ 	.word	0xffffffff


	//   ....[34]....
        /*00e4*/ 	.word	0xffffffff


	//   ....[35]....
        /*00e8*/ 	.word	0xffffffff


	//   ....[36]....
        /*00ec*/ 	.word	0xffffffff


	//   ....[37]....
        /*00f0*/ 	.word	0xffffffff


	//   ....[38]....
        /*00f4*/ 	.word	0xffffffff


	//   ....[39]....
        /*00f8*/ 	.word	0xffffffff


	//   ....[40]....
        /*00fc*/ 	.word	0xffffffff


	//   ....[41]....
        /*0100*/ 	.word	0xffffffff


	//   ....[42]....
        /*0104*/ 	.word	0xffffffff


	//   ....[43]....
        /*0108*/ 	.word	0xffffffff


	//   ....[44]....
        /*010c*/ 	.word	0xffffffff


	//   ....[45]....
        /*0110*/ 	.word	0xffffffff


	//   ....[46]....
        /*0114*/ 	.word	0xffffffff


	//   ....[47]....
        /*0118*/ 	.word	0xffffffff


	//   ....[48]....
        /*011c*/ 	.word	0xffffffff


	//   ....[49]....
        /*0120*/ 	.word	0xffffffff


	//   ....[50]....
        /*0124*/ 	.word	0xffffffff


	//   ....[51]....
        /*0128*/ 	.word	0xffffffff


	//   ....[52]....
        /*012c*/ 	.word	0xffffffff


	//   ....[53]....
        /*0130*/ 	.word	0xffffffff


	//   ....[54]....
        /*0134*/ 	.word	0xffffffff


	//   ....[55]....
        /*0138*/ 	.word	0xffffffff


	//   ....[56]....
        /*013c*/ 	.word	0xffffffff


	//   ....[57]....
        /*0140*/ 	.word	0xffffffff


	//   ....[58]....
        /*0144*/ 	.word	0xffffffff


	//   ....[59]....
        /*0148*/ 	.word	0xffffffff


	//----- nvinfo : EIATTR_COOP_GROUP_INSTR_OFFSETS
	.align		4
.L_440:
        /*014c*/ 	.byte	0x04, 0x28
        /*014e*/ 	.short	(.L_442 - .L_441)


	//   ....[0]....
.L_441:
        /*0150*/ 	.word	0x00000b70


	//   ....[1]....
        /*0154*/ 	.word	0x00000ba0


	//   ....[2]....
        /*0158*/ 	.word	0x00000bc0


	//   ....[3]....
        /*015c*/ 	.word	0x00000bd0


	//   ....[4]....
        /*0160*/ 	.word	0x00000d60


	//   ....[5]....
        /*0164*/ 	.word	0x00000d90


	//   ....[6]....
        /*0168*/ 	.word	0x00000dc0


	//   ....[7]....
        /*016c*/ 	.word	0x00000de0


	//   ....[8]....
        /*0170*/ 	.word	0x00000f60


	//   ....[9]....
        /*0174*/ 	.word	0x00000f90


	//   ....[10]....
        /*0178*/ 	.word	0x00000fc0


	//   ....[11]....
        /*017c*/ 	.word	0x00000fe0


	//   ....[12]....
        /*0180*/ 	.word	0x00001160


	//   ....[13]....
        /*0184*/ 	.word	0x00001190


	//   ....[14]....
        /*0188*/ 	.word	0x000011c0


	//   ....[15]....
        /*018c*/ 	.word	0x000011e0


	//   ....[16]....
        /*0190*/ 	.word	0x00001360


	//   ....[17]....
        /*0194*/ 	.word	0x000013a0


	//   ....[18]....
        /*0198*/ 	.word	0x000013d0


	//   ....[19]....
        /*019c*/ 	.word	0x000013e0


	//   ....[20]....
        /*01a0*/ 	.word	0x00002140


	//   ....[21]....
        /*01a4*/ 	.word	0x00002150


	//   ....[22]....
        /*01a8*/ 	.word	0x00002160


	//   ....[23]....
        /*01ac*/ 	.word	0x00002180


	//   ....[24]....
        /*01b0*/ 	.word	0x00002300


	//   ....[25]....
        /*01b4*/ 	.word	0x00002340


	//   ....[26]....
        /*01b8*/ 	.word	0x00002370


	//   ....[27]....
        /*01bc*/ 	.word	0x00002390


	//   ....[28]....
        /*01c0*/ 	.word	0x00002510


	//   ....[29]....
        /*01c4*/ 	.word	0x00002550


	//   ....[30]....
        /*01c8*/ 	.word	0x00002580


	//   ....[31]....
        /*01cc*/ 	.word	0x000025a0


	//   ....[32]....
        /*01d0*/ 	.word	0x00002720


	//   ....[33]....
        /*01d4*/ 	.word	0x00002760


	//   ....[34]....
        /*01d8*/ 	.word	0x00002790


	//   ....[35]....
        /*01dc*/ 	.word	0x000027b0


	//   ....[36]....
        /*01e0*/ 	.word	0x00002930


	//   ....[37]....
        /*01e4*/ 	.word	0x00002970


	//   ....[38]....
        /*01e8*/ 	.word	0x000029b0


	//   ....[39]....
        /*01ec*/ 	.word	0x000029c0


	//   ....[40]....
        /*01f0*/ 	.word	0x00004d80


	//   ....[41]....
        /*01f4*/ 	.word	0x00004db0


	//   ....[42]....
        /*01f8*/ 	.word	0x00004dd0


	//   ....[43]....
        /*01fc*/ 	.word	0x00004de0


	//   ....[44]....
        /*0200*/ 	.word	0x00004f70


	//   ....[45]....
        /*0204*/ 	.word	0x00004fa0


	//   ....[46]....
        /*0208*/ 	.word	0x00004fd0


	//   ....[47]....
        /*020c*/ 	.word	0x00004ff0


	//   ....[48]....
        /*0210*/ 	.word	0x00005170


	//   ....[49]....
        /*0214*/ 	.word	0x000051a0


	//   ....[50]....
        /*0218*/ 	.word	0x000051d0


	//   ....[51]....
        /*021c*/ 	.word	0x000051f0


	//   ....[52]....
        /*0220*/ 	.word	0x00005370


	//   ....[53]....
        /*0224*/ 	.word	0x000053a0


	//   ....[54]....
        /*0228*/ 	.word	0x000053d0


	//   ....[55]....
        /*022c*/ 	.word	0x000053f0


	//   ....[56]....
        /*0230*/ 	.word	0x00005570


	//   ....[57]....
        /*0234*/ 	.word	0x000055a0


	//   ....[58]....
        /*0238*/ 	.word	0x000055d0


	//   ....[59]....
        /*023c*/ 	.word	0x000055f0


	//----- nvinfo : EIATTR_VRC_CTA_INIT_COUNT
	.align		4
.L_442:
        /*0240*/ 	.byte	0x02, 0x4a
	.zero		1
	.zero		1


	//----- nvinfo : EIATTR_EXIT_INSTR_OFFSETS
	.align		4
        /*0244*/ 	.byte	0x04, 0x1c
        /*0246*/ 	.short	(.L_444 - .L_443)


	//   ....[0]....
.L_443:
        /*0248*/ 	.word	0x00000030


	//   ....[1]....
        /*024c*/ 	.word	0x00006290


	//   ....[2]....
        /*0250*/ 	.word	0x000062d0


	//----- nvinfo : EIATTR_MAX_THREADS
	.align		4
.L_444:
        /*0254*/ 	.byte	0x04, 0x05
        /*0256*/ 	.short	(.L_446 - .L_445)
.L_445:
        /*0258*/ 	.word	0x00000100
        /*025c*/ 	.word	0x00000001
        /*0260*/ 	.word	0x00000001


	//----- nvinfo : EIATTR_CRS_STACK_SIZE
	.align		4
.L_446:
        /*0264*/ 	.byte	0x04, 0x1e
        /*0266*/ 	.short	(.L_448 - .L_447)
.L_447:
        /*0268*/ 	.word	0x00000000


	//----- nvinfo : EIATTR_CBANK_PARAM_SIZE
	.align		4
.L_448:
        /*026c*/ 	.byte	0x03, 0x19
        /*026e*/ 	.short	0x0015


	//----- nvinfo : EIATTR_PARAM_CBANK
	.align		4
        /*0270*/ 	.byte	0x04, 0x0a
        /*0272*/ 	.short	(.L_450 - .L_449)
	.align		4
.L_449:
        /*0274*/ 	.word	index@(.nv.constant0._ZN6thrust24THRUST_300001_SM_1000_NS8cuda_cub4core6detail13_kernel_agentINS1_8__reduce11ReduceAgentIPN4cuda3std3__45tupleIJdlEEESC_SB_iNS1_9__extrema9arg_max_fIdlNS9_4lessIdEEEEEEJSC_SC_iSH_EEEvDpT0_)
        /*0278*/ 	.short	0x0380
        /*027a*/ 	.short	0x0015


	//----- nvinfo : EIATTR_SW_WAR
	.align		4
.L_450:
        /*027c*/ 	.byte	0x04, 0x36
        /*027e*/ 	.short	(.L_452 - .L_451)
.L_451:
        /*0280*/ 	.word	0x00000008
.L_452:


//--------------------- .nv.info._ZN6thrust24THRUST_300001_SM_1000_NS8cuda_cub4core6detail13_kernel_agentINS1_8__reduce11ReduceAgentINS0_12zip_iteratorIN4cuda3std3__45tupleIJNS0_6detail15normal_iteratorINS0_10device_ptrIdEEEENS0_17counting_iteratorIlNS0_11use_defaultESI_SI_EEEEEEEPNSB_IJdlEEESM_iNS1_9__extrema9arg_max_fIdlNSA_4lessIdEEEEEEJSL_SN_iN3cub18CUB_300001_SM_100013GridEvenShareIiEENSV_9GridQueueIjEESS_EEEvDpT0_ --------------------------
	.section	.nv.info._ZN6thrust24THRUST_300001_SM_1000_NS8cuda_cub4core6detail13_kernel_agentINS1_8__reduce11ReduceAgentINS0_12zip_iteratorIN4cuda3std3__45tupleIJNS0_6detail15normal_iteratorINS0_10device_ptrIdEEEENS0_17counting_iteratorIlNS0_11use_defaultESI_SI_EEEEEEEPNSB_IJdlEEESM_iNS1_9__extrema9arg_max_fIdlNSA_4lessIdEEEEEEJSL_SN_iN3cub18CUB_300001_SM_100013GridEvenShareIiEENSV_9GridQueueIjEESS_EEEvDpT0_,"",@"SHT_CUDA_INFO"
	.sectionflags	@""
	.align	4


	//----- nvinfo : EIATTR_CUDA_API_VERSION
	.align		4
        /*0000*/ 	.byte	0x04, 0x37
        /*0002*/ 	.short	(.L_454 - .L_453)
.L_453:
        /*0004*/ 	.word	0x00000082


	//----- nvinfo : EIATTR_KPARAM_INFO
	.align		4
.L_454:
        /*0008*/ 	.byte	0x04, 0x17
        /*000a*/ 	.short	(.L_456 - .L_455)
.L_455:
        /*000c*/ 	.word	0x00000000
        /*0010*/ 	.short	0x0005
        /*0012*/ 	.short	0x0050
        /*0014*/ 	.byte	0x00, 0xf0, 0x05, 0x00


	//----- nvinfo : EIATTR_KPARAM_INFO
	.align		4
.L_456:
        /*0018*/ 	.byte	0x04, 0x17
        /*001a*/ 	.short	(.L_458 - .L_457)
.L_457:
        /*001c*/ 	.word	0x00000000
        /*0020*/ 	.short	0x0004
        /*0022*/ 	.short	0x0048
        /*0024*/ 	.byte	0x00, 0xf0, 0x21, 0x00


	//----- nvinfo : EIATTR_KPARAM_INFO
	.align		4
.L_458:
        /*0028*/ 	.byte	0x04, 0x17
        /*002a*/ 	.short	(.L_460 - .L_459)
.L_459:
        /*002c*/ 	.word	0x00000000
        /*0030*/ 	.short	0x0003
        /*0032*/ 	.short	0x001c
        /*0034*/ 	.byte	0x00, 0xf0, 0xa1, 0x00


	//----- nvinfo : EIATTR_KPARAM_INFO
	.align		4
.L_460:
        /*0038*/ 	.byte	0x04, 0x17
        /*003a*/ 	.short	(.L_462 - .L_461)
.L_461:
        /*003c*/ 	.word	0x00000000
        /*0040*/ 	.short	0x0002
        /*0042*/ 	.short	0x0018
        /*0044*/ 	.byte	0x00, 0xf0, 0x11, 0x00


	//----- nvinfo : EIATTR_KPARAM_INFO
	.align		4
.L_462:
        /*0048*/ 	.byte	0x04, 0x17
        /*004a*/ 	.short	(.L_464 - .L_463)
.L_463:
        /*004c*/ 	.word	0x00000000
        /*0050*/ 	.short	0x0001
        /*0052*/ 	.short	0x0010
        /*0054*/ 	.byte	0x00, 0xf5, 0x21, 0x00


	//----- nvinfo : EIATTR_KPARAM_INFO
	.align		4
.L_464:
        /*0058*/ 	.byte	0x04, 0x17
        /*005a*/ 	.short	(.L_466 - .L_465)
.L_465:
        /*005c*/ 	.word	0x00000000
        /*0060*/ 	.short	0x0000
        /*0062*/ 	.short	0x0000
        /*0064*/ 	.byte	0x00, 0xf0, 0x41, 0x00


	//----- nvinfo : EIATTR_SPARSE_MMA_MASK
	.align		4
.L_466:
        /*0068*/ 	.byte	0x03, 0x50
        /*006a*/ 	.short	0x0000


	//----- nvinfo : EIATTR_MAXREG_COUNT
	.align		4
        /*006c*/ 	.byte	0x03, 0x1b
        /*006e*/ 	.short	0x00ff


	//----- nvinfo : EIATTR_NUM_BARRIERS
	.align		4
        /*0070*/ 	.byte	0x02, 0x4c
        /*0072*/ 	.byte	0x01
	.zero		1


	//----- nvinfo : EIATTR_MERCURY_ISA_VERSION
	.align		4
        /*0074*/ 	.byte	0x03, 0x5f
        /*0076*/ 	.short	0x0101


	//----- nvinfo : EIATTR_COOP_GROUP_MASK_REGIDS
	.align		4
        /*0078*/ 	.byte	0x04, 0x29
        /*007a*/ 	.short	(.L_468 - .L_467)


	//   ....[0]....
.L_467:
        /*007c*/ 	.word	0xffffffff


	//   ....[1]....
        /*0080*/ 	.word	0xffffffff


	//   ....[2]....
        /*0084*/ 	.word	0xffffffff


	//   ....[3]....
        /*0088*/ 	.word	0xffffffff


	//   ....[4]....
        /*008c*/ 	.word	0xffffffff


	//   ....[5]....
        /*0090*/ 	.word	0xffffffff


	//   ....[6]....
        /*0094*/ 	.word	0xffffffff


	//   ....[7]....
        /*0098*/ 	.word	0xffffffff


	//   ....[8]....
        /*009c*/ 	.word	0xffffffff


	//   ....[9]....
        /*00a0*/ 	.word	0xffffffff


	//   ....[10]....
        /*00a4*/ 	.word	0xffffffff


	//   ....[11]....
        /*00a8*/ 	.word	0xffffffff


	//   ....[12]....
        /*00ac*/ 	.word	0xffffffff


	//   ....[13]....
        /*00b0*/ 	.word	0xffffffff


	//   ....[14]....
        /*00b4*/ 	.word	0xffffffff


	//   ....[15]....
        /*00b8*/ 	.word	0xffffffff


	//   ....[16]....
        /*00bc*/ 	.word	0xffffffff


	//   ....[17]....
        /*00c0*/ 	.word	0xffffffff


	//   ....[18]....
        /*00c4*/ 	.word	0xffffffff


	//   ....[19]....
        /*00c8*/ 	.word	0xffffffff


	//   ....[20]....
        /*00cc*/ 	.word	0xffffffff


	//   ....[21]....
        /*00d0*/ 	.word	0xffffffff


	//   ....[22]....
        /*00d4*/ 	.word	0xffffffff


	//   ....[23]....
        /*00d8*/ 	.word	0xffffffff


	//   ....[24]....
        /*00dc*/ 	.word	0xffffffff


	//   ....[25]....
        /*00e0*/ 	.word	0xffffffff


	//   ....[26]....
        /*00e4*/ 	.word	0xffffffff


	//   ....[27]....
        /*00e8*/ 	.word	0xffffffff


	//   ....[28]....
        /*00ec*/ 	.word	0xffffffff


	//   ....[29]....
        /*00f0*/ 	.word	0xffffffff


	//   ....[30]....
        /*00f4*/ 	.word	0xffffffff


	//   ....[31]....
        /*00f8*/ 	.word	0xffffffff


	//   ....[32]....
        /*00fc*/ 	.word	0xffffffff


	//   ....[33]....
        /*0100*/ 	.word	0xffffffff


	//   ....[34]....
        /*0104*/ 	.word	0xffffffff


	//   ....[35]....
        /*0108*/ 	.word	0xffffffff


	//   ....[36]....
        /*010c*/ 	.word	0xffffffff


	//   ....[37]....
        /*0110*/ 	.word	0xffffffff


	//   ....[38]....
        /*0114*/ 	.word	0xffffffff


	//   ....[39]....
        /*0118*/ 	.word	0xffffffff


	//   ....[40]....
        /*011c*/ 	.word	0xffffffff


	//   ....[41]....
        /*0120*/ 	.word	0xffffffff


	//   ....[42]....
        /*0124*/ 	.word	0xffffffff


	//   ....[43]....
        /*0128*/ 	.word	0xffffffff


	//   ....[44]....
        /*012c*/ 	.word	0xffffffff


	//   ....[45]....
        /*0130*/ 	.word	0xffffffff


	//   ....[46]....
        /*0134*/ 	.word	0xffffffff


	//   ....[47]....
        /*0138*/ 	.word	0xffffffff


	//   ....[48]....
        /*013c*/ 	.word	0xffffffff


	//   ....[49]....
        /*0140*/ 	.word	0xffffffff


	//   ....[50]....
        /*0144*/ 	.word	0xffffffff


	//   ....[51]....
        /*0148*/ 	.word	0xffffffff


	//   ....[52]....
        /*014c*/ 	.word	0xffffffff


	//   ....[53]....
        /*0150*/ 	.word	0xffffffff


	//   ....[54]....
        /*0154*/ 	.word	0xffffffff


	//   ....[55]....
        /*0158*/ 	.word	0xffffffff


	//   ....[56]....
        /*015c*/ 	.word	0xffffffff


	//   ....[57]....
        /*0160*/ 	.word	0xffffffff


	//   ....[58]....
        /*0164*/ 	.word	0xffffffff


	//   ....[59]....
        /*0168*/ 	.word	0xffffffff


	//----- nvinfo : EIATTR_COOP_GROUP_INSTR_OFFSETS
	.align		4
.L_468:
        /*016c*/ 	.byte	0x04, 0x28
        /*016e*/ 	.short	(.L_470 - .L_469)


	//   ....[0]....
.L_469:
        /*0170*/ 	.word	0x00000cc0


	//   ....[1]....
        /*0174*/ 	.word	0x00000cf0


	//   ....[2]....
        /*0178*/ 	.word	0x00000d10


	//   ....[3]....
        /*017c*/ 	.word	0x00000d20


	//   ....[4]....
        /*0180*/ 	.word	0x00000eb0


	//   ....[5]....
        /*0184*/ 	.word	0x00000ee0


	//   ....[6]....
        /*0188*/ 	.word	0x00000f10


	//   ....[7]....
        /*018c*/ 	.word	0x00000f30


	//   ....[8]....
        /*0190*/ 	.word	0x000010b0


	//   ....[9]....
        /*0194*/ 	.word	0x000010e0


	//   ....[10]....
        /*0198*/ 	.word	0x00001110


	//   ....[11]....
        /*019c*/ 	.word	0x00001130


	//   ....[12]....
        /*01a0*/ 	.word	0x000012b0


	//   ....[13]....
        /*01a4*/ 	.word	0x000012e0


	//   ....[14]....
        /*01a8*/ 	.word	0x00001310


	//   ....[15]....
        /*01ac*/ 	.word	0x00001330


	//   ....[16]....
        /*01b0*/ 	.word	0x000014b0


	//   ....[17]....
        /*01b4*/ 	.word	0x000014f0


	//   ....[18]....
        /*01b8*/ 	.word	0x00001520


	//   ....[19]....
        /*01bc*/ 	.word	0x00001530


	//   ....[20]....
        /*01c0*/ 	.word	0x000022a0


	//   ....[21]....
        /*01c4*/ 	.word	0x000022b0


	//   ....[22]....
        /*01c8*/ 	.word	0x000022c0


	//   ....[23]....
        /*01cc*/ 	.word	0x000022e0


	//   ....[24]....
        /*01d0*/ 	.word	0x00002460


	//   ....[25]....
        /*01d4*/ 	.word	0x000024a0


	//   ....[26]....
        /*01d8*/ 	.word	0x000024d0


	//   ....[27]....
        /*01dc*/ 	.word	0x000024f0


	//   ....[28]....
        /*01e0*/ 	.word	0x00002670


	//   ....[29]....
        /*01e4*/ 	.word	0x000026b0


	//   ....[30]....
        /*01e8*/ 	.word	0x000026e0


	//   ....[31]....
        /*01ec*/ 	.word	0x00002700


	//   ....[32]....
        /*01f0*/ 	.word	0x00002880


	//   ....[33]....
        /*01f4*/ 	.word	0x000028d0


	//   ....[34]....
        /*01f8*/ 	.word	0x00002900


	//   ....[35]....
        /*01fc*/ 	.word	0x00002910


	//   ....[36]....
        /*0200*/ 	.word	0x00002a90


	//   ....[37]....
        /*0204*/ 	.word	0x00002ad0


	//   ....[38]....
        /*0208*/ 	.word	0x00002b00


	//   ....[39]....
        /*020c*/ 	.word	0x00002b20


	//   ....[40]....
        /*0210*/ 	.word	0x00005200


	//   ....[41]....
        /*0214*/ 	.word	0x00005230


	//   ....[42]....
        /*0218*/ 	.word	0x00005250


	//   ....[43]....
        /*021c*/ 	.word	0x00005260


	//   ....[44]....
        /*0220*/ 	.word	0x000053f0


	//   ....[45]....
        /*0224*/ 	.word	0x00005420


	//   ....[46]....
        /*0228*/ 	.word	0x00005450


	//   ....[47]....
        /*022c*/ 	.word	0x00005470


	//   ....[48]....
        /*0230*/ 	.word	0x000055f0


	//   ....[49]....
        /*0234*/ 	.word	0x00005620


	//   ....[50]....
        /*0238*/ 	.word	0x00005650


	//   ....[51]....
        /*023c*/ 	.word	0x00005670


	//   ....[52]....
        /*0240*/ 	.word	0x000057f0


	//   ....[53]....
        /*0244*/ 	.word	0x00005820


	//   ....[54]....
        /*0248*/ 	.word	0x00005850


	//   ....[55]....
        /*024c*/ 	.word	0x00005870


	//   ....[56]....
        /*0250*/ 	.word	0x000059f0


	//   ....[57]....
        /*0254*/ 	.word	0x00005a20


	//   ....[58]....
        /*0258*/ 	.word	0x00005a50


	//   ....[59]....
        /*025c*/ 	.word	0x00005a70


	//----- nvinfo : EIATTR_VRC_CTA_INIT_COUNT
	.align		4
.L_470:
        /*0260*/ 	.byte	0x02, 0x4a
	.zero		1
	.zero		1


	//----- nvinfo : EIATTR_EXIT_INSTR_OFFSETS
	.align		4
        /*0264*/ 	.byte	0x04, 0x1c
        /*0266*/ 	.short	(.L_472 - .L_471)


	//   ....[0]....
.L_471:
        /*0268*/ 	.word	0x00006720


	//   ....[1]....
        /*026c*/ 	.word	0x00006780


	//----- nvinfo : EIATTR_MAX_THREADS
	.align		4
.L_472:
        /*0270*/ 	.byte	0x04, 0x05
        /*0272*/ 	.short	(.L_474 - .L_473)
.L_473:
        /*0274*/ 	.word	0x00000100
        /*0278*/ 	.word	0x00000001
        /*027c*/ 	.word	0x00000001


	//----- nvinfo : EIATTR_CRS_STACK_SIZE
	.align		4
.L_474:
        /*0280*/ 	.byte	0x04, 0x1e
        /*0282*/ 	.short	(.L_476 - .L_475)
.L_475:
        /*0284*/ 	.word	0x00000000


	//----- nvinfo : EIATTR_CBANK_PARAM_SIZE
	.align		4
.L_476:
        /*0288*/ 	.byte	0x03, 0x19
        /*028a*/ 	.short	0x0051


	//----- nvinfo : EIATTR_PARAM_CBANK
	.align		4
        /*028c*/ 	.byte	0x04, 0x0a
        /*028e*/ 	.short	(.L_478 - .L_477)
	.align		4
.L_477:
        /*0290*/ 	.word	index@(.nv.constant0._ZN6thrust24THRUST_300001_SM_1000_NS8cuda_cub4core6detail13_kernel_agentINS1_8__reduce11ReduceAgentINS0_12zip_iteratorIN4cuda3std3__45tupleIJNS0_6detail15normal_iteratorINS0_10device_ptrIdEEEENS0_17counting_iteratorIlNS0_11use_defaultESI_SI_EEEEEEEPNSB_IJdlEEESM_iNS1_9__extrema9arg_max_fIdlNSA_4lessIdEEEEEEJSL_SN_iN3cub18CUB_300001_SM_100013GridEvenShareIiEENSV_9GridQueueIjEESS_EEEvDpT0_)
        /*0294*/ 	.short	0x0380
        /*0296*/ 	.short	0x0051


	//----- nvinfo : EIATTR_SW_WAR
	.align		4
.L_478:
        /*0298*/ 	.byte	0x04, 0x36
        /*029a*/ 	.short	(.L_480 - .L_479)
.L_479:
        /*029c*/ 	.word	0x00000008
.L_480:


//--------------------- .nv.info._ZN6thrust24THRUST_300001_SM_1000_NS8cuda_cub4core6detail13_kernel_agentINS1_8__reduce11ReduceAgentINS0_12zip_iteratorIN4cuda3std3__45tupleIJNS0_6detail15normal_iteratorINS0_10device_ptrIdEEEENS0_17counting_iteratorIlNS0_11use_defaultESI_SI_EEEEEEEPNSB_IJdlEEESM_iNS1_9__extrema9arg_max_fIdlNSA_4lessIdEEEEEEJSL_SN_iSS_EEEvDpT0_ --------------------------
	.section	.nv.info._ZN6thrust24THRUST_300001_SM_1000_NS8cuda_cub4core6detail13_kernel_agentINS1_8__reduce11ReduceAgentINS0_12zip_iteratorIN4cuda3std3__45tupleIJNS0_6detail15normal_iteratorINS0_10device_ptrIdEEEENS0_17counting_iteratorIlNS0_11use_defaultESI_SI_EEEEEEEPNSB_IJdlEEESM_iNS1_9__extrema9arg_max_fIdlNSA_4lessIdEEEEEEJSL_SN_iSS_EEEvDpT0_,"",@"SHT_CUDA_INFO"
	.sectionflags	@""
	.align	4


	//----- nvinfo : EIATTR_CUDA_API_VERSION
	.align		4
        /*0000*/ 	.byte	0x04, 0x37
        /*0002*/ 	.short	(.L_482 - .L_481)
.L_481:
        /*0004*/ 	.word	0x00000082


	//----- nvinfo : EIATTR_KPARAM_INFO
	.align		4
.L_482:
        /*0008*/ 	.byte	0x04, 0x17
        /*000a*/ 	.short	(.L_484 - .L_483)
.L_483:
        /*000c*/ 	.word	0x00000000
        /*0010*/ 	.short	0x0003
        /*0012*/ 	.short	0x001c
        /*0014*/ 	.byte	0x00, 0xf0, 0x05, 0x00


	//----- nvinfo : EIATTR_KPARAM_INFO
	.align		4
.L_484:
        /*0018*/ 	.byte	0x04, 0x17
        /*001a*/ 	.short	(.L_486 - .L_485)
.L_485:
        /*001c*/ 	.word	0x00000000
        /*0020*/ 	.short	0x0002
        /*0022*/ 	.short	0x0018
        /*0024*/ 	.byte	0x00, 0xf0, 0x11, 0x00


	//----- nvinfo : EIATTR_KPARAM_INFO
	.align		4
.L_486:
        /*0028*/ 	.byte	0x04, 0x17
        /*002a*/ 	.short	(.L_488 - .L_487)
.L_487:
        /*002c*/ 	.word	0x00000000
        /*0030*/ 	.short	0x0001
        /*0032*/ 	.short	0x0010
        /*0034*/ 	.byte	0x00, 0xf5, 0x21, 0x00


	//----- nvinfo : EIATTR_KPARAM_INFO
	.align		4
.L_488:
        /*0038*/ 	.byte	0x04, 0x17
        /*003a*/ 	.short	(.L_490 - .L_489)
.L_489:
        /*003c*/ 	.word	0x00000000
        /*0040*/ 	.short	0x0000
        /*0042*/ 	.short	0x0000
        /*0044*/ 	.byte	0x00, 0xf0, 0x41, 0x00


	//----- nvinfo : EIATTR_SPARSE_MMA_MASK
	.align		4
.L_490:
        /*0048*/ 	.byte	0x03, 0x50
        /*004a*/ 	.short	0x0000


	//----- nvinfo : EIATTR_MAXREG_COUNT
	.align		4
        /*004c*/ 	.byte	0x03, 0x1b
        /*004e*/ 	.short	0x00ff


	//----- nvinfo : EIATTR_NUM_BARRIERS
	.align		4
        /*0050*/ 	.byte	0x02, 0x4c
        /*0052*/ 	.byte	0x01
	.zero		1


	//----- nvinfo : EIATTR_MERCURY_ISA_VERSION
	.align		4
        /*0054*/ 	.byte	0x03, 0x5f
        /*0056*/ 	.short	0x0101


	//----- nvinfo : EIATTR_COOP_GROUP_MASK_REGIDS
	.align		4
        /*0058*/ 	.byte	0x04, 0x29
        /*005a*/ 	.short	(.L_492 - .L_491)


	//   ....[0]....
.L_491:
        /*005c*/ 	.word	0xffffffff


	//   ....[1]....
        /*0060*/ 	.word	0xffffffff


	//   ....[2]....
        /*0064*/ 	.word	0xffffffff


	//   ....[3]....
        /*0068*/ 	.word	0xffffffff


	//   ....[4]....
        /*006c*/ 	.word	0xffffffff


	//   ....[5]....
        /*0070*/ 	.word	0xffffffff


	//   ....[6]....
        /*0074*/ 	.word	0xffffffff


	//   ....[7]....
        /*0078*/ 	.word	0xffffffff


	//   ....[8]....
        /*007c*/ 	.word	0xffffffff


	//   ....[9]....
        /*0080*/ 	.word	0xffffffff


	//   ....[10]....
        /*0084*/ 	.word	0xffffffff


	//   ....[11]....
        /*0088*/ 	.word	0xffffffff


	//   ....[12]....
        /*008c*/ 	.word	0xffffffff


	//   ....[13]....
        /*0090*/ 	.word	0xffffffff


	//   ....[14]....
        /*0094*/ 	.word	0xffffffff


	//   ....[15]....
        /*0098*/ 	.word	0xffffffff


	//   ....[16]....
        /*009c*/ 	.word	0xffffffff


	//   ....[17]....
        /*00a0*/ 	.word	0xffffffff


	//   ....[18]....
        /*00a4*/ 	.word	0xffffffff


	//   ....[19]....
        /*00a8*/ 	.word	0xffffffff


	//   ....[20]....
        /*00ac*/ 	.word	0xffffffff


	//   ....[21]....
        /*00b0*/ 	.word	0xffffffff


	//   ....[22]....
        /*00b4*/ 	.word	0xffffffff


	//   ....[23]....
        /*00b8*/ 	.word	0xffffffff


	//   ....[24]....
        /*00bc*/ 	.word	0xffffffff


	//   ....[25]....
        /*00c0*/ 	.word	0xffffffff


	//   ....[26]....
        /*00c4*/ 	.word	0xffffffff


	//   ....[27]....
        /*00c8*/ 	.word	0xffffffff


	//   ....[28]....
        /*00cc*/ 	.word	0xffffffff


	//   ....[29]....
        /*00d0*/ 	.word	0xffffffff


	//   ....[30]....
        /*00d4*/ 	.word	0xffffffff


	//   ....[31]....
        /*00d8*/ 	.word	0xffffffff


	//   ....[32]....
        /*00dc*/ 	.word	0xffffffff


	//   ....[33]....
        /*00e0*/ 	.word	0xffffffff


	//   ....[34]....
        /*00e4*/ 	.word	0xffffffff


	//   ....[35]....
        /*00e8*/ 	.word	0xffffffff


	//   ....[36]....
        /*00ec*/ 	.word	0xffffffff


	//   ....[37]....
        /*00f0*/ 	.word	0xffffffff


	//   ....[38]....
        /*00f4*/ 	.word	0xffffffff


	//   ....[39]....
        /*00f8*/ 	.word	0xffffffff


	//   ....[40]....
        /*00fc*/ 	.word	0xffffffff


	//   ....[41]....
        /*0100*/ 	.word	0xffffffff


	//   ....[42]....
        /*0104*/ 	.word	0xffffffff


	//   ....[43]....
        /*0108*/ 	.word	0xffffffff


	//   ....[44]....
        /*010c*/ 	.word	0xffffffff


	//   ....[45]....
        /*0110*/ 	.word	0xffffffff


	//   ....[46]....
        /*0114*/ 	.word	0xffffffff


	//   ....[47]....
        /*0118*/ 	.word	0xffffffff


	//   ....[48]....
        /*011c*/ 	.word	0xffffffff


	//   ....[49]....
        /*0120*/ 	.word	0xffffffff


	//   ....[50]....
        /*0124*/ 	.word	0xffffffff


	//   ....[51]....
        /*0128*/ 	.word	0xffffffff


	//   ....[52]....
        /*012c*/ 	.word	0xffffffff


	//   ....[53]....
        /*0130*/ 	.word	0xffffffff


	//   ....[54]....
        /*0134*/ 	.word	0xffffffff


	//   ....[55]....
        /*0138*/ 	.word	0xffffffff


	//   ....[56]....
        /*013c*/ 	.word	0xffffffff


	//   ....[57]....
        /*0140*/ 	.word	0xffffffff


	//   ....[58]....
        /*0144*/ 	.word	0xffffffff


	//   ....[59]....
        /*0148*/ 	.word	0xffffffff


	//----- nvinfo : EIATTR_COOP_GROUP_INSTR_OFFSETS
	.align		4
.L_492:
        /*014c*/ 	.byte	0x04, 0x28
        /*014e*/ 	.short	(.L_494 - .L_493)


	//   ....[0]....
.L_493:
        /*0150*/ 	.word	0x00000c90


	//   ....[1]....
        /*0154*/ 	.word	0x00000cc0


	//   ....[2]....
        /*0158*/ 	.word	0x00000ce0


	//   ....[3]....
        /*015c*/ 	.word	0x00000cf0


	//   ....[4]....
        /*0160*/ 	.word	0x00000e80


	//   ....[5]....
        /*0164*/ 	.word	0x00000eb0


	//   ....[6]....
        /*0168*/ 	.word	0x00000ee0


	//   ....[7]....
        /*016c*/ 	.word	0x00000f00


	//   ....[8]....
        /*0170*/ 	.word	0x00001080


	//   ....[9]....
        /*0174*/ 	.word	0x000010b0


	//   ....[10]....
        /*0178*/ 	.word	0x000010e0


	//   ....[11]....
        /*017c*/ 	.word	0x00001100


	//   ....[12]....
        /*0180*/ 	.word	0x00001280


	//   ....[13]....
        /*0184*/ 	.word	0x000012b0


	//   ....[14]....
        /*0188*/ 	.word	0x000012e0


	//   ....[15]....
        /*018c*/ 	.word	0x00001300


	//   ....[16]....
        /*0190*/ 	.word	0x00001480


	//   ....[17]....
        /*0194*/ 	.word	0x000014b0


	//   ....[18]....
        /*0198*/ 	.word	0x000014e0


	//   ....[19]....
        /*019c*/ 	.word	0x00001500


	//   ....[20]....
        /*01a0*/ 	.word	0x00002260


	//   ....[21]....
        /*01a4*/ 	.word	0x00002270


	//   ....[22]....
        /*01a8*/ 	.word	0x00002280


	//   ....[23]....
        /*01ac*/ 	.word	0x000022a0


	//   ....[24]....
        /*01b0*/ 	.word	0x00002420


	//   ....[25]....
        /*01b4*/ 	.word	0x00002460


	//   ....[26]....
        /*01b8*/ 	.word	0x00002490


	//   ....[27]....
        /*01bc*/ 	.word	0x000024b0


	//   ....[28]....
        /*01c0*/ 	.word	0x00002630


	//   ....[29]....
        /*01c4*/ 	.word	0x00002670


	//   ....[30]....
        /*01c8*/ 	.word	0x000026a0


	//   ....[31]....
        /*01cc*/ 	.word	0x000026c0


	//   ....[32]....
        /*01d0*/ 	.word	0x00002840


	//   ....[33]....
        /*01d4*/ 	.word	0x00002880


	//   ....[34]....
        /*01d8*/ 	.word	0x000028b0


	//   ....[35]....
        /*01dc*/ 	.word	0x000028d0


	//   ....[36]....
        /*01e0*/ 	.word	0x00002a50


	//   ....[37]....
        /*01e4*/ 	.word	0x00002a90


	//   ....[38]....
        /*01e8*/ 	.word	0x00002ac0


	//   ....[39]....
        /*01ec*/ 	.word	0x00002ae0


	//   ....[40]....
        /*01f0*/ 	.word	0x00004ff0


	//   ....[41]....
        /*01f4*/ 	.word	0x00005020


	//   ....[42]....
        /*01f8*/ 	.word	0x00005040


	//   ....[43]....
        /*01fc*/ 	.word	0x00005050


	//   ....[44]....
        /*0200*/ 	.word	0x000051e0


	//   ....[45]....
        /*0204*/ 	.word	0x00005210


	//   ....[46]....
        /*0208*/ 	.word	0x00005240


	//   ....[47]....
        /*020c*/ 	.word	0x00005260


	//   ....[48]....
        /*0210*/ 	.word	0x000053e0


	//   ....[49]....
        /*0214*/ 	.word	0x00005410


	//   ....[50]....
        /*0218*/ 	.word	0x00005440


	//   ....[51]....
        /*021c*/ 	.word	0x00005460


	//   ....[52]....
        /*0220*/ 	.word	0x000055e0


	//   ....[53]....
        /*0224*/ 	.word	0x00005610


	//   ....[54]....
        /*0228*/ 	.word	0x00005640


	//   ....[55]....
        /*022c*/ 	.word	0x00005660


	//   ....[56]....
        /*0230*/ 	.word	0x000057e0


	//   ....[57]....
        /*0234*/ 	.word	0x00005810


	//   ....[58]....
        /*0238*/ 	.word	0x00005840


	//   ....[59]....
        /*023c*/ 	.word	0x00005860


	//----- nvinfo : EIATTR_VRC_CTA_INIT_COUNT
	.align		4
.L_494:
        /*0240*/ 	.byte	0x02, 0x4a
	.zero		1
	.zero		1


	//----- nvinfo : EIATTR_EXIT_INSTR_OFFSETS
	.align		4
        /*0244*/ 	.byte	0x04, 0x1c
        /*0246*/ 	.short	(.L_496 - .L_495)


	//   ....[0]....
.L_495:
        /*0248*/ 	.word	0x00000030


	//   ....[1]....
        /*024c*/ 	.word	0x00006500


	//   ....[2]....
        /*0250*/ 	.word	0x00006540


	//----- nvinfo : EIATTR_MAX_THREADS
	.align		4
.L_496:
        /*0254*/ 	.byte	0x04, 0x05
        /*0256*/ 	.short	(.L_498 - .L_497)
.L_497:
        /*0258*/ 	.word	0x00000100
        /*025c*/ 	.word	0x00000001
        /*0260*/ 	.word	0x00000001


	//----- nvinfo : EIATTR_CRS_STACK_SIZE
	.align		4
.L_498:
        /*0264*/ 	.byte	0x04, 0x1e
        /*0266*/ 	.short	(.L_500 - .L_499)
.L_499:
        /*0268*/ 	.word	0x00000000


	//----- nvinfo : EIATTR_CBANK_PARAM_SIZE
	.align		4
.L_500:
        /*026c*/ 	.byte	0x03, 0x19
        /*026e*/ 	.short	0x001d


	//----- nvinfo : EIATTR_PARAM_CBANK
	.align		4
        /*0270*/ 	.byte	0x04, 0x0a
        /*0272*/ 	.short	(.L_502 - .L_501)
	.align		4
.L_501:
        /*0274*/ 	.word	index@(.nv.constant0._ZN6thrust24THRUST_300001_SM_1000_NS8cuda_cub4core6detail13_kernel_agentINS1_8__reduce11ReduceAgentINS0_12zip_iteratorIN4cuda3std3__45tupleIJNS0_6detail15normal_iteratorINS0_10device_ptrIdEEEENS0_17counting_iteratorIlNS0_11use_defaultESI_SI_EEEEEEEPNSB_IJdlEEESM_iNS1_9__extrema9arg_max_fIdlNSA_4lessIdEEEEEEJSL_SN_iSS_EEEvDpT0_)
        /*0278*/ 	.short	0x0380
        /*027a*/ 	.short	0x001d


	//----- nvinfo : EIATTR_SW_WAR
	.align		4
.L_502:
        /*027c*/ 	.byte	0x04, 0x36
        /*027e*/ 	.short	(.L_504 - .L_503)
.L_503:
        /*0280*/ 	.word	0x00000008
.L_504:


//--------------------- .nv.info._ZN6thrust24THRUST_300001_SM_1000_NS8cuda_cub4core6detail13_kernel_agentINS1_8__reduce11ReduceAgentIPN4cuda3std3__45tupleIJdlEEESC_SB_lNS1_9__extrema9arg_min_fIdlNS9_4lessIdEEEEEEJSC_SC_iSH_EEEvDpT0_ --------------------------
	.section	.nv.info._ZN6thrust24THRUST_300001_SM_1000_NS8cuda_cub4core6detail13_kernel_agentINS1_8__reduce11ReduceAgentIPN4cuda3std3__45tupleIJdlEEESC_SB_lNS1_9__extrema9arg_min_fIdlNS9_4lessIdEEEEEEJSC_SC_iSH_EEEvDpT0_,"",@"SHT_CUDA_INFO"
	.sectionflags	@""
	.align	4


	//----- nvinfo : EIATTR_CUDA_API_VERSION
	.align		4
        /*0000*/ 	.byte	0x04, 0x37
        /*0002*/ 	.short	(.L_506 - .L_505)
.L_505:
        /*0004*/ 	.word	0x00000082


	//----- nvinfo : EIATTR_KPARAM_INFO
	.align		4
.L_506:
        /*0008*/ 	.byte	0x04, 0x17
        /*000a*/ 	.short	(.L_508 - .L_507)
.L_507:
        /*000c*/ 	.word	0x00000000
        /*0010*/ 	.short	0x0003
        /*0012*/ 	.short	0x0014
        /*0014*/ 	.byte	0x00, 0xf0, 0x05, 0x00


	//----- nvinfo : EIATTR_KPARAM_INFO
	.align		4
.L_508:
        /*0018*/ 	.byte	0x04, 0x17
        /*001a*/ 	.short	(.L_510 - .L_509)
.L_509:
        /*001c*/ 	.word	0x00000000
        /*0020*/ 	.short	0x0002
        /*0022*/ 	.short	0x0010
        /*0024*/ 	.byte	0x00, 0xf0, 0x11, 0x00


	//----- nvinfo : EIATTR_KPARAM_INFO
	.align		4
.L_510:
        /*0028*/ 	.byte	0x04, 0x17
        /*002a*/ 	.short	(.L_512 - .L_511)
.L_511:
        /*002c*/ 	.word	0x00000000
        /*0030*/ 	.short	0x0001
        /*0032*/ 	.short	0x0008
        /*0034*/ 	.byte	0x00, 0xf5, 0x21, 0x00


	//----- nvinfo : EIATTR_KPARAM_INFO
	.align		4
.L_512:
        /*0038*/ 	.byte	0x04, 0x17
        /*003a*/ 	.short	(.L_514 - .L_513)
.L_513:
        /*003c*/ 	.word	0x00000000
        /*0040*/ 	.short	0x0000
        /*0042*/ 	.short	0x0000
        /*0044*/ 	.byte	0x00, 0xf5, 0x21, 0x00


	//----- nvinfo : EIATTR_SPARSE_MMA_MASK
	.align		4
.L_514:
        /*0048*/ 	.byte	0x03, 0x50
        /*004a*/ 	.short	0x0000


	//----- nvinfo : EIATTR_MAXREG_COUNT
	.align		4
        /*004c*/ 	.byte	0x03, 0x1b
        /*004e*/ 	.short	0x00ff


	//----- nvinfo : EIATTR_NUM_BARRIERS
	.align		4
        /*0050*/ 	.byte	0x02, 0x4c
        /*0052*/ 	.byte	0x01
	.zero		1


	//----- nvinfo : EIATTR_MERCURY_ISA_VERSION
	.align		4
        /*0054*/ 	.byte	0x03, 0x5f
        /*0056*/ 	.short	0x0101


	//----- nvinfo : EIATTR_COOP_GROUP_MASK_REGIDS
	.align		4
        /*0058*/ 	.byte	0x04, 0x29
        /*005a*/ 	.short	(.L_516 - .L_515)


	//   ....[0]....
.L_515:
        /*005c*/ 	.word	0xffffffff


	//   ....[1]....
        /*0060*/ 	.word	0xffffffff


	//   ....[2]....
        /*0064*/ 	.word	0xffffffff


	//   ....[3]....
        /*0068*/ 	.word	0xffffffff


	//   ....[4]....
        /*006c*/ 	.word	0xffffffff


	//   ....[5]....
        /*0070*/ 	.word	0xffffffff


	//   ....[6]....
        /*0074*/ 	.word	0xffffffff


	//   ....[7]....
        /*0078*/ 	.word	0xffffffff


	//   ....[8]....
        /*007c*/ 	.word	0xffffffff


	//   ....[9]....
        /*0080*/ 	.word	0xffffffff


	//   ....[10]....
        /*0084*/ 	.word	0xffffffff


	//   ....[11]....
        /*0088*/ 	.word	0xffffffff


	//   ....[12]....
        /*008c*/ 	.word	0xffffffff


	//   ....[13]....
        /*0090*/ 	.word	0xffffffff


	//   ....[14]....
        /*0094*/ 	.word	0xffffffff


	//   ....[15]....
        /*0098*/ 	.word	0xffffffff


	//   ....[16]....
        /*009c*/ 	.word	0xffffffff


	//   ....[17]....
        /*00a0*/ 	.word	0xffffffff


	//   ....[18]....
        /*00a4*/ 	.word	0xffffffff


	//   ....[19]....
        /*00a8*/ 	.word	0xffffffff


	//   ....[20]....
        /*00ac*/ 	.word	0xffffffff


	//   ....[21]....
        /*00b0*/ 	.word	0xffffffff


	//   ....[22]....
        /*00b4*/ 	.word	0xffffffff


	//   ....[23]....
        /*00b8*/ 	.word	0xffffffff


	//   ....[24]....
        /*00bc*/ 	.word	0xffffffff


	//   ....[25]....
        /*00c0*/ 	.word	0xffffffff


	//   ....[26]....
        /*00c4*/ 	.word	0xffffffff


	//   ....[27]....
        /*00c8*/ 	.word	0xffffffff


	//   ....[28]....
        /*00cc*/ 	.word	0xffffffff


	//   ....[29]....
        /*00d0*/ 	.word	0xffffffff


	//   ....[30]....
        /*00d4*/ 	.word	0xffffffff


	//   ....[31]....
        /*00d8*/ 	.word	0xffffffff


	//   ....[32]....
        /*00dc*/ 	.word	0xffffffff


	//   ....[33]....
        /*00e0*/ 	.word	0xffffffff


	//   ....[34]....
        /*00e4*/ 	.word	0xffffffff


	//   ....[35]....
        /*00e8*/ 	.word	0xffffffff


	//   ....[36]....
        /*00ec*/ 	.word	0xffffffff


	//   ....[37]....
        /*00f0*/ 	.word	0xffffffff


	//   ....[38]....
        /*00f4*/ 	.word	0xffffffff


	//   ....[39]....
        /*00f8*/ 	.word	0xffffffff


	//   ....[40]....
        /*00fc*/ 	.word	0xffffffff


	//   ....[41]....
        /*0100*/ 	.word	0xffffffff


	//   ....[42]....
        /*0104*/ 	.word	0xffffffff


	//   ....[43]....
        /*0108*/ 	.word	0xffffffff


	//   ....[44]....
        /*010c*/ 	.word	0xffffffff


	//   ....[45]....
        /*0110*/ 	.word	0xffffffff


	//   ....[46]....
        /*0114*/ 	.word	0xffffffff


	//   ....[47]....
        /*0118*/ 	.word	0xffffffff


	//   ....[48]....
        /*011c*/ 	.word	0xffffffff


	//   ....[49]....
        /*0120*/ 	.word	0xffffffff


	//   ....[50]....
        /*0124*/ 	.word	0xffffffff


	//   ....[51]....
        /*0128*/ 	.word	0xffffffff


	//   ....[52]....
        /*012c*/ 	.word	0xffffffff


	//   ....[53]....
        /*0130*/ 	.word	0xffffffff


	//   ....[54]....
        /*0134*/ 	.word	0xffffffff


	//   ....[55]....
        /*0138*/ 	.word	0xffffffff


	//   ....[56]....
        /*013c*/ 	.word	0xffffffff


	//   ....[57]....
        /*0140*/ 	.word	0xffffffff


	//   ....[58]....
        /*0144*/ 	.word	0xffffffff


	//   ....[59]....
        /*0148*/ 	.word	0xffffffff


	//----- nvinfo : EIATTR_COOP_GROUP_INSTR_OFFSETS
	.align		4
.L_516:
        /*014c*/ 	.byte	0x04, 0x28
        /*014e*/ 	.short	(.L_518 - .L_517)


	//   ....[0]....
.L_517:
        /*0150*/ 	.word	0x00000b10


	//   ....[1]....
        /*0154*/ 	.word	0x00000b40


	//   ....[2]....
        /*0158*/ 	.word	0x00000b60


	//   ....[3]....
        /*015c*/ 	.word	0x00000b70


	//   ....[4]....
        /*0160*/ 	.word	0x00000ca0


	//   ....[5]....
        /*0164*/ 	.word	0x00000cd0


	//   ....[6]....
        /*0168*/ 	.word	0x00000d00


	//   ....[7]....
        /*016c*/ 	.word	0x00000d20


	//   ....[8]....
        /*0170*/ 	.word	0x00000e50


	//   ....[9]....
        /*0174*/ 	.word	0x00000e80


	//   ....[10]....
        /*0178*/ 	.word	0x00000eb0


	//   ....[11]....
        /*017c*/ 	.word	0x00000ed0


	//   ....[12]....
        /*0180*/ 	.word	0x00001000


	//   ....[13]....
        /*0184*/ 	.word	0x00001030


	//   ....[14]....
        /*0188*/ 	.word	0x00001060


	//   ....[15]....
        /*018c*/ 	.word	0x00001080


	//   ....[16]....
        /*0190*/ 	.word	0x000011b0


	//   ....[17]....
        /*0194*/ 	.word	0x000011f0


	//   ....[18]....
        /*0198*/ 	.word	0x00001220


	//   ....[19]....
        /*019c*/ 	.word	0x00001260


	//   ....[20]....
        /*01a0*/ 	.word	0x00001f30


	//   ....[21]....
        /*01a4*/ 	.word	0x00001f40


	//   ....[22]....
        /*01a8*/ 	.word	0x00001f50


	//   ....[23]....
        /*01ac*/ 	.word	0x00001f60


	//   ....[24]....
        /*01b0*/ 	.word	0x00002090


	//   ....[25]....
        /*01b4*/ 	.word	0x000020d0


	//   ....[26]....
        /*01b8*/ 	.word	0x00002100


	//   ....[27]....
        /*01bc*/ 	.word	0x00002110


	//   ....[28]....
        /*01c0*/ 	.word	0x00002250


	//   ....[29]....
        /*01c4*/ 	.word	0x00002290


	//   ....[30]....
        /*01c8*/ 	.word	0x000022c0


	//   ....[31]....
        /*01cc*/ 	.word	0x000022d0


	//   ....[32]....
        /*01d0*/ 	.word	0x00002410


	//   ....[33]....
        /*01d4*/ 	.word	0x00002450


	//   ....[34]....
        /*01d8*/ 	.word	0x00002480


	//   ....[35]....
        /*01dc*/ 	.word	0x00002490


	//   ....[36]....
        /*01e0*/ 	.word	0x000025d0


	//   ....[37]....
        /*01e4*/ 	.word	0x00002610


	//   ....[38]....
        /*01e8*/ 	.word	0x00002640


	//   ....[39]....
        /*01ec*/ 	.word	0x00002660


	//   ....[40]....
        /*01f0*/ 	.word	0x00006110


	//   ....[41]....
        /*01f4*/ 	.word	0x00006140


	//   ....[42]....
        /*01f8*/ 	.word	0x00006160


	//   ....[43]....
        /*01fc*/ 	.word	0x00006170


	//   ....[44]....
        /*0200*/ 	.word	0x000062a0


	//   ....[45]....
        /*0204*/ 	.word	0x000062d0


	//   ....[46]....
        /*0208*/ 	.word	0x00006300


	//   ....[47]....
        /*020c*/ 	.word	0x00006320


	//   ....[48]....
        /*0210*/ 	.word	0x00006450


	//   ....[49]....
        /*0214*/ 	.word	0x00006480


	//   ....[50]....
        /*0218*/ 	.word	0x000064b0


	//   ....[51]....
        /*021c*/ 	.word	0x000064d0


	//   ....[52]....
        /*0220*/ 	.word	0x00006600


	//   ....[53]....
        /*0224*/ 	.word	0x00006630


	//   ....[54]....
        /*0228*/ 	.word	0x00006660


	//   ....[55]....
        /*022c*/ 	.word	0x00006680


	//   ....[56]....
        /*0230*/ 	.word	0x000067b0


	//   ....[57]....
        /*0234*/ 	.word	0x000067f0


	//   ....[58]....
        /*0238*/ 	.word	0x00006820


	//   ....[59]....
        /*023c*/ 	.word	0x00006830


	//----- nvinfo : EIATTR_VRC_CTA_INIT_COUNT
	.align		4
.L_518:
        /*0240*/ 	.byte	0x02, 0x4a
	.zero		1
	.zero		1


	//----- nvinfo : EIATTR_EXIT_INSTR_OFFSETS
	.align		4
        /*0244*/ 	.byte	0x04, 0x1c
        /*0246*/ 	.short	(.L_520 - .L_519)


	//   ....[0]....
.L_519:
        /*0248*/ 	.word	0x00000030


	//   ....[1]....
        /*024c*/ 	.word	0x00007470


	//   ....[2]....
        /*0250*/ 	.word	0x000074b0


	//----- nvinfo : EIATTR_MAX_THREADS
	.align		4
.L_520:
        /*0254*/ 	.byte	0x04, 0x05
        /*0256*/ 	.short	(.L_522 - .L_521)
.L_521:
        /*0258*/ 	.word	0x00000100
        /*025c*/ 	.word	0x00000001
        /*0260*/ 	.word	0x00000001


	//----- nvinfo : EIATTR_CRS_STACK_SIZE
	.align		4
.L_522:
        /*0264*/ 	.byte	0x04, 0x1e
        /*0266*/ 	.short	(.L_524 - .L_523)
.L_523:
        /*0268*/ 	.word	0x00000000


	//----- nvinfo : EIATTR_CBANK_PARAM_SIZE
	.align		4
.L_524:
        /*026c*/ 	.byte	0x03, 0x19
        /*026e*/ 	.short	0x0015


	//----- nvinfo : EIATTR_PARAM_CBANK
	.align		4
        /*0270*/ 	.byte	0x04, 0x0a
        /*0272*/ 	.short	(.L_526 - .L_525)
	.align		4
.L_525:
        /*0274*/ 	.word	index@(.nv.constant0._ZN6thrust24THRUST_300001_SM_1000_NS8cuda_cub4core6detail13_kernel_agentINS1_8__reduce11ReduceAgentIPN4cuda3std3__45tupleIJdlEEESC_SB_lNS1_9__extrema9arg_min_fIdlNS9_4lessIdEEEEEEJSC_SC_iSH_EEEvDpT0_)
        /*0278*/ 	.short	0x0380
        /*027a*/ 	.short	0x0015


	//----- nvinfo : EIATTR_SW_WAR
	.align		4
.L_526:
        /*027c*/ 	.byte	0x04, 0x36
        /*027e*/ 	.short	(.L_528 - .L_527)
.L_527:
        /*0280*/ 	.word	0x00000008
.L_528:


//--------------------- .nv.info._ZN6thrust24THRUST_300001_SM_1000_NS8cuda_cub4core6detail13_kernel_agentINS1_8__reduce10DrainAgentIlEEJN3cub18CUB_300001_SM_10009GridQueueIyEElEEEvDpT0_ --------------------------
	.section	.nv.info._ZN6thrust24THRUST_300001_SM_1000_NS8cuda_cub4core6detail13_kernel_agentINS1_8__reduce10DrainAgentIlEEJN3cub18CUB_300001_SM_10009GridQueueIyEElEEEvDpT0_,"",@"SHT_CUDA_INFO"
	.sectionflags	@""
	.align	4


	//----- nvinfo : EIATTR_CUDA_API_VERSION
	.align		4
        /*0000*/ 	.byte	0x04, 0x37
        /*0002*/ 	.short	(.L_530 - .L_529)
.L_529:
        /*0004*/ 	.word	0x00000082


	//----- nvinfo : EIATTR_KPARAM_INFO
	.align		4
.L_530:
        /*0008*/ 	.byte	0x04, 0x17
        /*000a*/ 	.short	(.L_532 - .L_531)
.L_531:
        /*000c*/ 	.word	0x00000000
        /*0010*/ 	.short	0x0001
        /*0012*/ 	.short	0x0008
        /*0014*/ 	.byte	0x00, 0xf0, 0x21, 0x00


	//----- nvinfo : EIATTR_KPARAM_INFO
	.align		4
.L_532:
        /*0018*/ 	.byte	0x04, 0x17
        /*001a*/ 	.short	(.L_534 - .L_533)
.L_533:
        /*001c*/ 	.word	0x00000000
        /*0020*/ 	.short	0x0000
        /*0022*/ 	.short	0x0000
        /*0024*/ 	.byte	0x00, 0xf0, 0x21, 0x00


	//----- nvinfo : EIATTR_SPARSE_MMA_MASK
	.align		4
.L_534:
        /*0028*/ 	.byte	0x03, 0x50
        /*002a*/ 	.short	0x0000


	//----- nvinfo : EIATTR_MAXREG_COUNT
	.align		4
        /*002c*/ 	.byte	0x03, 0x1b
        /*002e*/ 	.short	0x00ff


	//----- nvinfo : EIATTR_MERCURY_ISA_VERSION
	.align		4
        /*0030*/ 	.byte	0x03, 0x5f
        /*0032*/ 	.short	0x0101


	//----- nvinfo : EIATTR_VRC_CTA_INIT_COUNT
	.align		4
        /*0034*/ 	.byte	0x02, 0x4a
	.zero		1
	.zero		1


	//----- nvinfo : EIATTR_EXIT_INSTR_OFFSETS
	.align		4
        /*0038*/ 	.byte	0x04, 0x1c
        /*003a*/ 	.short	(.L_536 - .L_535)


	//   ....[0]....
.L_535:
        /*003c*/ 	.word	0x00000060


	//----- nvinfo : EIATTR_MAX_THREADS
	.align		4
.L_536:
        /*0040*/ 	.byte	0x04, 0x05
        /*0042*/ 	.short	(.L_538 - .L_537)
.L_537:
        /*0044*/ 	.word	0x00000001
        /*0048*/ 	.word	0x00000001
        /*004c*/ 	.word	0x00000001


	//----- nvinfo : EIATTR_CBANK_PARAM_SIZE
	.align		4
.L_538:
        /*0050*/ 	.byte	0x03, 0x19
        /*0052*/ 	.short	0x0010


	//----- nvinfo : EIATTR_PARAM_CBANK
	.align		4
        /*0054*/ 	.byte	0x04, 0x0a
        /*0056*/ 	.short	(.L_540 - .L_539)
	.align		4
.L_539:
        /*0058*/ 	.word	index@(.nv.constant0._ZN6thrust24THRUST_300001_SM_1000_NS8cuda_cub4core6detail13_kernel_agentINS1_8__reduce10DrainAgentIlEEJN3cub18CUB_300001_SM_10009GridQueueIyEElEEEvDpT0_)
        /*005c*/ 	.short	0x0380
        /*005e*/ 	.short	0x0010


	//----- nvinfo : EIATTR_SW_WAR
	.align		4
.L_540:
        /*0060*/ 	.byte	0x04, 0x36
        /*0062*/ 	.short	(.L_542 - .L_541)
.L_541:
        /*0064*/ 	.word	0x00000008
.L_542:


//--------------------- .nv.info._ZN6thrust24THRUST_300001_SM_1000_NS8cuda_cub4core6detail13_kernel_agentINS1_8__reduce11ReduceAgentINS0_12zip_iteratorIN4cuda3std3__45tupleIJNS0_6detail15normal_iteratorINS0_10device_ptrIdEEEENS0_17counting_iteratorIlNS0_11use_defaultESI_SI_EEEEEEEPNSB_IJdlEEESM_lNS1_9__extrema9arg_min_fIdlNSA_4lessIdEEEEEEJSL_SN_lN3cub18CUB_300001_SM_100013GridEvenShareIlEENSV_9GridQueueIyEESS_EEEvDpT0_ --------------------------
	.section	.nv.info._ZN6thrust24THRUST_300001_SM_1000_NS8cuda_cub4core6detail13_kernel_agentINS1_8__reduce11ReduceAgentINS0_12zip_iteratorIN4cuda3std3__45tupleIJNS0_6detail15normal_iteratorINS0_10device_ptrIdEEEENS0_17counting_iteratorIlNS0_11use_defaultESI_SI_EEEEEEEPNSB_IJdlEEESM_lNS1_9__extrema9arg_min_fIdlNSA_4lessIdEEEEEEJSL_SN_lN3cub18CUB_300001_SM_100013GridEvenShareIlEENSV_9GridQueueIyEESS_EEEvDpT0_,"",@"SHT_CUDA_INFO"
	.sectionflags	@""
	.align	4


	//----- nvinfo : EIATTR_CUDA_API_VERSION
	.align		4
        /*0000*/ 	.byte	0x04, 0x37
        /*0002*/ 	.short	(.L_544 - .L_543)
.L_543:
        /*0004*/ 	.word	0x00000082


	//----- nvinfo : EIATTR_KPARAM_INFO
	.align		4
.L_544:
        /*0008*/ 	.byte	0x04, 0x17
        /*000a*/ 	.short	(.L_546 - .L_545)
.L_545:
        /*000c*/ 	.word	0x00000000
        /*0010*/ 	.short	0x0005
        /*0012*/ 	.short	0x0070
        /*0014*/ 	.byte	0x00, 0xf0, 0x05, 0x00


	//----- nvinfo : EIATTR_KPARAM_INFO
	.align		4
.L_546:
        /*0018*/ 	.byte	0x04, 0x17
        /*001a*/ 	.short	(.L_548 - .L_547)
.L_547:
        /*001c*/ 	.word	0x00000000
        /*0020*/ 	.short	0x0004
        /*0022*/ 	.short	0x0068
        /*0024*/ 	.byte	0x00, 0xf0, 0x21, 0x00


	//----- nvinfo : EIATTR_KPARAM_INFO
	.align		4
.L_548:
        /*0028*/ 	.byte	0x04, 0x17
        /*002a*/ 	.short	(.L_550 - .L_549)
.L_549:
        /*002c*/ 	.word	0x00000000
        /*0030*/ 	.short	0x0003
        /*0032*/ 	.short	0x0020
        /*0034*/ 	.byte	0x00, 0xf0, 0x21, 0x01


	//----- nvinfo : EIATTR_KPARAM_INFO
	.align		4
.L_550:
        /*0038*/ 	.byte	0x04, 0x17
        /*003a*/ 	.short	(.L_552 - .L_551)
.L_551:
        /*003c*/ 	.word	0x00000000
        /*0040*/ 	.short	0x0002
        /*0042*/ 	.short	0x0018
        /*0044*/ 	.byte	0x00, 0xf0, 0x21, 0x00


	//----- nvinfo : EIATTR_KPARAM_INFO
	.align		4
.L_552:
        /*0048*/ 	.byte	0x04, 0x17
        /*004a*/ 	.short	(.L_554 - .L_553)
.L_553:
        /*004c*/ 	.word	0x00000000
        /*0050*/ 	.short	0x0001
        /*0052*/ 	.short	0x0010
        /*0054*/ 	.byte	0x00, 0xf5, 0x21, 0x00


	//----- nvinfo : EIATTR_KPARAM_INFO
	.align		4
.L_554:
        /*0058*/ 	.byte	0x04, 0x17
        /*005a*/ 	.short	(.L_556 - .L_555)
.L_555:
        /*005c*/ 	.word	0x00000000
        /*0060*/ 	.short	0x0000
        /*0062*/ 	.short	0x0000
        /*0064*/ 	.byte	0x00, 0xf0, 0x41, 0x00


	//----- nvinfo : EIATTR_SPARSE_MMA_MASK
	.align		4
.L_556:
        /*0068*/ 	.byte	0x03, 0x50
        /*006a*/ 	.short	0x0000


	//----- nvinfo : EIATTR_MAXREG_COUNT
	.align		4
        /*006c*/ 	.byte	0x03, 0x1b
        /*006e*/ 	.short	0x00ff


	//----- nvinfo : EIATTR_NUM_BARRIERS
	.align		4
        /*0070*/ 	.byte	0x02, 0x4c
        /*0072*/ 	.byte	0x01
	.zero		1


	//----- nvinfo : EIATTR_MERCURY_ISA_VERSION
	.align		4
        /*0074*/ 	.byte	0x03, 0x5f
        /*0076*/ 	.short	0x0101


	//----- nvinfo : EIATTR_COOP_GROUP_MASK_REGIDS
	.align		4
        /*0078*/ 	.byte	0x04, 0x29
        /*007a*/ 	.short	(.L_558 - .L_557)


	//   ....[0]....
.L_557:
        /*007c*/ 	.word	0xffffffff


	//   ....[1]....
        /*0080*/ 	.word	0xffffffff


	//   ....[2]....
        /*0084*/ 	.word	0xffffffff


	//   ....[3]....
        /*0088*/ 	.word	0xffffffff


	//   ....[4]....
        /*008c*/ 	.word	0xffffffff


	//   ....[5]....
        /*0090*/ 	.word	0xffffffff


	//   ....[6]....
        /*0094*/ 	.word	0xffffffff


	//   ....[7]....
        /*0098*/ 	.word	0xffffffff


	//   ....[8]....
        /*009c*/ 	.word	0xffffffff


	//   ....[9]....
        /*00a0*/ 	.word	0xffffffff


	//   ....[10]....
        /*00a4*/ 	.word	0xffffffff


	//   ....[11]....
        /*00a8*/ 	.word	0xffffffff


	//   ....[12]....
        /*00ac*/ 	.word	0xffffffff


	//   ....[13]....
        /*00b0*/ 	.word	0xffffffff


	//   ....[14]....
        /*00b4*/ 	.word	0xffffffff


	//   ....[15]....
        /*00b8*/ 	.word	0xffffffff


	//   ....[16]....
        /*00bc*/ 	.word	0xffffffff


	//   ....[17]....
        /*00c0*/ 	.word	0xffffffff


	//   ....[18]....
        /*00c4*/ 	.word	0xffffffff


	//   ....[19]....
        /*00c8*/ 	.word	0xffffffff


	//   ....[20]....
        /*00cc*/ 	.word	0xffffffff


	//   ....[21]....
        /*00d0*/ 	.word	0xffffffff


	//   ....[22]....
        /*00d4*/ 	.word	0xffffffff


	//   ....[23]....
        /*00d8*/ 	.word	0xffffffff


	//   ....[24]....
        /*00dc*/ 	.word	0xffffffff


	//   ....[25]....
        /*00e0*/ 	.word	0xffffffff


	//   ....[26]....
        /*00e4*/ 	.word	0xffffffff


	//   ....[27]....
        /*00e8*/ 	.word	0xffffffff


	//   ....[28]....
        /*00ec*/ 	.word	0xffffffff


	//   ....[29]....
        /*00f0*/ 	.word	0xffffffff


	//   ....[30]....
        /*00f4*/ 	.word	0xffffffff


	//   ....[31]....
        /*00f8*/ 	.word	0xffffffff


	//   ....[32]....
        /*00fc*/ 	.word	0xffffffff


	//   ....[33]....
        /*0100*/ 	.word	0xffffffff


	//   ....[34]....
        /*0104*/ 	.word	0xffffffff


	//   ....[35]....
        /*0108*/ 	.word	0xffffffff


	//   ....[36]....
        /*010c*/ 	.word	0xffffffff


	//   ....[37]....
        /*0110*/ 	.word	0xffffffff


	//   ....[38]....
        /*0114*/ 	.word	0xffffffff


	//   ....[39]....
        /*0118*/ 	.word	0xffffffff


	//   ....[40]....
        /*011c*/ 	.word	0xffffffff


	//   ....[41]....
        /*0120*/ 	.word	0xffffffff


	//   ....[42]....
        /*0124*/ 	.word	0xffffffff


	//   ....[43]....
        /*0128*/ 	.word	0xffffffff


	//   ....[44]....
        /*012c*/ 	.word	0xffffffff


	//   ....[45]....
        /*0130*/ 	.word	0xffffffff


	//   ....[46]....
        /*0134*/ 	.word	0xffffffff


	//   ....[47]....
        /*0138*/ 	.word	0xffffffff


	//   ....[48]....
        /*013c*/ 	.word	0xffffffff


	//   ....[49]....
        /*0140*/ 	.word	0xffffffff


	//   ....[50]....
        /*0144*/ 	.word	0xffffffff


	//   ....[51]....
        /*0148*/ 	.word	0xffffffff


	//   ....[52]....
        /*014c*/ 	.word	0xffffffff


	//   ....[53]....
        /*0150*/ 	.word	0xffffffff


	//   ....[54]....
        /*0154*/ 	.word	0xffffffff


	//   ....[55]....
        /*0158*/ 	.word	0xffffffff


	//   ....[56]....
        /*015c*/ 	.word	0xffffffff


	//   ....[57]....
        /*0160*/ 	.word	0xffffffff


	//   ....[58]....
        /*0164*/ 	.word	0xffffffff


	//   ....[59]....
        /*0168*/ 	.word	0xffffffff


	//----- nvinfo : EIATTR_COOP_GROUP_INSTR_OFFSETS
	.align		4
.L_558:
        /*016c*/ 	.byte	0x04, 0x28
        /*016e*/ 	.short	(.L_560 - .L_559)


	//   ....[0]....
.L_559:
        /*0170*/ 	.word	0x00000d40


	//   ....[1]....
        /*0174*/ 	.word	0x00000d70


	//   ....[2]....
        /*0178*/ 	.word	0x00000d90


	//   ....[3]....
        /*017c*/ 	.word	0x00000da0


	//   ....[4]....
        /*0180*/ 	.word	0x00000ed0


	//   ....[5]....
        /*0184*/ 	.word	0x00000f00


	//   ....[6]....
        /*0188*/ 	.word	0x00000f30


	//   ....[7]....
        /*018c*/ 	.word	0x00000f50


	//   ....[8]....
        /*0190*/ 	.word	0x00001080


	//   ....[9]....
        /*0194*/ 	.word	0x000010b0


	//   ....[10]....
        /*0198*/ 	.word	0x000010e0


	//   ....[11]....
        /*019c*/ 	.word	0x00001100


	//   ....[12]....
        /*01a0*/ 	.word	0x00001230


	//   ....[13]....
        /*01a4*/ 	.word	0x00001260


	//   ....[14]....
        /*01a8*/ 	.word	0x00001290


	//   ....[15]....
        /*01ac*/ 	.word	0x000012b0


	//   ....[16]....
        /*01b0*/ 	.word	0x000013e0


	//   ....[17]....
        /*01b4*/ 	.word	0x00001420


	//   ....[18]....
        /*01b8*/ 	.word	0x00001450


	//   ....[19]....
        /*01bc*/ 	.word	0x00001490


	//   ....[20]....
        /*01c0*/ 	.word	0x00002160


	//   ....[21]....
        /*01c4*/ 	.word	0x00002170


	//   ....[22]....
        /*01c8*/ 	.word	0x00002180


	//   ....[23]....
        /*01cc*/ 	.word	0x00002190


	//   ....[24]....
        /*01d0*/ 	.word	0x000022c0


	//   ....[25]....
        /*01d4*/ 	.word	0x00002300


	//   ....[26]....
        /*01d8*/ 	.word	0x00002330


	//   ....[27]....
        /*01dc*/ 	.word	0x00002340


	//   ....[28]....
        /*01e0*/ 	.word	0x00002480


	//   ....[29]....
        /*01e4*/ 	.word	0x000024c0


	//   ....[30]....
        /*01e8*/ 	.word	0x000024f0


	//   ....[31]....
        /*01ec*/ 	.word	0x00002510


	//   ....[32]....
        /*01f0*/ 	.word	0x00002640


	//   ....[33]....
        /*01f4*/ 	.word	0x00002680


	//   ....[34]....
        /*01f8*/ 	.word	0x000026b0


	//   ....[35]....
        /*01fc*/ 	.word	0x000026c0


	//   ....[36]....
        /*0200*/ 	.word	0x00002800


	//   ....[37]....
        /*0204*/ 	.word	0x00002840


	//   ....[38]....
        /*0208*/ 	.word	0x00002870


	//   ....[39]....
        /*020c*/ 	.word	0x00002890


	//   ....[40]....
        /*0210*/ 	.word	0x00005490


	//   ....[41]....
        /*0214*/ 	.word	0x000054c0


	//   ....[42]....
        /*0218*/ 	.word	0x000054e0


	//   ....[43]....
        /*021c*/ 	.word	0x000054f0


	//   ....[44]....
        /*0220*/ 	.word	0x00005620


	//   ....[45]....
        /*0224*/ 	.word	0x00005650


	//   ....[46]....
        /*0228*/ 	.word	0x00005680


	//   ....[47]....
        /*022c*/ 	.word	0x000056a0


	//   ....[48]....
        /*0230*/ 	.word	0x000057d0


	//   ....[49]....
        /*0234*/ 	.word	0x00005800


	//   ....[50]....
        /*0238*/ 	.word	0x00005830


	//   ....[51]....
        /*023c*/ 	.word	0x00005850


	//   ....[52]....
        /*0240*/ 	.word	0x00005980


	//   ....[53]....
        /*0244*/ 	.word	0x000059b0


	//   ....[54]....
        /*0248*/ 	.word	0x000059e0


	//   ....[55]....
        /*024c*/ 	.word	0x00005a00


	//   ....[56]....
        /*0250*/ 	.word	0x00005b30


	//   ....[57]....
        /*0254*/ 	.word	0x00005b70


	//   ....[58]....
        /*0258*/ 	.word	0x00005ba0


	//   ....[59]....
        /*025c*/ 	.word	0x00005be0


	//----- nvinfo : EIATTR_VRC_CTA_INIT_COUNT
	.align		4
.L_560:
        /*0260*/ 	.byte	0x02, 0x4a
	.zero		1
	.zero		1


	//----- nvinfo : EIATTR_EXIT_INSTR_OFFSETS
	.align		4
        /*0264*/ 	.byte	0x04, 0x1c
        /*0266*/ 	.short	(.L_562 - .L_561)


	//   ....[0]....
.L_561:
        /*0268*/ 	.word	0x000067f0


	//   ....[1]....
        /*026c*/ 	.word	0x00006840


	//----- nvinfo : EIATTR_MAX_THREADS
	.align		4
.L_562:
        /*0270*/ 	.byte	0x04, 0x05
        /*0272*/ 	.short	(.L_564 - .L_563)
.L_563:
        /*0274*/ 	.word	0x00000100
        /*0278*/ 	.word	0x00000001
        /*027c*/ 	.word	0x00000001


	//----- nvinfo : EIATTR_CRS_STACK_SIZE
	.align		4
.L_564:
        /*0280*/ 	.byte	0x04, 0x1e
        /*0282*/ 	.short	(.L_566 - .L_565)
.L_565:
        /*0284*/ 	.word	0x00000000


	//----- nvinfo : EIATTR_CBANK_PARAM_SIZE
	.align		4
.L_566:
        /*0288*/ 	.byte	0x03, 0x19
        /*028a*/ 	.short	0x0071


	//----- nvinfo : EIATTR_PARAM_CBANK
	.align		4
        /*028c*/ 	.byte	0x04, 0x0a
        /*028e*/ 	.short	(.L_568 - .L_567)
	.align		4
.L_567:
        /*0290*/ 	.word	index@(.nv.constant0._ZN6thrust24THRUST_300001_SM_1000_NS8cuda_cub4core6detail13_kernel_agentINS1_8__reduce11ReduceAgentINS0_12zip_iteratorIN4cuda3std3__45tupleIJNS0_6detail15normal_iteratorINS0_10device_ptrIdEEEENS0_17counting_iteratorIlNS0_11use_defaultESI_SI_EEEEEEEPNSB_IJdlEEESM_lNS1_9__extrema9arg_min_fIdlNSA_4lessIdEEEEEEJSL_SN_lN3cub18CUB_300001_SM_100013GridEvenShareIlEENSV_9GridQueueIyEESS_EEEvDpT0_)
        /*0294*/ 	.short	0x0380
        /*0296*/ 	.short	0x0071


	//----- nvinfo : EIATTR_SW_WAR
	.align		4
.L_568:
        /*0298*/ 	.byte	0x04, 0x36
        /*029a*/ 	.short	(.L_570 - .L_569)
.L_569:
        /*029c*/ 	.word	0x00000008
.L_570:


//--------------------- .nv.info._ZN6thrust24THRUST_300001_SM_1000_NS8cuda_cub4core6detail13_kernel_agentINS1_8__reduce11ReduceAgentINS0_12zip_iteratorIN4cuda3std3__45tupleIJNS0_6detail15normal_iteratorINS0_10device_ptrIdEEEENS0_17counting_iteratorIlNS0_11use_defaultESI_SI_EEEEEEEPNSB_IJdlEEESM_lNS1_9__extrema9arg_min_fIdlNSA_4lessIdEEEEEEJSL_SN_lSS_EEEvDpT0_ --------------------------
	.section	.nv.info._ZN6thrust24THRUST_300001_SM_1000_NS8cuda_cub4core6detail13_kernel_agentINS1_8__reduce11ReduceAgentINS0_12zip_iteratorIN4cuda3std3__45tupleIJNS0_6detail15normal_iteratorINS0_10device_ptrIdEEEENS0_17counting_iteratorIlNS0_11use_defaultESI_SI_EEEEEEEPNSB_IJdlEEESM_lNS1_9__extrema9arg_min_fIdlNSA_4lessIdEEEEEEJSL_SN_lSS_EEEvDpT0_,"",@"SHT_CUDA_INFO"
	.sectionflags	@""
	.align	4


	//----- nvinfo : EIATTR_CUDA_API_VERSION
	.align		4
        /*0000*/ 	.byte	0x04, 0x37
        /*0002*/ 	.short	(.L_572 - .L_571)
.L_571:
        /*0004*/ 	.word	0x00000082


	//----- nvinfo : EIATTR_KPARAM_INFO
	.align		4
.L_572:
        /*0008*/ 	.byte	0x04, 0x17
        /*000a*/ 	.short	(.L_574 - .L_573)
.L_573:
        /*000c*/ 	.word	0x00000000
        /*0010*/ 	.short	0x0003
        /*0012*/ 	.short	0x0020
        /*0014*/ 	.byte	0x00, 0xf0, 0x05, 0x00


	//----- nvinfo : EIATTR_KPARAM_INFO
	.align		4
.L_574:
        /*0018*/ 	.byte	0x04, 0x17
        /*001a*/ 	.short	(.L_576 - .L_575)
.L_575:
        /*001c*/ 	.word	0x00000000
        /*0020*/ 	.short	0x0002
        /*0022*/ 	.short	0x0018
        /*0024*/ 	.byte	0x00, 0xf0, 0x21, 0x00


	//----- nvinfo : EIATTR_KPARAM_INFO
	.align		4
.L_576:
        /*0028*/ 	.byte	0x04, 0x17
        /*002a*/ 	.short	(.L_578 - .L_577)
.L_577:
        /*002c*/ 	.word	0x00000000
        /*0030*/ 	.short	0x0001
        /*0032*/ 	.short	0x0010
        /*0034*/ 	.byte	0x00, 0xf5, 0x21, 0x00


	//----- nvinfo : EIATTR_KPARAM_INFO
	.align		4
.L_578:
        /*0038*/ 	.byte	0x04, 0x17
        /*003a*/ 	.short	(.L_580 - .L_579)
.L_579:
        /*003c*/ 	.word	0x00000000
        /*0040*/ 	.short	0x0000
        /*0042*/ 	.short	0x0000
        /*0044*/ 	.byte	0x00, 0xf0, 0x41, 0x00


	//----- nvinfo : EIATTR_SPARSE_MMA_MASK
	.align		4
.L_580:
        /*0048*/ 	.byte	0x03, 0x50
        /*004a*/ 	.short	0x0000


	//----- nvinfo : EIATTR_MAXREG_COUNT
	.align		4
        /*004c*/ 	.byte	0x03, 0x1b
        /*004e*/ 	.short	0x00ff


	//----- nvinfo : EIATTR_NUM_BARRIERS
	.align		4
        /*0050*/ 	.byte	0x02, 0x4c
        /*0052*/ 	.byte	0x01
	.zero		1


	//----- nvinfo : EIATTR_MERCURY_ISA_VERSION
	.align		4
        /*0054*/ 	.byte	0x03, 0x5f
        /*0056*/ 	.short	0x0101


	//----- nvinfo : EIATTR_COOP_GROUP_MASK_REGIDS
	.align		4
        /*0058*/ 	.byte	0x04, 0x29
        /*005a*/ 	.short	(.L_582 - .L_581)


	//   ....[0]....
.L_581:
        /*005c*/ 	.word	0xffffffff


	//   ....[1]....
        /*0060*/ 	.word	0xffffffff


	//   ....[2]....
        /*0064*/ 	.word	0xffffffff


	//   ....[3]....
        /*0068*/ 	.word	0xffffffff


	//   ....[4]....
        /*006c*/ 	.word	0xffffffff


	//   ....[5]....
        /*0070*/ 	.word	0xffffffff


	//   ....[6]....
        /*0074*/ 	.word	0xffffffff


	//   ....[7]....
        /*0078*/ 	.word	0xffffffff


	//   ....[8]....
        /*007c*/ 	.word	0xffffffff


	//   ....[9]....
        /*0080*/ 	.word	0xffffffff


	//   ....[10]....
        /*0084*/ 	.word	0xffffffff


	//   ....[11]....
        /*0088*/ 	.word	0xffffffff


	//   ....[12]....
        /*008c*/ 	.word	0xffffffff


	//   ....[13]....
        /*0090*/ 	.word	0xffffffff


	//   ....[14]....
        /*0094*/ 	.word	0xffffffff


	//   ....[15]....
        /*0098*/ 	.word	0xffffffff


	//   ....[16]....
        /*009c*/ 	.word	0xffffffff


	//   ....[17]....
        /*00a0*/ 	.word	0xffffffff


	//   ....[18]....
        /*00a4*/ 	.word	0xffffffff


	//   ....[19]....
        /*00a8*/ 	.word	0xffffffff


	//   ....[20]....
        /*00ac*/ 	.word	0xffffffff


	//   ....[21]....
        /*00b0*/ 	.word	0xffffffff


	//   ....[22]....
        /*00b4*/ 	.word	0xffffffff


	//   ....[23]....
        /*00b8*/ 	.word	0xffffffff


	//   ....[24]....
        /*00bc*/ 	.word	0xffffffff


	//   ....[25]....
        /*00c0*/ 	.word	0xffffffff


	//   ....[26]....
        /*00c4*/ 	.word	0xffffffff


	//   ....[27]....
        /*00c8*/ 	.word	0xffffffff


	//   ....[28]....
        /*00cc*/ 	.word	0xffffffff


	//   ....[29]....
        /*00d0*/ 	.word	0xffffffff


	//   ....[30]....
        /*00d4*/ 	.word	0xffffffff


	//   ....[31]....
        /*00d8*/ 	.word	0xffffffff


	//   ....[32]....
        /*00dc*/ 	.word	0xffffffff


	//   ....[33]....
        /*00e0*/ 	.word	0xffffffff


	//   ....[34]....
        /*00e4*/ 	.word	0xffffffff


	//   ....[35]....
        /*00e8*/ 	.word	0xffffffff


	//   ....[36]....
        /*00ec*/ 	.word	0xffffffff


	//   ....[37]....
        /*00f0*/ 	.word	0xffffffff


	//   ....[38]....
        /*00f4*/ 	.word	0xffffffff


	//   ....[39]....
        /*00f8*/ 	.word	0xffffffff


	//   ....[40]....
        /*00fc*/ 	.word	0xffffffff


	//   ....[41]....
        /*0100*/ 	.word	0xffffffff


	//   ....[42]....
        /*0104*/ 	.word	0xffffffff


	//   ....[43]....
        /*0108*/ 	.word	0xffffffff


	//   ....[44]....
        /*010c*/ 	.word	0xffffffff


	//   ....[45]....
        /*0110*/ 	.word	0xffffffff


	//   ....[46]....
        /*0114*/ 	.word	0xffffffff


	//   ....[47]....
        /*0118*/ 	.word	0xffffffff


	//   ....[48]....
        /*011c*/ 	.word	0xffffffff


	//   ....[49]....
        /*0120*/ 	.word	0xffffffff


	//   ....[50]....
        /*0124*/ 	.word	0xffffffff


	//   ....[51]....
        /*0128*/ 	.word	0xffffffff


	//   ....[52]....
        /*012c*/ 	.word	0xffffffff


	//   ....[53]....
        /*0130*/ 	.word	0xffffffff


	//   ....[54]....
        /*0134*/ 	.word	0xffffffff


	//   ....[55]....
        /*0138*/ 	.word	0xffffffff


	//   ....[56]....
        /*013c*/ 	.word	0xffffffff


	//   ....[57]....
        /*0140*/ 	.word	0xffffffff


	//   ....[58]....
        /*0144*/ 	.word	0xffffffff


	//   ....[59]....
        /*0148*/ 	.word	0xffffffff


	//----- nvinfo : EIATTR_COOP_GROUP_INSTR_OFFSETS
	.align		4
.L_582:
        /*014c*/ 	.byte	0x04, 0x28
        /*014e*/ 	.short	(.L_584 - .L_583)


	//   ....[0]....
.L_583:
        /*0150*/ 	.word	0x00000c70


	//   ....[1]....
        /*0154*/ 	.word	0x00000ca0


	//   ....[2]....
        /*0158*/ 	.word	0x00000cc0


	//   ....[3]....
        /*015c*/ 	.word	0x00000cd0


	//   ....[4]....
        /*0160*/ 	.word	0x00000e00


	//   ....[5]....
        /*0164*/ 	.word	0x00000e30


	//   ....[6]....
        /*0168*/ 	.word	0x00000e60


	//   ....[7]....
        /*016c*/ 	.word	0x00000e80


	//   ....[8]....
        /*0170*/ 	.word	0x00000fb0


	//   ....[9]....
        /*0174*/ 	.word	0x00000fe0


	//   ....[10]....
        /*0178*/ 	.word	0x00001010


	//   ....[11]....
        /*017c*/ 	.word	0x00001030


	//   ....[12]....
        /*0180*/ 	.word	0x00001160


	//   ....[13]....
        /*0184*/ 	.word	0x00001190


	//   ....[14]....
        /*0188*/ 	.word	0x000011c0


	//   ....[15]....
        /*018c*/ 	.word	0x000011e0


	//   ....[16]....
        /*0190*/ 	.word	0x00001310


	//   ....[17]....
        /*0194*/ 	.word	0x00001350


	//   ....[18]....
        /*0198*/ 	.word	0x00001380


	//   ....[19]....
        /*019c*/ 	.word	0x000013c0


	//   ....[20]....
        /*01a0*/ 	.word	0x00002090


	//   ....[21]....
        /*01a4*/ 	.word	0x000020a0


	//   ....[22]....
        /*01a8*/ 	.word	0x000020b0


	//   ....[23]....
        /*01ac*/ 	.word	0x000020c0


	//   ....[24]....
        /*01b0*/ 	.word	0x000021f0


	//   ....[25]....
        /*01b4*/ 	.word	0x00002230


	//   ....[26]....
        /*01b8*/ 	.word	0x00002260


	//   ....[27]....
        /*01bc*/ 	.word	0x00002270


	//   ....[28]....
        /*01c0*/ 	.word	0x000023b0


	//   ....[29]....
        /*01c4*/ 	.word	0x000023f0


	//   ....[30]....
        /*01c8*/ 	.word	0x00002420


	//   ....[31]....
        /*01cc*/ 	.word	0x00002430


	//   ....[32]....
        /*01d0*/ 	.word	0x00002570


	//   ....[33]....
        /*01d4*/ 	.word	0x000025b0


	//   ....[34]....
        /*01d8*/ 	.word	0x000025e0


	//   ....[35]....
        /*01dc*/ 	.word	0x000025f0


	//   ....[36]....
        /*01e0*/ 	.word	0x00002730


	//   ....[37]....
        /*01e4*/ 	.word	0x00002770


	//   ....[38]....
        /*01e8*/ 	.word	0x000027a0


	//   ....[39]....
        /*01ec*/ 	.word	0x000027c0


	//   ....[40]....
        /*01f0*/ 	.word	0x00004f70


	//   ....[41]....
        /*01f4*/ 	.word	0x00004fa0


	//   ....[42]....
        /*01f8*/ 	.word	0x00004fc0


	//   ....[43]....
        /*01fc*/ 	.word	0x00004fd0


	//   ....[44]....
        /*0200*/ 	.word	0x00005100


	//   ....[45]....
        /*0204*/ 	.word	0x00005130


	//   ....[46]....
        /*0208*/ 	.word	0x00005160


	//   ....[47]....
        /*020c*/ 	.word	0x00005180


	//   ....[48]....
        /*0210*/ 	.word	0x000052b0


	//   ....[49]....
        /*0214*/ 	.word	0x000052e0


	//   ....[50]....
        /*0218*/ 	.word	0x00005310


	//   ....[51]....
        /*021c*/ 	.word	0x00005330


	//   ....[52]....
        /*0220*/ 	.word	0x00005460


	//   ....[53]....
        /*0224*/ 	.word	0x00005490


	//   ....[54]....
        /*0228*/ 	.word	0x000054c0


	//   ....[55]....
        /*022c*/ 	.word	0x000054e0


	//   ....[56]....
        /*0230*/ 	.word	0x00005610


	//   ....[57]....
        /*0234*/ 	.word	0x00005650


	//   ....[58]....
        /*0238*/ 	.word	0x00005680


	//   ....[59]....
        /*023c*/ 	.word	0x000056c0


	//----- nvinfo : EIATTR_VRC_CTA_INIT_COUNT
	.align		4
.L_584:
        /*0240*/ 	.byte	0x02, 0x4a
	.zero		1
	.zero		1


	//----- nvinfo : EIATTR_EXIT_INSTR_OFFSETS
	.align		4
        /*0244*/ 	.byte	0x04, 0x1c
        /*0246*/ 	.short	(.L_586 - .L_585)


	//   ....[0]....
.L_585:
        /*0248*/ 	.word	0x00000040


	//   ....[1]....
        /*024c*/ 	.word	0x000062d0


	//   ....[2]....
        /*0250*/ 	.word	0x00006310


	//----- nvinfo : EIATTR_MAX_THREADS
	.align		4
.L_586:
        /*0254*/ 	.byte	0x04, 0x05
        /*0256*/ 	.short	(.L_588 - .L_587)
.L_587:
        /*0258*/ 	.word	0x00000100
        /*025c*/ 	.word	0x00000001
        /*0260*/ 	.word	0x00000001


	//----- nvinfo : EIATTR_CRS_STACK_SIZE
	.align		4
.L_588:
        /*0264*/ 	.byte	0x04, 0x1e
        /*0266*/ 	.short	(.L_590 - .L_589)
.L_589:
        /*0268*/ 	.word	0x00000000


	//----- nvinfo : EIATTR_CBANK_PARAM_SIZE
	.align		4
.L_590:
        /*026c*/ 	.byte	0x03, 0x19
        /*026e*/ 	.short	0x0021


	//----- nvinfo : EIATTR_PARAM_CBANK
	.align		4
        /*0270*/ 	.byte	0x04, 0x0a
        /*0272*/ 	.short	(.L_592 - .L_591)
	.align		4
.L_591:
        /*0274*/ 	.word	index@(.nv.constant0._ZN6thrust24THRUST_300001_SM_1000_NS8cuda_cub4core6detail13_kernel_agentINS1_8__reduce11ReduceAgentINS0_12zip_iteratorIN4cuda3std3__45tupleIJNS0_6detail15normal_iteratorINS0_10device_ptrIdEEEENS0_17counting_iteratorIlNS0_11use_defaultESI_SI_EEEEEEEPNSB_IJdlEEESM_lNS1_9__extrema9arg_min_fIdlNSA_4lessIdEEEEEEJSL_SN_lSS_EEEvDpT0_)
        /*0278*/ 	.short	0x0380
        /*027a*/ 	.short	0x0021


	//----- nvinfo : EIATTR_SW_WAR
	.align		4
.L_592:
        /*027c*/ 	.byte	0x04, 0x36
        /*027e*/ 	.short	(.L_594 - .L_593)
.L_593:
        /*0280*/ 	.word	0x00000008
.L_594:


//--------------------- .nv.info._ZN6thrust24THRUST_300001_SM_1000_NS8cuda_cub4core6detail13_kernel_agentINS1_8__reduce11ReduceAgentIPN4cuda3std3__45tupleIJdlEEESC_SB_iNS1_9__extrema9arg_min_fIdlNS9_4lessIdEEEEEEJSC_SC_iSH_EEEvDpT0_ --------------------------
	.section	.nv.info._ZN6thrust24THRUST_300001_SM_1000_NS8cuda_cub4core6detail13_kernel_agentINS1_8__reduce11ReduceAgentIPN4cuda3std3__45tupleIJdlEEESC_SB_iNS1_9__extrema9arg_min_fIdlNS9_4lessIdEEEEEEJSC_SC_iSH_EEEvDpT0_,"",@"SHT_CUDA_INFO"
	.sectionflags	@""
	.align	4


	//----- nvinfo : EIATTR_CUDA_API_VERSION
	.align		4
        /*0000*/ 	.byte	0x04, 0x37
        /*0002*/ 	.short	(.L_596 - .L_595)
.L_595:
        /*0004*/ 	.word	0x00000082


	//----- nvinfo : EIATTR_KPARAM_INFO
	.align		4
.L_596:
        /*0008*/ 	.byte	0x04, 0x17
        /*000a*/ 	.short	(.L_598 - .L_597)
.L_597:
        /*000c*/ 	.word	0x00000000
        /*0010*/ 	.short	0x0003
        /*0012*/ 	.short	0x0014
        /*0014*/ 	.byte	0x00, 0xf0, 0x05, 0x00


	//----- nvinfo : EIATTR_KPARAM_INFO
	.align		4
.L_598:
        /*0018*/ 	.byte	0x04, 0x17
        /*001a*/ 	.short	(.L_600 - .L_599)
.L_599:
        /*001c*/ 	.word	0x00000000
        /*0020*/ 	.short	0x0002
        /*0022*/ 	.short	0x0010
        /*0024*/ 	.byte	0x00, 0xf0, 0x11, 0x00


	//----- nvinfo : EIATTR_KPARAM_INFO
	.align		4
.L_600:
        /*0028*/ 	.byte	0x04, 0x17
        /*002a*/ 	.short	(.L_602 - .L_601)
.L_601:
        /*002c*/ 	.word	0x00000000
        /*0030*/ 	.short	0x0001
        /*0032*/ 	.short	0x0008
        /*0034*/ 	.byte	0x00, 0xf5, 0x21, 0x00


	//----- nvinfo : EIATTR_KPARAM_INFO
	.align		4
.L_602:
        /*0038*/ 	.byte	0x04, 0x17
        /*003a*/ 	.short	(.L_604 - .L_603)
.L_603:
        /*003c*/ 	.word	0x00000000
        /*0040*/ 	.short	0x0000
        /*0042*/ 	.short	0x0000
        /*0044*/ 	.byte	0x00, 0xf5, 0x21, 0x00


	//----- nvinfo : EIATTR_SPARSE_MMA_MASK
	.align		4
.L_604:
        /*0048*/ 	.byte	0x03, 0x50
        /*004a*/ 	.short	0x0000


	//----- nvinfo : EIATTR_MAXREG_COUNT
	.align		4
        /*004c*/ 	.byte	0x03, 0x1b
        /*004e*/ 	.short	0x00ff


	//----- nvinfo : EIATTR_NUM_BARRIERS
	.align		4
        /*0050*/ 	.byte	0x02, 0x4c
        /*0052*/ 	.byte	0x01
	.zero		1


	//----- nvinfo : EIATTR_MERCURY_ISA_VERSION
	.align		4
        /*0054*/ 	.byte	0x03, 0x5f
        /*0056*/ 	.short	0x0101


	//----- nvinfo : EIATTR_COOP_GROUP_MASK_REGIDS
	.align		4
        /*0058*/ 	.byte	0x04, 0x29
        /*005a*/ 	.short	(.L_606 - .L_605)


	//   ....[0]....
.L_605:
        /*005c*/ 	.word	0xffffffff


	//   ....[1]....
        /*0060*/ 	.word	0xffffffff


	//   ....[2]....
        /*0064*/ 	.word	0xffffffff


	//   ....[3]....
        /*0068*/ 	.word	0xffffffff


	//   ....[4]....
        /*006c*/ 	.word	0xffffffff


	//   ....[5]....
        /*0070*/ 	.word	0xffffffff


	//   ....[6]....
        /*0074*/ 	.word	0xffffffff


	//   ....[7]....
        /*0078*/ 	.word	0xffffffff


	//   ....[8]....
        /*007c*/ 	.word	0xffffffff


	//   ....[9]....
        /*0080*/ 	.word	0xffffffff


	//   ....[10]....
        /*0084*/ 	.word	0xffffffff


	//   ....[11]....
        /*0088*/ 	.word	0xffffffff


	//   ....[12]....
        /*008c*/ 	.word	0xffffffff


	//   ....[13]....
        /*0090*/ 	.word	0xffffffff


	//   ....[14]....
        /*0094*/ 	.word	0xffffffff


	//   ....[15]....
        /*0098*/ 	.word	0xffffffff


	//   ....[16]....
        /*009c*/ 	.word	0xffffffff


	//   ....[17]....
        /*00a0*/ 	.word	0xffffffff


	//   ....[18]....
        /*00a4*/ 	.word	0xffffffff


	//   ....[19]....
        /*00a8*/ 	.word	0xffffffff


	//   ....[20]....
        /*00ac*/ 	.word	0xffffffff


	//   ....[21]....
        /*00b0*/ 	.word	0xffffffff


	//   ....[22]....
        /*00b4*/ 	.word	0xffffffff


	//   ....[23]....
        /*00b8*/ 	.word	0xffffffff


	//   ....[24]....
        /*00bc*/ 	.word	0xffffffff


	//   ....[25]....
        /*00c0*/ 	.word	0xffffffff


	//   ....[26]....
        /*00c4*/ 	.word	0xffffffff


	//   ....[27]....
        /*00c8*/ 	.word	0xffffffff


	//   ....[28]....
        /*00cc*/ 	.word	0xffffffff


	//   ....[29]....
        /*00d0*/ 	.word	0xffffffff


	//   ....[30]....
        /*00d4*/ 	.word	0xffffffff


	//   ....[31]....
        /*00d8*/ 	.word	0xffffffff


	//   ....[32]....
        /*00dc*/ 	.word	0xffffffff


	//   ....[33]....
        /*00e0*/ 	.word	0xffffffff


	//   ....[34]....
        /*00e4*/ 	.word	0xffffffff


	//   ....[35]....
        /*00e8*/ 	.word	0xffffffff


	//   ....[36]....
        /*00ec*/ 	.word	0xffffffff


	//   ....[37]....
        /*00f0*/ 	.word	0xffffffff


	//   ....[38]....
        /*00f4*/ 	.word	0xffffffff


	//   ....[39]....
        /*00f8*/ 	.word	0xffffffff


	//   ....[40]....
        /*00fc*/ 	.word	0xffffffff


	//   ....[41]....
        /*0100*/ 	.word	0xffffffff


	//   ....[42]....
        /*0104*/ 	.word	0xffffffff


	//   ....[43]....
        /*0108*/ 	.word	0xffffffff


	//   ....[44]....
        /*010c*/ 	.word	0xffffffff


	//   ....[45]....
        /*0110*/ 	.word	0xffffffff


	//   ....[46]....
        /*0114*/ 	.word	0xffffffff


	//   ....[47]....
        /*0118*/ 	.word	0xffffffff


	//   ....[48]....
        /*011c*/ 	.word	0xffffffff


	//   ....[49]....
        /*0120*/ 	.word	0xffffffff


	//   ....[50]....
        /*0124*/ 	.word	0xffffffff


	//   ....[51]....
        /*0128*/ 	.word	0xffffffff


	//   ....[52]....
        /*012c*/ 	.word	0xffffffff


	//   ....[53]....
        /*0130*/ 	.word	0xffffffff


	//   ....[54]....
        /*0134*/ 	.word	0xffffffff


	//   ....[55]....
        /*0138*/ 	.word	0xffffffff


	//   ....[56]....
        /*013c*/ 	.word	0xffffffff


	//   ....[57]....
        /*0140*/ 	.word	0xffffffff


	//   ....[58]....
        /*0144*/ 	.word	0xffffffff


	//   ....[59]....
        /*0148*/ 	.word	0xffffffff


	//----- nvinfo : EIATTR_COOP_GROUP_INSTR_OFFSETS
	.align		4
.L_606:
        /*014c*/ 	.byte	0x04, 0x28
        /*014e*/ 	.short	(.L_608 - .L_607)


	//   ....[0]....
.L_607:
        /*0150*/ 	.word	0x00000b10


	//   ....[1]....
        /*0154*/ 	.word	0x00000b40


	//   ....[2]....
        /*0158*/ 	.word	0x00000b60


	//   ....[3]....
        /*015c*/ 	.word	0x00000b70


	//   ....[4]....
        /*0160*/ 	.word	0x00000ca0


	//   ....[5]....
        /*0164*/ 	.word	0x00000cd0


	//   ....[6]....
        /*0168*/ 	.word	0x00000d00


	//   ....[7]....
        /*016c*/ 	.word	0x00000d20


	//   ....[8]....
        /*0170*/ 	.word	0x00000e50


	//   ....[9]....
        /*0174*/ 	.word	0x00000e80


	//   ....[10]....
        /*0178*/ 	.word	0x00000eb0


	//   ....[11]....
        /*017c*/ 	.word	0x00000ed0


	//   ....[12]....
        /*0180*/ 	.word	0x00001000


	//   ....[13]....
        /*0184*/ 	.word	0x00001030


	//   ....[14]....
        /*0188*/ 	.word	0x00001060


	//   ....[15]....
        /*018c*/ 	.word	0x00001080


	//   ....[16]....
        /*0190*/ 	.word	0x000011b0


	//   ....[17]....
        /*0194*/ 	.word	0x000011f0


	//   ....[18]....
        /*0198*/ 	.word	0x00001220


	//   ....[19]....
        /*019c*/ 	.word	0x00001260


	//   ....[20]....
        /*01a0*/ 	.word	0x00001f30


	//   ....[21]....
        /*01a4*/ 	.word	0x00001f40


	//   ....[22]....
        /*01a8*/ 	.word	0x00001f50


	//   ....[23]....
        /*01ac*/ 	.word	0x00001f60


	//   ....[24]....
        /*01b0*/ 	.word	0x00002090


	//   ....[25]....
        /*01b4*/ 	.word	0x000020d0


	//   ....[26]....
        /*01b8*/ 	.word	0x00002100


	//   ....[27]....
        /*01bc*/ 	.word	0x00002110


	//   ....[28]....
        /*01c0*/ 	.word	0x00002250


	//   ....[29]....
        /*01c4*/ 	.word	0x00002290


	//   ....[30]....
        /*01c8*/ 	.word	0x000022c0


	//   ....[31]....
        /*01cc*/ 	.word	0x000022d0


	//   ....[32]....
        /*01d0*/ 	.word	0x00002410


	//   ....[33]....
        /*01d4*/ 	.word	0x00002450


	//   ....[34]....
        /*01d8*/ 	.word	0x00002480


	//   ....[35]....
        /*01dc*/ 	.word	0x00002490


	//   ....[36]....
        /*01e0*/ 	.word	0x000025d0


	//   ....[37]....
        /*01e4*/ 	.word	0x00002610


	//   ....[38]....
        /*01e8*/ 	.word	0x00002640


	//   ....[39]....
        /*01ec*/ 	.word	0x00002660


	//   ....[40]....
        /*01f0*/ 	.word	0x00004fb0


	//   ....[41]....
        /*01f4*/ 	.word	0x00004fe0


	//   ....[42]....
        /*01f8*/ 	.word	0x00005000


	//   ....[43]....
        /*01fc*/ 	.word	0x00005010


	//   ....[44]....
        /*0200*/ 	.word	0x00005140


	//   ....[45]....
        /*0204*/ 	.word	0x00005170


	//   ....[46]....
        /*0208*/ 	.word	0x000051a0


	//   ....[47]....
        /*020c*/ 	.word	0x000051c0


	//   ....[48]....
        /*0210*/ 	.word	0x000052f0


	//   ....[49]....
        /*0214*/ 	.word	0x00005320


	//   ....[50]....
        /*0218*/ 	.word	0x00005350


	//   ....[51]....
        /*021c*/ 	.word	0x00005370


	//   ....[52]....
        /*0220*/ 	.word	0x000054a0


	//   ....[53]....
        /*0224*/ 	.word	0x000054d0


	//   ....[54]....
        /*0228*/ 	.word	0x00005500


	//   ....[55]....
        /*022c*/ 	.word	0x00005520


	//   ....[56]....
        /*0230*/ 	.word	0x00005650


	//   ....[57]....
        /*0234*/ 	.word	0x00005690


	//   ....[58]....
        /*0238*/ 	.word	0x000056c0


	//   ....[59]....
        /*023c*/ 	.word	0x00005700


	//----- nvinfo : EIATTR_VRC_CTA_INIT_COUNT
	.align		4
.L_608:
        /*0240*/ 	.byte	0x02, 0x4a
	.zero		1
	.zero		1


	//----- nvinfo : EIATTR_EXIT_INSTR_OFFSETS
	.align		4
        /*0244*/ 	.byte	0x04, 0x1c
        /*0246*/ 	.short	(.L_610 - .L_609)


	//   ....[0]....
.L_609:
        /*0248*/ 	.word	0x00000030


	//   ....[1]....
        /*024c*/ 	.word	0x00006310


	//   ....[2]....
        /*0250*/ 	.word	0x00006350


	//----- nvinfo : EIATTR_MAX_THREADS
	.align		4
.L_610:
        /*0254*/ 	.byte	0x04, 0x05
        /*0256*/ 	.short	(.L_612 - .L_611)
.L_611:
        /*0258*/ 	.word	0x00000100
        /*025c*/ 	.word	0x00000001
        /*0260*/ 	.word	0x00000001


	//----- nvinfo : EIATTR_CRS_STACK_SIZE
	.align		4
.L_612:
        /*0264*/ 	.byte	0x04, 0x1e
        /*0266*/ 	.short	(.L_614 - .L_613)
.L_613:
        /*0268*/ 	.word	0x00000000


	//----- nvinfo : EIATTR_CBANK_PARAM_SIZE
	.align		4
.L_614:
        /*026c*/ 	.byte	0x03, 0x19
        /*026e*/ 	.short	0x0015


	//----- nvinfo : EIATTR_PARAM_CBANK
	.align		4
        /*0270*/ 	.byte	0x04, 0x0a
        /*0272*/ 	.short	(.L_616 - .L_615)
	.align		4
.L_615:
        /*0274*/ 	.word	index@(.nv.constant0._ZN6thrust24THRUST_300001_SM_1000_NS8cuda_cub4core6detail13_kernel_agentINS1_8__reduce11ReduceAgentIPN4cuda3std3__45tupleIJdlEEESC_SB_iNS1_9__extrema9arg_min_fIdlNS9_4lessIdEEEEEEJSC_SC_iSH_EEEvDpT0_)
        /*0278*/ 	.short	0x0380
        /*027a*/ 	.short	0x0015


	//----- nvinfo : EIATTR_SW_WAR
	.align		4
.L_616:
        /*027c*/ 	.byte	0x04, 0x36
        /*027e*/ 	.short	(.L_618 - .L_617)
.L_617:
        /*0280*/ 	.word	0x00000008
.L_618:


//--------------------- .nv.info._ZN6thrust24THRUST_300001_SM_1000_NS8cuda_cub4core6detail13_kernel_agentINS1_8__reduce10DrainAgentIiEEJN3cub18CUB_300001_SM_10009GridQueueIjEEiEEEvDpT0_ --------------------------
	.section	.nv.info._ZN6thrust24THRUST_300001_SM_1000_NS8cuda_cub4core6detail13_kernel_agentINS1_8__reduce10DrainAgentIiEEJN3cub18CUB_300001_SM_10009GridQueueIjEEiEEEvDpT0_,"",@"SHT_CUDA_INFO"
	.sectionflags	@""
	.align	4


	//----- nvinfo : EIATTR_CUDA_API_VERSION
	.align		4
        /*0000*/ 	.byte	0x04, 0x37
        /*0002*/ 	.short	(.L_620 - .L_619)
.L_619:
        /*0004*/ 	.word	0x00000082


	//----- nvinfo : EIATTR_KPARAM_INFO
	.align		4
.L_620:
        /*0008*/ 	.byte	0x04, 0x17
        /*000a*/ 	.short	(.L_622 - .L_621)
.L_621:
        /*000c*/ 	.word	0x00000000
        /*0010*/ 	.short	0x0001
        /*0012*/ 	.short	0x0008
        /*0014*/ 	.byte	0x00, 0xf0, 0x11, 0x00


	//----- nvinfo : EIATTR_KPARAM_INFO
	.align		4
.L_622:
        /*0018*/ 	.byte	0x04, 0x17
        /*001a*/ 	.short	(.L_624 - .L_623)
.L_623:
        /*001c*/ 	.word	0x00000000
        /*0020*/ 	.short	0x0000
        /*0022*/ 	.short	0x0000
        /*0024*/ 	.byte	0x00, 0xf0, 0x21, 0x00


	//----- nvinfo : EIATTR_SPARSE_MMA_MASK
	.align		4
.L_624:
        /*0028*/ 	.byte	0x03, 0x50
        /*002a*/ 	.short	0x0000


	//----- nvinfo : EIATTR_MAXREG_COUNT
	.align		4
        /*002c*/ 	.byte	0x03, 0x1b
        /*002e*/ 	.short	0x00ff


	//----- nvinfo : EIATTR_MERCURY_ISA_VERSION
	.align		4
        /*0030*/ 	.byte	0x03, 0x5f
        /*0032*/ 	.short	0x0101


	//----- nvinfo : EIATTR_VRC_CTA_INIT_COUNT
	.align		4
        /*0034*/ 	.byte	0x02, 0x4a
	.zero		1
	.zero		1


	//----- nvinfo : EIATTR_EXIT_INSTR_OFFSETS
	.align		4
        /*0038*/ 	.byte	0x04, 0x1c
        /*003a*/ 	.short	(.L_626 - .L_625)


	//   ....[0]....
.L_625:
        /*003c*/ 	.word	0x00000060


	//----- nvinfo : EIATTR_MAX_THREADS
	.align		4
.L_626:
        /*0040*/ 	.byte	0x04, 0x05
        /*0042*/ 	.short	(.L_628 - .L_627)
.L_627:
        /*0044*/ 	.word	0x00000001
        /*0048*/ 	.word	0x00000001
        /*004c*/ 	.word	0x00000001


	//----- nvinfo : EIATTR_CBANK_PARAM_SIZE
	.align		4
.L_628:
        /*0050*/ 	.byte	0x03, 0x19
        /*0052*/ 	.short	0x000c


	//----- nvinfo : EIATTR_PARAM_CBANK
	.align		4
        /*0054*/ 	.byte	0x04, 0x0a
        /*0056*/ 	.short	(.L_630 - .L_629)
	.align		4
.L_629:
        /*0058*/ 	.word	index@(.nv.constant0._ZN6thrust24THRUST_300001_SM_1000_NS8cuda_cub4core6detail13_kernel_agentINS1_8__reduce10DrainAgentIiEEJN3cub18CUB_300001_SM_10009GridQueueIjEEiEEEvDpT0_)
        /*005c*/ 	.short	0x0380
        /*005e*/ 	.short	0x000c


	//----- nvinfo : EIATTR_SW_WAR
	.align		4
.L_630:
        /*0060*/ 	.byte	0x04, 0x36
        /*0062*/ 	.short	(.L_632 - .L_631)
.L_631:
        /*0064*/ 	.word	0x00000008
.L_632:


//--------------------- .nv.info._ZN6thrust24THRUST_300001_SM_1000_NS8cuda_cub4core6detail13_kernel_agentINS1_8__reduce11ReduceAgentINS0_12zip_iteratorIN4cuda3std3__45tupleIJNS0_6detail15normal_iteratorINS0_10device_ptrIdEEEENS0_17counting_iteratorIlNS0_11use_defaultESI_SI_EEEEEEEPNSB_IJdlEEESM_iNS1_9__extrema9arg_min_fIdlNSA_4lessIdEEEEEEJSL_SN_iN3cub18CUB_300001_SM_100013GridEvenShareIiEENSV_9GridQueueIjEESS_EEEvDpT0_ --------------------------
	.section	.nv.info._ZN6thrust24THRUST_300001_SM_1000_NS8cuda_cub4core6detail13_kernel_agentINS1_8__reduce11ReduceAgentINS0_12zip_iteratorIN4cuda3std3__45tupleIJNS0_6detail15normal_iteratorINS0_10device_ptrIdEEEENS0_17counting_iteratorIlNS0_11use_defaultESI_SI_EEEEEEEPNSB_IJdlEEESM_iNS1_9__extrema9arg_min_fIdlNSA_4lessIdEEEEEEJSL_SN_iN3cub18CUB_300001_SM_100013GridEvenShareIiEENSV_9GridQueueIjEESS_EEEvDpT0_,"",@"SHT_CUDA_INFO"
	.sectionflags	@""
	.align	4


	//----- nvinfo : EIATTR_CUDA_API_VERSION
	.align		4
        /*0000*/ 	.byte	0x04, 0x37
        /*0002*/ 	.short	(.L_634 - .L_633)
.L_633:
        /*0004*/ 	.word	0x00000082


	//----- nvinfo : EIATTR_KPARAM_INFO
	.align		4
.L_634:
        /*0008*/ 	.byte	0x04, 0x17
        /*000a*/ 	.short	(.L_636 - .L_635)
.L_635:
        /*000c*/ 	.word	0x00000000
        /*0010*/ 	.short	0x0005
        /*0012*/ 	.short	0x0050
        /*0014*/ 	.byte	0x00, 0xf0, 0x05, 0x00


	//----- nvinfo : EIATTR_KPARAM_INFO
	.align		4
.L_636:
        /*0018*/ 	.byte	0x04, 0x17
        /*001a*/ 	.short	(.L_638 - .L_637)
.L_637:
        /*001c*/ 	.word	0x00000000
        /*0020*/ 	.short	0x0004
        /*0022*/ 	.short	0x0048
        /*0024*/ 	.byte	0x00, 0xf0, 0x21, 0x00


	//----- nvinfo : EIATTR_KPARAM_INFO
	.align		4
.L_638:
        /*0028*/ 	.byte	0x04, 0x17
        /*002a*/ 	.short	(.L_640 - .L_639)
.L_639:
        /*002c*/ 	.word	0x00000000
        /*0030*/ 	.short	0x0003
        /*0032*/ 	.short	0x001c
        /*0034*/ 	.byte	0x00, 0xf0, 0xa1, 0x00


	//----- nvinfo : EIATTR_KPARAM_INFO
	.align		4
.L_640:
        /*0038*/ 	.byte	0x04, 0x17
        /*003a*/ 	.short	(.L_642 - .L_641)
.L_641:
        /*003c*/ 	.word	0x00000000
        /*0040*/ 	.short	0x0002
        /*0042*/ 	.short	0x0018
        /*0044*/ 	.byte	0x00, 0xf0, 0x11, 0x00


	//----- nvinfo : EIATTR_KPARAM_INFO
	.align		4
.L_642:
        /*0048*/ 	.byte	0x04, 0x17
        /*004a*/ 	.short	(.L_644 - .L_643)
.L_643:
        /*004c*/ 	.word	0x00000000
        /*0050*/ 	.short	0x0001
        /*0052*/ 	.short	0x0010
        /*0054*/ 	.byte	0x00, 0xf5, 0x21, 0x00


	//----- nvinfo : EIATTR_KPARAM_INFO
	.align		4
.L_644:
        /*0058*/ 	.byte	0x04, 0x17
        /*005a*/ 	.short	(.L_646 - .L_645)
.L_645:
        /*005c*/ 	.word	0x00000000
        /*0060*/ 	.short	0x0000
        /*0062*/ 	.short	0x0000
        /*0064*/ 	.byte	0x00, 0xf0, 0x41, 0x00


	//----- nvinfo : EIATTR_SPARSE_MMA_MASK
	.align		4
.L_646:
        /*0068*/ 	.byte	0x03, 0x50
        /*006a*/ 	.short	0x0000


	//----- nvinfo : EIATTR_MAXREG_COUNT
	.align		4
        /*006c*/ 	.byte	0x03, 0x1b
        /*006e*/ 	.short	0x00ff


	//----- nvinfo : EIATTR_NUM_BARRIERS
	.align		4
        /*0070*/ 	.byte	0x02, 0x4c
        /*0072*/ 	.byte	0x01
	.zero		1


	//----- nvinfo : EIATTR_MERCURY_ISA_VERSION
	.align		4
        /*0074*/ 	.byte	0x03, 0x5f
        /*0076*/ 	.short	0x0101


	//----- nvinfo : EIATTR_COOP_GROUP_MASK_REGIDS
	.align		4
        /*0078*/ 	.byte	0x04, 0x29
        /*007a*/ 	.short	(.L_648 - .L_647)


	//   ....[0]....
.L_647:
        /*007c*/ 	.word	0xffffffff


	//   ....[1]....
        /*0080*/ 	.word	0xffffffff


	//   ....[2]....
        /*0084*/ 	.word	0xffffffff


	//   ....[3]....
        /*0088*/ 	.word	0xffffffff


	//   ....[4]....
        /*008c*/ 	.word	0xffffffff


	//   ....[5]....
        /*0090*/ 	.word	0xffffffff


	//   ....[6]....
        /*0094*/ 	.word	0xffffffff


	//   ....[7]....
        /*0098*/ 	.word	0xffffffff


	//   ....[8]....
        /*009c*/ 	.word	0xffffffff


	//   ....[9]....
        /*00a0*/ 	.word	0xffffffff


	//   ....[10]....
        /*00a4*/ 	.word	0xffffffff


	//   ....[11]....
        /*00a8*/ 	.word	0xffffffff


	//   ....[12]....
        /*00ac*/ 	.word	0xffffffff


	//   ....[13]....
        /*00b0*/ 	.word	0xffffffff


	//   ....[14]....
        /*00b4*/ 	.word	0xffffffff


	//   ....[15]....
        /*00b8*/ 	.word	0xffffffff


	//   ....[16]....
        /*00bc*/ 	.word	0xffffffff


	//   ....[17]....
        /*00c0*/ 	.word	0xffffffff


	//   ....[18]....
        /*00c4*/ 	.word	0xffffffff


	//   ....[19]....
        /*00c8*/ 	.word	0xffffffff


	//   ....[20]....
        /*00cc*/ 	.word	0xffffffff


	//   ....[21]....
        /*00d0*/ 	.word	0xffffffff


	//   ....[22]....
        /*00d4*/ 	.word	0xffffffff


	//   ....[23]....
        /*00d8*/ 	.word	0xffffffff


	//   ....[24]....
        /*00dc*/ 	.word	0xffffffff


	//   ....[25]....
        /*00e0*/ 	.word	0xffffffff


	//   ....[26]....
        /*00e4*/ 	.word	0xffffffff


	//   ....[27]....
        /*00e8*/ 	.word	0xffffffff


	//   ....[28]....
        /*00ec*/ 	.word	0xffffffff


	//   ....[29]....
        /*00f0*/ 	.word	0xffffffff


	//   ....[30]....
        /*00f4*/ 	.word	0xffffffff


	//   ....[31]....
        /*00f8*/ 	.word	0xffffffff


	//   ....[32]....
        /*00fc*/ 	.word	0xffffffff


	//   ....[33]....
        /*0100*/ 	.word	0xffffffff


	//   ....[34]....
        /*0104*/ 	.word	0xffffffff


	//   ....[35]....
        /*0108*/ 	.word	0xffffffff


	//   ....[36]....
        /*010c*/ 	.word	0xffffffff


	//   ....[37]....
        /*0110*/ 	.word	0xffffffff


	//   ....[38]....
        /*0114*/ 	.word	0xffffffff


	//   ....[39]....
        /*0118*/ 	.word	0xffffffff


	//   ....[40]....
        /*011c*/ 	.word	0xffffffff


	//   ....[41]....
        /*0120*/ 	.word	0xffffffff


	//   ....[42]....
        /*0124*/ 	.word	0xffffffff


	//   ....[43]....
        /*0128*/ 	.word	0xffffffff


	//   ....[44]....
        /*012c*/ 	.word	0xffffffff


	//   ....[45]....
        /*0130*/ 	.word	0xffffffff


	//   ....[46]....
        /*0134*/ 	.word	0xffffffff


	//   ....[47]....
        /*0138*/ 	.word	0xffffffff


	//   ....[48]....
        /*013c*/ 	.word	0xffffffff


	//   ....[49]....
        /*0140*/ 	.word	0xffffffff


	//   ....[50]....
        /*0144*/ 	.word	0xffffffff


	//   ....[51]....
        /*0148*/ 	.word	0xffffffff


	//   ....[52]....
        /*014c*/ 	.word	0xffffffff


	//   ....[53]....
        /*0150*/ 	.word	0xffffffff


	//   ....[54]....
        /*0154*/ 	.word	0xffffffff


	//   ....[55]....
        /*0158*/ 	.word	0xffffffff


	//   ....[56]....
        /*015c*/ 	.word	0xffffffff


	//   ....[57]....
        /*0160*/ 	.word	0xffffffff


	//   ....[58]....
        /*0164*/ 	.word	0xffffffff


	//   ....[59]....
        /*0168*/ 	.word	0xffffffff


	//----- nvinfo : EIATTR_COOP_GROUP_INSTR_OFFSETS
	.align		4
.L_648:
        /*016c*/ 	.byte	0x04, 0x28
        /*016e*/ 	.short	(.L_650 - .L_649)


	//   ....[0]....
.L_649:
        /*0170*/ 	.word	0x00000c80


	//   ....[1]....
        /*0174*/ 	.word	0x00000cb0


	//   ....[2]....
        /*0178*/ 	.word	0x00000cd0


	//   ....[3]....
        /*017c*/ 	.word	0x00000ce0


	//   ....[4]....
        /*0180*/ 	.word	0x00000e10


	//   ....[5]....
        /*0184*/ 	.word	0x00000e40


	//   ....[6]....
        /*0188*/ 	.word	0x00000e70


	//   ....[7]....
        /*018c*/ 	.word	0x00000e90


	//   ....[8]....
        /*0190*/ 	.word	0x00000fc0


	//   ....[9]....
        /*0194*/ 	.word	0x00000ff0


	//   ....[10]....
        /*0198*/ 	.word	0x00001020


	//   ....[11]....
        /*019c*/ 	.word	0x00001040


	//   ....[12]....
        /*01a0*/ 	.word	0x00001170


	//   ....[13]....
        /*01a4*/ 	.word	0x000011a0


	//   ....[14]....
        /*01a8*/ 	.word	0x000011d0


	//   ....[15]....
        /*01ac*/ 	.word	0x000011f0


	//   ....[16]....
        /*01b0*/ 	.word	0x00001320


	//   ....[17]....
        /*01b4*/ 	.word	0x00001360


	//   ....[18]....
        /*01b8*/ 	.word	0x00001390


	//   ....[19]....
        /*01bc*/ 	.word	0x000013d0


	//   ....[20]....
        /*01c0*/ 	.word	0x000020a0


	//   ....[21]....
        /*01c4*/ 	.word	0x000020b0


	//   ....[22]....
        /*01c8*/ 	.word	0x000020c0


	//   ....[23]....
        /*01cc*/ 	.word	0x000020d0


	//   ....[24]....
        /*01d0*/ 	.word	0x00002200


	//   ....[25]....
        /*01d4*/ 	.word	0x00002240


	//   ....[26]....
        /*01d8*/ 	.word	0x00002270


	//   ....[27]....
        /*01dc*/ 	.word	0x00002280


	//   ....[28]....
        /*01e0*/ 	.word	0x000023c0


	//   ....[29]....
        /*01e4*/ 	.word	0x00002400


	//   ....[30]....
        /*01e8*/ 	.word	0x00002430


	//   ....[31]....
        /*01ec*/ 	.word	0x00002440


	//   ....[32]....
        /*01f0*/ 	.word	0x00002580


	//   ....[33]....
        /*01f4*/ 	.word	0x000025c0


	//   ....[34]....
        /*01f8*/ 	.word	0x000025f0


	//   ....[35]....
        /*01fc*/ 	.word	0x00002600


	//   ....[36]....
        /*0200*/ 	.word	0x00002740


	//   ....[37]....
        /*0204*/ 	.word	0x00002780


	//   ....[38]....
        /*0208*/ 	.word	0x000027b0


	//   ....[39]....
        /*020c*/ 	.word	0x000027d0


	//   ....[40]....
        /*0210*/ 	.word	0x00005280


	//   ....[41]....
        /*0214*/ 	.word	0x000052b0


	//   ....[42]....
        /*0218*/ 	.word	0x000052d0


	//   ....[43]....
        /*021c*/ 	.word	0x000052e0


	//   ....[44]....
        /*0220*/ 	.word	0x00005410


	//   ....[45]....
        /*0224*/ 	.word	0x00005440


	//   ....[46]....
        /*0228*/ 	.word	0x00005470


	//   ....[47]....
        /*022c*/ 	.word	0x00005490


	//   ....[48]....
        /*0230*/ 	.word	0x000055c0


	//   ....[49]....
        /*0234*/ 	.word	0x000055f0


	//   ....[50]....
        /*0238*/ 	.word	0x00005620


	//   ....[51]....
        /*023c*/ 	.word	0x00005640


	//   ....[52]....
        /*0240*/ 	.word	0x00005770


	//   ....[53]....
        /*0244*/ 	.word	0x000057a0


	//   ....[54]....
        /*0248*/ 	.word	0x000057d0


	//   ....[55]....
        /*024c*/ 	.word	0x000057f0


	//   ....[56]....
        /*0250*/ 	.word	0x00005920


	//   ....[57]....
        /*0254*/ 	.word	0x00005960


	//   ....[58]....
        /*0258*/ 	.word	0x00005990


	//   ....[59]....
        /*025c*/ 	.word	0x000059d0


	//----- nvinfo : EIATTR_VRC_CTA_INIT_COUNT
	.align		4
.L_650:
        /*0260*/ 	.byte	0x02, 0x4a
	.zero		1
	.zero		1


	//----- nvinfo : EIATTR_EXIT_INSTR_OFFSETS
	.align		4
        /*0264*/ 	.byte	0x04, 0x1c
        /*0266*/ 	.short	(.L_652 - .L_651)


	//   ....[0]....
.L_651:
        /*0268*/ 	.word	0x000065e0


	//   ....[1]....
        /*026c*/ 	.word	0x00006630


	//----- nvinfo : EIATTR_MAX_THREADS
	.align		4
.L_652:
        /*0270*/ 	.byte	0x04, 0x05
        /*0272*/ 	.short	(.L_654 - .L_653)
.L_653:
        /*0274*/ 	.word	0x00000100
        /*0278*/ 	.word	0x00000001
        /*027c*/ 	.word	0x00000001


	//----- nvinfo : EIATTR_CRS_STACK_SIZE
	.align		4
.L_654:
        /*0280*/ 	.byte	0x04, 0x1e
        /*0282*/ 	.short	(.L_656 - .L_655)
.L_655:
        /*0284*/ 	.word	0x00000000


	//----- nvinfo : EIATTR_CBANK_PARAM_SIZE
	.align		4
.L_656:
        /*0288*/ 	.byte	0x03, 0x19
        /*028a*/ 	.short	0x0051


	//----- nvinfo : EIATTR_PARAM_CBANK
	.align		4
        /*028c*/ 	.byte	0x04, 0x0a
        /*028e*/ 	.short	(.L_658 - .L_657)
	.align		4
.L_657:
        /*0290*/ 	.word	index@(.nv.constant0._ZN6thrust24THRUST_300001_SM_1000_NS8cuda_cub4core6detail13_kernel_agentINS1_8__reduce11ReduceAgentINS0_12zip_iteratorIN4cuda3std3__45tupleIJNS0_6detail15normal_iteratorINS0_10device_ptrIdEEEENS0_17counting_iteratorIlNS0_11use_defaultESI_SI_EEEEEEEPNSB_IJdlEEESM_iNS1_9__extrema9arg_min_fIdlNSA_4lessIdEEEEEEJSL_SN_iN3cub18CUB_300001_SM_100013GridEvenShareIiEENSV_9GridQueueIjEESS_EEEvDpT0_)
        /*0294*/ 	.short	0x0380
        /*0296*/ 	.short	0x0051


	//----- nvinfo : EIATTR_SW_WAR
	.align		4
.L_658:
        /*0298*/ 	.byte	0x04, 0x36
        /*029a*/ 	.short	(.L_660 - .L_659)
.L_659:
        /*029c*/ 	.word	0x00000008
.L_660:


//--------------------- .nv.info._ZN6thrust24THRUST_300001_SM_1000_NS8cuda_cub4core6detail13_kernel_agentINS1_8__reduce11ReduceAgentINS0_12zip_iteratorIN4cuda3std3__45tupleIJNS0_6detail15normal_iteratorINS0_10device_ptrIdEEEENS0_17counting_iteratorIlNS0_11use_defaultESI_SI_EEEEEEEPNSB_IJdlEEESM_iNS1_9__extrema9arg_min_fIdlNSA_4lessIdEEEEEEJSL_SN_iSS_EEEvDpT0_ --------------------------
	.section	.nv.info._ZN6thrust24THRUST_300001_SM_1000_NS8cuda_cub4core6detail13_kernel_agentINS1_8__reduce11ReduceAgentINS0_12zip_iteratorIN4cuda3std3__45tupleIJNS0_6detail15normal_iteratorINS0_10device_ptrIdEEEENS0_17counting_iteratorIlNS0_11use_defaultESI_SI_EEEEEEEPNSB_IJdlEEESM_iNS1_9__extrema9arg_min_fIdlNSA_4lessIdEEEEEEJSL_SN_iSS_EEEvDpT0_,"",@"SHT_CUDA_INFO"
	.sectionflags	@""
	.align	4


	//----- nvinfo : EIATTR_CUDA_API_VERSION
	.align		4
        /*0000*/ 	.byte	0x04, 0x37
        /*0002*/ 	.short	(.L_662 - .L_661)
.L_661:
        /*0004*/ 	.word	0x00000082


	//----- nvinfo : EIATTR_KPARAM_INFO
	.align		4
.L_662:
        /*0008*/ 	.byte	0x04, 0x17
        /*000a*/ 	.short	(.L_664 - .L_663)
.L_663:
        /*000c*/ 	.word	0x00000000
        /*0010*/ 	.short	0x0003
        /*0012*/ 	.short	0x001c
        /*0014*/ 	.byte	0x00, 0xf0, 0x05, 0x00


	//----- nvinfo : EIATTR_KPARAM_INFO
	.align		4
.L_664:
        /*0018*/ 	.byte	0x04, 0x17
        /*001a*/ 	.short	(.L_666 - .L_665)
.L_665:
        /*001c*/ 	.word	0x00000000
        /*0020*/ 	.short	0x0002
        /*0022*/ 	.short	0x0018
        /*0024*/ 	.byte	0x00, 0xf0, 0x11, 0x00


	//----- nvinfo : EIATTR_KPARAM_INFO
	.align		4
.L_666:
        /*0028*/ 	.byte	0x04, 0x17
        /*002a*/ 	.short	(.L_668 - .L_667)
.L_667:
        /*002c*/ 	.word	0x00000000
        /*0030*/ 	.short	0x0001
        /*0032*/ 	.short	0x0010
        /*0034*/ 	.byte	0x00, 0xf5, 0x21, 0x00


	//----- nvinfo : EIATTR_KPARAM_INFO
	.align		4
.L_668:
        /*0038*/ 	.byte	0x04, 0x17
        /*003a*/ 	.short	(.L_670 - .L_669)
.L_669:
        /*003c*/ 	.word	0x00000000
        /*0040*/ 	.short	0x0000
        /*0042*/ 	.short	0x0000
        /*0044*/ 	.byte	0x00, 0xf0, 0x41, 0x00


	//----- nvinfo : EIATTR_SPARSE_MMA_MASK
	.align		4
.L_670:
        /*0048*/ 	.byte	0x03, 0x50
        /*004a*/ 	.short	0x0000


	//----- nvinfo : EIATTR_MAXREG_COUNT
	.align		4
        /*004c*/ 	.byte	0x03, 0x1b
        /*004e*/ 	.short	0x00ff


	//----- nvinfo : EIATTR_NUM_BARRIERS
	.align		4
        /*0050*/ 	.byte	0x02, 0x4c
        /*0052*/ 	.byte	0x01
	.zero		1


	//----- nvinfo : EIATTR_MERCURY_ISA_VERSION
	.align		4
        /*0054*/ 	.byte	0x03, 0x5f
        /*0056*/ 	.short	0x0101


	//----- nvinfo : EIATTR_COOP_GROUP_MASK_REGIDS
	.align		4
        /*0058*/ 	.byte	0x04, 0x29
        /*005a*/ 	.short	(.L_672 - .L_671)


	//   ....[0]....
.L_671:
        /*005c*/ 	.word	0xffffffff


	//   ....[1]....
        /*0060*/ 	.word	0xffffffff


	//   ....[2]....
        /*0064*/ 	.word	0xffffffff


	//   ....[3]....
        /*0068*/ 	.word	0xffffffff


	//   ....[4]....
        /*006c*/ 	.word	0xffffffff


	//   ....[5]....
        /*0070*/ 	.word	0xffffffff


	//   ....[6]....
        /*0074*/ 	.word	0xffffffff


	//   ....[7]....
        /*0078*/ 	.word	0xffffffff


	//   ....[8]....
        /*007c*/ 	.word	0xffffffff


	//   ....[9]....
        /*0080*/ 	.word	0xffffffff


	//   ....[10]....
        /*0084*/ 	.word	0xffffffff


	//   ....[11]....
        /*0088*/ 	.word	0xffffffff


	//   ....[12]....
        /*008c*/ 	.word	0xffffffff


	//   ....[13]....
        /*0090*/ 	.word	0xffffffff


	//   ....[14]....
        /*0094*/ 	.word	0xffffffff


	//   ....[15]....
        /*0098*/ 	.word	0xffffffff


	//   ....[16]....
        /*009c*/ 	.word	0xffffffff


	//   ....[17]....
        /*00a0*/ 	.word	0xffffffff


	//   ....[18]....
        /*00a4*/ 	.word	0xffffffff


	//   ....[19]....
        /*00a8*/ 	.word	0xffffffff


	//   ....[20]....
        /*00ac*/ 	.word	0xffffffff


	//   ....[21]....
        /*00b0*/ 	.word	0xffffffff


	//   ....[22]....
        /*00b4*/ 	.word	0xffffffff


	//   ....[23]....
        /*00b8*/ 	.word	0xffffffff


	//   ....[24]....
        /*00bc*/ 	.word	0xffffffff


	//   ....[25]....
        /*00c0*/ 	.word	0xffffffff


	//   ....[26]....
        /*00c4*/ 	.word	0xffffffff


	//   ....[27]....
        /*00c8*/ 	.word	0xffffffff


	//   ....[28]....
        /*00cc*/ 	.word	0xffffffff


	//   ....[29]....
        /*00d0*/ 	.word	0xffffffff


	//   ....[30]....
        /*00d4*/ 	.word	0xffffffff


	//   ....[31]....
        /*00d8*/ 	.word	0xffffffff


	//   ....[32]....
        /*00dc*/ 	.word	0xffffffff


	//   ....[33]....
        /*00e0*/ 	.word	0xffffffff


	//   ....[34]....
        /*00e4*/ 	.word	0xffffffff


	//   ....[35]....
        /*00e8*/ 	.word	0xffffffff


	//   ....[36]....
        /*00ec*/ 	.word	0xffffffff


	//   ....[37]....
        /*00f0*/ 	.word	0xffffffff


	//   ....[38]....
        /*00f4*/ 	.word	0xffffffff


	//   ....[39]....
        /*00f8*/ 	.word	0xffffffff


	//   ....[40]....
        /*00fc*/ 	.word	0xffffffff


	//   ....[41]....
        /*0100*/ 	.word	0xffffffff


	//   ....[42]....
        /*0104*/ 	.word	0xffffffff


	//   ....[43]....
        /*0108*/ 	.word	0xffffffff


	//   ....[44]....
        /*010c*/ 	.word	0xffffffff


	//   ....[45]....
        /*0110*/ 	.word	0xffffffff


	//   ....[46]....
        /*0114*/ 	.word	0xffffffff


	//   ....[47]....
        /*0118*/ 	.word	0xffffffff


	//   ....[48]....
        /*011c*/ 	.word	0xffffffff


	//   ....[49]....
        /*0120*/ 	.word	0xffffffff


	//   ....[50]....
        /*0124*/ 	.word	0xffffffff


	//   ....[51]....
        /*0128*/ 	.word	0xffffffff


	//   ....[52]....
        /*012c*/ 	.word	0xffffffff


	//   ....[53]....
        /*0130*/ 	.word	0xffffffff


	//   ....[54]....
        /*0134*/ 	.word	0xffffffff


	//   ....[55]....
        /*0138*/ 	.word	0xffffffff


	//   ....[56]....
        /*013c*/ 	.word	0xffffffff


	//   ....[57]....
        /*0140*/ 	.word	0xffffffff


	//   ....[58]....
        /*0144*/ 	.word	0xffffffff


	//   ....[59]....
        /*0148*/ 	.word	0xffffffff


	//----- nvinfo : EIATTR_COOP_GROUP_INSTR_OFFSETS
	.align		4
.L_672:
        /*014c*/ 	.byte	0x04, 0x28
        /*014e*/ 	.short	(.L_674 - .L_673)


	//   ....[0]....
.L_673:
        /*0150*/ 	.word	0x00000c50


	//   ....[1]....
        /*0154*/ 	.word	0x00000c80


	//   ....[2]....
        /*0158*/ 	.word	0x00000ca0


	//   ....[3]....
        /*015c*/ 	.word	0x00000cb0


	//   ....[4]....
        /*0160*/ 	.word	0x00000de0


	//   ....[5]....
        /*0164*/ 	.word	0x00000e10


	//   ....[6]....
        /*0168*/ 	.word	0x00000e40


	//   ....[7]....
        /*016c*/ 	.word	0x00000e60


	//   ....[8]....
        /*0170*/ 	.word	0x00000f90


	//   ....[9]....
        /*0174*/ 	.word	0x00000fc0


	//   ....[10]....
        /*0178*/ 	.word	0x00000ff0


	//   ....[11]....
        /*017c*/ 	.word	0x00001010


	//   ....[12]....
        /*0180*/ 	.word	0x00001140


	//   ....[13]....
        /*0184*/ 	.word	0x00001170


	//   ....[14]....
        /*0188*/ 	.word	0x000011a0


	//   ....[15]....
        /*018c*/ 	.word	0x000011c0


	//   ....[16]....
        /*0190*/ 	.word	0x000012f0


	//   ....[17]....
        /*0194*/ 	.word	0x00001330


	//   ....[18]....
        /*0198*/ 	.word	0x00001360


	//   ....[19]....
        /*019c*/ 	.word	0x000013a0


	//   ....[20]....
        /*01a0*/ 	.word	0x00002070


	//   ....[21]....
        /*01a4*/ 	.word	0x00002080


	//   ....[22]....
        /*01a8*/ 	.word	0x00002090


	//   ....[23]....
        /*01ac*/ 	.word	0x000020a0


	//   ....[24]....
        /*01b0*/ 	.word	0x000021d0


	//   ....[25]....
        /*01b4*/ 	.word	0x00002210


	//   ....[26]....
        /*01b8*/ 	.word	0x00002240


	//   ....[27]....
        /*01bc*/ 	.word	0x00002250


	//   ....[28]....
        /*01c0*/ 	.word	0x00002390


	//   ....[29]....
        /*01c4*/ 	.word	0x000023d0


	//   ....[30]....
        /*01c8*/ 	.word	0x00002400


	//   ....[31]....
        /*01cc*/ 	.word	0x00002410


	//   ....[32]....
        /*01d0*/ 	.word	0x00002550


	//   ....[33]....
        /*01d4*/ 	.word	0x00002590


	//   ....[34]....
        /*01d8*/ 	.word	0x000025c0


	//   ....[35]....
        /*01dc*/ 	.word	0x000025d0


	//   ....[36]....
        /*01e0*/ 	.word	0x00002710


	//   ....[37]....
        /*01e4*/ 	.word	0x00002750


	//   ....[38]....
        /*01e8*/ 	.word	0x00002780


	//   ....[39]....
        /*01ec*/ 	.word	0x000027a0


	//   ....[40]....
        /*01f0*/ 	.word	0x00005010


	//   ....[41]....
        /*01f4*/ 	.word	0x00005040


	//   ....[42]....
        /*01f8*/ 	.word	0x00005060


	//   ....[43]....
        /*01fc*/ 	.word	0x00005070


	//   ....[44]....
        /*0200*/ 	.word	0x000051a0


	//   ....[45]....
        /*0204*/ 	.word	0x000051d0


	//   ....[46]....
        /*0208*/ 	.word	0x00005200


	//   ....[47]....
        /*020c*/ 	.word	0x00005220


	//   ....[48]....
        /*0210*/ 	.word	0x00005350


	//   ....[49]....
        /*0214*/ 	.word	0x00005380


	//   ....[50]....
        /*0218*/ 	.word	0x000053b0


	//   ....[51]....
        /*021c*/ 	.word	0x000053d0


	//   ....[52]....
        /*0220*/ 	.word	0x00005500


	//   ....[53]....
        /*0224*/ 	.word	0x00005530


	//   ....[54]....
        /*0228*/ 	.word	0x00005560


	//   ....[55]....
        /*022c*/ 	.word	0x00005580


	//   ....[56]....
        /*0230*/ 	.word	0x000056b0


	//   ....[57]....
        /*0234*/ 	.word	0x000056f0


	//   ....[58]....
        /*0238*/ 	.word	0x00005720


	//   ....[59]....
        /*023c*/ 	.word	0x00005730


	//----- nvinfo : EIATTR_VRC_CTA_INIT_COUNT
	.align		4
.L_674:
        /*0240*/ 	.byte	0x02, 0x4a
	.zero		1
	.zero		1


	//----- nvinfo : EIATTR_EXIT_INSTR_OFFSETS
	.align		4
        /*0244*/ 	.byte	0x04, 0x1c
        /*0246*/ 	.short	(.L_676 - .L_675)


	//   ....[0]....
.L_675:
        /*0248*/ 	.word	0x00000030


	//   ....[1]....
        /*024c*/ 	.word	0x00006370


	//   ....[2]....
        /*0250*/ 	.word	0x000063b0


	//----- nvinfo : EIATTR_MAX_THREADS
	.align		4
.L_676:
        /*0254*/ 	.byte	0x04, 0x05
        /*0256*/ 	.short	(.L_678 - .L_677)
.L_677:
        /*0258*/ 	.word	0x00000100
        /*025c*/ 	.word	0x00000001
        /*0260*/ 	.word	0x00000001


	//----- nvinfo : EIATTR_CRS_STACK_SIZE
	.align		4
.L_678:
        /*0264*/ 	.byte	0x04, 0x1e
        /*0266*/ 	.short	(.L_680 - .L_679)
.L_679:
        /*0268*/ 	.word	0x00000000


	//----- nvinfo : EIATTR_CBANK_PARAM_SIZE
	.align		4
.L_680:
        /*026c*/ 	.byte	0x03, 0x19
        /*026e*/ 	.short	0x001d


	//----- nvinfo : EIATTR_PARAM_CBANK
	.align		4
        /*0270*/ 	.byte	0x04, 0x0a
        /*0272*/ 	.short	(.L_682 - .L_681)
	.align		4
.L_681:
        /*0274*/ 	.word	index@(.nv.constant0._ZN6thrust24THRUST_300001_SM_1000_NS8cuda_cub4core6detail13_kernel_agentINS1_8__reduce11ReduceAgentINS0_12zip_iteratorIN4cuda3std3__45tupleIJNS0_6detail15normal_iteratorINS0_10device_ptrIdEEEENS0_17counting_iteratorIlNS0_11use_defaultESI_SI_EEEEEEEPNSB_IJdlEEESM_iNS1_9__extrema9arg_min_fIdlNSA_4lessIdEEEEEEJSL_SN_iSS_EEEvDpT0_)
        /*0278*/ 	.short	0x0380
        /*027a*/ 	.short	0x001d


	//----- nvinfo : EIATTR_SW_WAR
	.align		4
.L_682:
        /*027c*/ 	.byte	0x04, 0x36
        /*027e*/ 	.short	(.L_684 - .L_683)
.L_683:
        /*0280*/ 	.word	0x00000008
.L_684:


//--------------------- .nv.info._Z16compute_distancePdS_S_ii --------------------------
	.section	.nv.info._Z16compute_distancePdS_S_ii,"",@"SHT_CUDA_INFO"
	.sectionflags	@""
	.align	4


	//----- nvinfo : EIATTR_CUDA_API_VERSION
	.align		4
        /*0000*/ 	.byte	0x04, 0x37
        /*0002*/ 	.short	(.L_686 - .L_685)
.L_685:
        /*0004*/ 	.word	0x00000082


	//----- nvinfo : EIATTR_KPARAM_INFO
	.align		4
.L_686:
        /*0008*/ 	.byte	0x04, 0x17
        /*000a*/ 	.short	(.L_688 - .L_687)
.L_687:
        /*000c*/ 	.word	0x00000000
        /*0010*/ 	.short	0x0004
        /*0012*/ 	.short	0x001c
        /*0014*/ 	.byte	0x00, 0xf0, 0x11, 0x00


	//----- nvinfo : EIATTR_KPARAM_INFO
	.align		4
.L_688:
        /*0018*/ 	.byte	0x04, 0x17
        /*001a*/ 	.short	(.L_690 - .L_689)
.L_689:
        /*001c*/ 	.word	0x00000000
        /*0020*/ 	.short	0x0003
        /*0022*/ 	.short	0x0018
        /*0024*/ 	.byte	0x00, 0xf0, 0x11, 0x00


	//----- nvinfo : EIATTR_KPARAM_INFO
	.align		4
.L_690:
        /*0028*/ 	.byte	0x04, 0x17
        /*002a*/ 	.short	(.L_692 - .L_691)
.L_691:
        /*002c*/ 	.word	0x00000000
        /*0030*/ 	.short	0x0002
        /*0032*/ 	.short	0x0010
        /*0034*/ 	.byte	0x00, 0xf5, 0x21, 0x00


	//----- nvinfo : EIATTR_KPARAM_INFO
	.align		4
.L_692:
        /*0038*/ 	.byte	0x04, 0x17
        /*003a*/ 	.short	(.L_694 - .L_693)
.L_693:
        /*003c*/ 	.word	0x00000000
        /*0040*/ 	.short	0x0001
        /*0042*/ 	.short	0x0008
        /*0044*/ 	.byte	0x00, 0xf5, 0x21, 0x00


	//----- nvinfo : EIATTR_KPARAM_INFO
	.align		4
.L_694:
        /*0048*/ 	.byte	0x04, 0x17
        /*004a*/ 	.short	(.L_696 - .L_695)
.L_695:
        /*004c*/ 	.word	0x00000000
        /*0050*/ 	.short	0x0000
        /*0052*/ 	.short	0x0000
        /*0054*/ 	.byte	0x00, 0xf5, 0x21, 0x00


	//----- nvinfo : EIATTR_SPARSE_MMA_MASK
	.align		4
.L_696:
        /*0058*/ 	.byte	0x03, 0x50
        /*005a*/ 	.short	0x0000


	//----- nvinfo : EIATTR_MAXREG_COUNT
	.align		4
        /*005c*/ 	.byte	0x03, 0x1b
        /*005e*/ 	.short	0x00ff


	//----- nvinfo : EIATTR_MERCURY_ISA_VERSION
	.align		4
        /*0060*/ 	.byte	0x03, 0x5f
        /*0062*/ 	.short	0x0101


	//----- nvinfo : EIATTR_VRC_CTA_INIT_COUNT
	.align		4
        /*0064*/ 	.byte	0x02, 0x4a
	.zero		1
	.zero		1


	//----- nvinfo : EIATTR_EXIT_INSTR_OFFSETS
	.align		4
        /*0068*/ 	.byte	0x04, 0x1c
        /*006a*/ 	.short	(.L_698 - .L_697)


	//   ....[0]....
.L_697:
        /*006c*/ 	.word	0x00000070


	//   ....[1]....
        /*0070*/ 	.word	0x000007a0


	//----- nvinfo : EIATTR_CRS_STACK_SIZE
	.align		4
.L_698:
        /*0074*/ 	.byte	0x04, 0x1e
        /*0076*/ 	.short	(.L_700 - .L_699)
.L_699:
        /*0078*/ 	.word	0x00000000


	//----- nvinfo : EIATTR_CBANK_PARAM_SIZE
	.align		4
.L_700:
        /*007c*/ 	.byte	0x03, 0x19
        /*007e*/ 	.short	0x0020


	//----- nvinfo : EIATTR_PARAM_CBANK
	.align		4
        /*0080*/ 	.byte	0x04, 0x0a
        /*0082*/ 	.short	(.L_702 - .L_701)
	.align		4
.L_701:
        /*0084*/ 	.word	index@(.nv.constant0._Z16compute_distancePdS_S_ii)
        /*0088*/ 	.short	0x0380
        /*008a*/ 	.short	0x0020


	//----- nvinfo : EIATTR_SW_WAR
	.align		4
.L_702:
        /*008c*/ 	.byte	0x04, 0x36
        /*008e*/ 	.short	(.L_704 - .L_703)
.L_703:
        /*0090*/ 	.word	0x00000008
.L_704:


//--------------------- .nv.callgraph             --------------------------
	.section	.nv.callgraph,"",@"SHT_CUDA_CALLGRAPH"
	.align	4
	.sectionentsize	8
	.align		4
        /*0000*/ 	.word	0x00000000
	.align		4
        /*0004*/ 	.word	0xffffffff
	.align		4
        /*0008*/ 	.word	0x00000000
	.align		4
        /*000c*/ 	.word	0xfffffffe
	.align		4
        /*0010*/ 	.word	0x00000000
	.align		4
        /*0014*/ 	.word	0xfffffffd
	.align		4
        /*0018*/ 	.word	0x00000000
	.align		4
        /*001c*/ 	.word	0xfffffffc


//--------------------- .nv.constant4             --------------------------
	.section	.nv.constant4,"a",@progbits
	.align	8
	.align		8
.nv.constant4:
        /*0000*/ 	.dword	_ZN34_INTERNAL_e67f66b9_4_k_cu_42e5e67f4cuda3std3__45__cpo5beginE
	.align		8
        /*0008*/ 	.dword	_ZN34_INTERNAL_e67f66b9_4_k_cu_42e5e67f4cuda3std3__45__cpo3endE
	.align		8
        /*0010*/ 	.dword	_ZN34_INTERNAL_e67f66b9_4_k_cu_42e5e67f4cuda3std3__45__cpo6cbeginE
	.align		8
        /*0018*/ 	.dword	_ZN34_INTERNAL_e67f66b9_4_k_cu_42e5e67f4cuda3std3__45__cpo4cendE
	.align		8
        /*0020*/ 	.dword	_ZN34_INTERNAL_e67f66b9_4_k_cu_42e5e67f4cuda3std3__45__cpo6rbeginE
	.align		8
        /*0028*/ 	.dword	_ZN34_INTERNAL_e67f66b9_4_k_cu_42e5e67f4cuda3std3__45__cpo4rendE
	.align		8
        /*0030*/ 	.dword	_ZN34_INTERNAL_e67f66b9_4_k_cu_42e5e67f4cuda3std3__45__cpo7crbeginE
	.align		8
        /*0038*/ 	.dword	_ZN34_INTERNAL_e67f66b9_4_k_cu_42e5e67f4cuda3std3__45__cpo5crendE
	.align		8
        /*0040*/ 	.dword	_ZN34_INTERNAL_e67f66b9_4_k_cu_42e5e67f4cuda3std3__436_GLOBAL__N__e67f66b9_4_k_cu_42e5e67f6ignoreE
	.align		8
        /*0048*/ 	.dword	_ZN34_INTERNAL_e67f66b9_4_k_cu_42e5e67f4cuda3std3__419piecewise_constructE
	.align		8
        /*0050*/ 	.dword	_ZN34_INTERNAL_e67f66b9_4_k_cu_42e5e67f4cuda3std3__48in_placeE
	.align		8
        /*0058*/ 	.dword	_ZN34_INTERNAL_e67f66b9_4_k_cu_42e5e67f4cuda3std3__420unreachable_sentinelE
	.align		8
        /*0060*/ 	.dword	_ZN34_INTERNAL_e67f66b9_4_k_cu_42e5e67f4cuda3std3__47nulloptE
	.align		8
        /*0068*/ 	.dword	_ZN34_INTERNAL_e67f66b9_4_k_cu_42e5e67f4cuda3std3__48unexpectE
	.align		8
        /*0070*/ 	.dword	_ZN34_INTERNAL_e67f66b9_4_k_cu_42e5e67f4cuda3std6ranges3__45__cpo4swapE
	.align		8
        /*0078*/ 	.dword	_ZN34_INTERNAL_e67f66b9_4_k_cu_42e5e67f4cuda3std6ranges3__45__cpo9iter_moveE
	.align		8
        /*0080*/ 	.dword	_ZN34_INTERNAL_e67f66b9_4_k_cu_42e5e67f4cuda3std6ranges3__45__cpo5beginE
	.align		8
        /*0088*/ 	.dword	_ZN34_INTERNAL_e67f66b9_4_k_cu_42e5e67f4cuda3std6ranges3__45__cpo3endE
	.align		8
        /*0090*/ 	.dword	_ZN34_INTERNAL_e67f66b9_4_k_cu_42e5e67f4cuda3std6ranges3__45__cpo6cbeginE
	.align		8
        /*0098*/ 	.dword	_ZN34_INTERNAL_e67f66b9_4_k_cu_42e5e67f4cuda3std6ranges3__45__cpo4cendE
	.align		8
        /*00a0*/ 	.dword	_ZN34_INTERNAL_e67f66b9_4_k_cu_42e5e67f4cuda3std6ranges3__45__cpo7advanceE
	.align		8
        /*00a8*/ 	.dword	_ZN34_INTERNAL_e67f66b9_4_k_cu_42e5e67f4cuda3std6ranges3__45__cpo9iter_swapE
	.align		8
        /*00b0*/ 	.dword	_ZN34_INTERNAL_e67f66b9_4_k_cu_42e5e67f4cuda3std6ranges3__45__cpo4nextE
	.align		8
        /*00b8*/ 	.dword	_ZN34_INTERNAL_e67f66b9_4_k_cu_42e5e67f4cuda3std6ranges3__45__cpo4prevE
	.align		8
        /*00c0*/ 	.dword	_ZN34_INTERNAL_e67f66b9_4_k_cu_42e5e67f4cuda3std6ranges3__45__cpo4dataE
	.align		8
        /*00c8*/ 	.dword	_ZN34_INTERNAL_e67f66b9_4_k_cu_42e5e67f4cuda3std6ranges3__45__cpo5cdataE
	.align		8
        /*00d0*/ 	.dword	_ZN34_INTERNAL_e67f66b9_4_k_cu_42e5e67f4cuda3std6ranges3__45__cpo4sizeE
	.align		8
        /*00d8*/ 	.dword	_ZN34_INTERNAL_e67f66b9_4_k_cu_42e5e67f4cuda3std6ranges3__45__cpo5ssizeE
	.align		8
        /*00e0*/ 	.dword	_ZN34_INTERNAL_e67f66b9_4_k_cu_42e5e67f4cuda3std6ranges3__45__cpo8distanceE
	.align		8
        /*00e8*/ 	.dword	_ZN34_INTERNAL_e67f66b9_4_k_cu_42e5e67f6thrust24THRUST_300001_SM_1000_NS8cuda_cub3parE
	.align		8
        /*00f0*/ 	.dword	_ZN34_INTERNAL_e67f66b9_4_k_cu_42e5e67f6thrust24THRUST_300001_SM_1000_NS8cuda_cub10par_nosyncE
	.align		8
        /*00f8*/ 	.dword	_ZN34_INTERNAL_e67f66b9_4_k_cu_42e5e67f6thrust24THRUST_300001_SM_1000_NS6system6detail10sequential3seqE
	.align		8
        /*0100*/ 	.dword	_ZN34_INTERNAL_e67f66b9_4_k_cu_42e5e67f6thrust24THRUST_300001_SM_1000_NS6system3cpp3parE
	.align		8
        /*0108*/ 	.dword	_ZN34_INTERNAL_e67f66b9_4_k_cu_42e5e67f6thrust24THRUST_300001_SM_1000_NS12placeholders2_1E
	.align		8
        /*0110*/ 	.dword	_ZN34_INTERNAL_e67f66b9_4_k_cu_42e5e67f6thrust24THRUST_300001_SM_1000_NS12placeholders2_2E
	.align		8
        /*0118*/ 	.dword	_ZN34_INTERNAL_e67f66b9_4_k_cu_42e5e67f6thrust24THRUST_300001_SM_1000_NS12placeholders2_3E
	.align		8
        /*0120*/ 	.dword	_ZN34_INTERNAL_e67f66b9_4_k_cu_42e5e67f6thrust24THRUST_300001_SM_1000_NS12placeholders2_4E
	.align		8
        /*0128*/ 	.dword	_ZN34_INTERNAL_e67f66b9_4_k_cu_42e5e67f6thrust24THRUST_300001_SM_1000_NS12placeholders2_5E
	.align		8
        /*0130*/ 	.dword	_ZN34_INTERNAL_e67f66b9_4_k_cu_42e5e67f6thrust24THRUST_300001_SM_1000_NS12placeholders2_6E
	.align		8
        /*0138*/ 	.dword	_ZN34_INTERNAL_e67f66b9_4_k_cu_42e5e67f6thrust24THRUST_300001_SM_1000_NS12placeholders2_7E
	.align		8
        /*0140*/ 	.dword	_ZN34_INTERNAL_e67f66b9_4_k_cu_42e5e67f6thrust24THRUST_300001_SM_1000_NS12placeholders2_8E
	.align		8
        /*0148*/ 	.dword	_ZN34_INTERNAL_e67f66b9_4_k_cu_42e5e67f6thrust24THRUST_300001_SM_1000_NS12placeholders2_9E
	.align		8
        /*0150*/ 	.dword	_ZN34_INTERNAL_e67f66b9_4_k_cu_42e5e67f6thrust24THRUST_300001_SM_1000_NS12placeholders3_10E
	.align		8
        /*0158*/ 	.dword	_ZN34_INTERNAL_e67f66b9_4_k_cu_42e5e67f6thrust24THRUST_300001_SM_1000_NS3seqE
	.align		8
        /*0160*/ 	.dword	_ZN34_INTERNAL_e67f66b9_4_k_cu_42e5e67f6thrust24THRUST_300001_SM_1000_NS6deviceE


//--------------------- .text._ZN3cub18CUB_300001_SM_10006detail6reduce28DeviceReduceSingleTileKernelINS2_10policy_hubIdyN4cuda3std3__44plusIdEEE10Policy1000EPdSC_iS9_ddNS7_10__identityEEEvT0_T1_T2_T3_T4_T6_ --------------------------
	.section	.text._ZN3cub18CUB_300001_SM_10006detail6reduce28DeviceReduceSingleTileKernelINS2_10policy_hubIdyN4cuda3std3__44plusIdEEE10Policy1000EPdSC_iS9_ddNS7_10__identityEEEvT0_T1_T2_T3_T4_T6_,"ax",@progbits
	.align	128
        .global         _ZN3cub18CUB_300001_SM_10006detail6reduce28DeviceReduceSingleTileKernelINS2_10policy_hubIdyN4cuda3std3__44plusIdEEE10Policy1000EPdSC_iS9_ddNS7_10__identityEEEvT0_T1_T2_T3_T4_T6_
        .type           _ZN3cub18CUB_300001_SM_10006detail6reduce28DeviceReduceSingleTileKernelINS2_10policy_hubIdyN4cuda3std3__44plusIdEEE10Policy1000EPdSC_iS9_ddNS7_10__identityEEEvT0_T1_T2_T3_T4_T6_,@function
        .size           _ZN3cub18CUB_300001_SM_10006detail6reduce28DeviceReduceSingleTileKernelINS2_10policy_hubIdyN4cuda3std3__44plusIdEEE10Policy1000EPdSC_iS9_ddNS7_10__identityEEEvT0_T1_T2_T3_T4_T6_,(.L_x_1692 - _ZN3cub18CUB_300001_SM_10006detail6reduce28DeviceReduceSingleTileKernelINS2_10policy_hubIdyN4cuda3std3__44plusIdEEE10Policy1000EPdSC_iS9_ddNS7_10__identityEEEvT0_T1_T2_T3_T4_T6_)
        .other          _ZN3cub18CUB_300001_SM_10006detail6reduce28DeviceReduceSingleTileKernelINS2_10policy_hubIdyN4cuda3std3__44plusIdEEE10Policy1000EPdSC_iS9_ddNS7_10__identityEEEvT0_T1_T2_T3_T4_T6_,@"STO_CUDA_ENTRY STV_DEFAULT"
_ZN3cub18CUB_300001_SM_10006detail6reduce28DeviceReduceSingleTileKernelINS2_10policy_hubIdyN4cuda3std3__44plusIdEEE10Policy1000EPdSC_iS9_ddNS7_10__identityEEEvT0_T1_T2_T3_T4_T6_:
.text._ZN3cub18CUB_300001_SM_10006detail6reduce28DeviceReduceSingleTileKernelINS2_10policy_hubIdyN4cuda3std3__44plusIdEEE10Policy1000EPdSC_iS9_ddNS7_10__identityEEEvT0_T1_T2_T3_T4_T6_:
[----:B------:R-:W-:Y:S01]  /*0000*/  LDC R1, c[0x0][0x37c] ;  /* 0x0000df00ff017b82 */ /* 0x000fe20000000800 */
[----:B------:R-:W0:Y:S01]  /*0010*/  LDCU UR4, c[0x0][0x390] ;  /* 0x00007200ff0477ac */ /* 0x000e220008000800 */
[----:B------:R-:W1:Y:S01]  /*0020*/  LDCU.64 UR6, c[0x0][0x358] ;  /* 0x00006b00ff0677ac */ /* 0x000e620008000a00 */
[----:B0-----:R-:W-:-:S05]  /*0030*/  IMAD.U32 R4, RZ, RZ, UR4 ;  /* 0x00000004ff047e24 */ /* 0x001fca000f8e00ff */
[----:B------:R-:W-:-:S13]  /*0040*/  ISETP.NE.AND P0, PT, R4, RZ, PT ;  /* 0x000000ff0400720c */ /* 0x000fda0003f05270 */
[----:B-1----:R-:W-:Y:S05]  /*0050*/  @P0 BRA `(.L_x_0) ;  /* 0x00000000001c0947 */ /* 0x002fea0003800000 */
[----:B------:R-:W0:Y:S02]  /*0060*/  S2R R0, SR_TID.X ;  /* 0x0000000000007919 */ /* 0x000e240000002100 */
[----:B0-----:R-:W-:-:S13]  /*0070*/  ISETP.NE.AND P0, PT, R0, RZ, PT ;  /* 0x000000ff0000720c */ /* 0x001fda0003f05270 */
[----:B------:R-:W-:Y:S05]  /*0080*/  @P0 EXIT ;  /* 0x000000000000094d */ /* 0x000fea0003800000 */
[----:B------:R-:W0:Y:S08]  /*0090*/  LDC.64 R2, c[0x0][0x388] ;  /* 0x0000e200ff027b82 */ /* 0x000e300000000a00 */
[----:B------:R-:W0:Y:S02]  /*00a0*/  LDC.64 R4, c[0x0][0x398] ;  /* 0x0000e600ff047b82 */ /* 0x000e240000000a00 */
[----:B0-----:R-:W-:Y:S01]  /*00b0*/  STG.E.64 desc[UR6][R2.64], R4 ;  /* 0x0000000402007986 */ /* 0x001fe2000c101b06 */
[----:B------:R-:W-:Y:S05]  /*00c0*/  EXIT ;  /* 0x000000000000794d */ /* 0x000fea0003800000 */
.L_x_0:
[----:B------:R-:W-:Y:S01]  /*00d0*/  ISETP.GT.AND P0, PT, R4, 0xdff, PT ;  /* 0x00000dff0400780c */ /* 0x000fe20003f04270 */
[----:B------:R-:W-:-:S12]  /*00e0*/  BSSY.RECONVERGENT B0, `(.L_x_1) ;  /* 0x0000242000007945 */ /* 0x000fd80003800200 */
[----:B------:R-:W-:Y:S05]  /*00f0*/  @P0 BRA `(.L_x_2) ;  /* 0x0000001400180947 */ /* 0x000fea0003800000 */
[----:B------:R-:W0:Y:S01]  /*0100*/  S2R R5, SR_TID.X ;  /* 0x0000000000057919 */ /* 0x000e220000002100 */
[----:B------:R-:W-:Y:S01]  /*0110*/  BSSY.RECONVERGENT B1, `(.L_x_3) ;  /* 0x0000009000017945 */ /* 0x000fe20003800200 */
[----:B------:R-:W-:Y:S02]  /*0120*/  CS2R R2, SRZ ;  /* 0x0000000000027805 */ /* 0x000fe4000001ff00 */
[----:B0-----:R-:W-:Y:S01]  /*0130*/  ISETP.GE.AND P0, PT, R5, R4, PT ;  /* 0x000000040500720c */ /* 0x001fe20003f06270 */
[----:B------:R-:W-:-:S12]  /*0140*/  IMAD.MOV.U32 R7, RZ, RZ, R5 ;  /* 0x000000ffff077224 */ /* 0x000fd800078e0005 */
[----:B------:R-:W-:Y:S05]  /*0150*/  @P0 BRA `(.L_x_4) ;  /* 0x0000000000100947 */ /* 0x000fea0003800000 */
[----:B------:R-:W0:Y:S02]  /*0160*/  LDC.64 R2, c[0x0][0x380] ;  /* 0x0000e000ff027b82 */ /* 0x000e240000000a00 */
[----:B0-----:R-:W-:-:S06]  /*0170*/  IMAD.WIDE.U32 R2, R5, 0x8, R2 ;  /* 0x0000000805027825 */ /* 0x001fcc00078e0002 */
[----:B------:R-:W5:Y:S01]  /*0180*/  LDG.E.64.CONSTANT R2, desc[UR6][R2.64] ;  /* 0x0000000602027981 */ /* 0x000f62000c1e9b00 */
[----:B------:R-:W-:-:S07]  /*0190*/  VIADD R7, R5, 0x200 ;  /* 0x0000020005077836 */ /* 0x000fce0000000000 */
.L_x_4:
[----:B------:R-:W-:Y:S05]  /*01a0*/  BSYNC.RECONVERGENT B1 ;  /* 0x0000000000017941 */ /* 0x000fea0003800200 */
.L_x_3:
[----:B------:R-:W-:Y:S01]  /*01b0*/  ISETP.GE.AND P0, PT, R7, R4, PT ;  /* 0x000000040700720c */ /* 0x000fe20003f06270 */
[----:B------:R-:W-:-:S12]  /*01c0*/  BSSY.RECONVERGENT B1, `(.L_x_5) ;  /* 0x0000076000017945 */ /* 0x000fd80003800200 */
[----:B------:R-:W-:Y:S05]  /*01d0*/  @P0 BRA `(.L_x_6) ;  /* 0x0000000400d00947 */ /* 0x000fea0003800000 */
[----:B------:R-:W-:Y:S01]  /*01e0*/  LOP3.LUT R9, RZ, R7, RZ, 0x33, !PT ;  /* 0x00000007ff097212 */ /* 0x000fe200078e33ff */
[----:B------:R-:W-:Y:S04]  /*01f0*/  BSSY.RECONVERGENT B2, `(.L_x_7) ;  /* 0x0000017000027945 */ /* 0x000fe80003800200 */
[----:B------:R-:W-:-:S05]  /*0200*/  IMAD.IADD R0, R9, 0x1, R4 ;  /* 0x0000000109007824 */ /* 0x000fca00078e0204 */
[C---:B------:R-:W-:Y:S02]  /*0210*/  LOP3.LUT R6, R0.reuse, 0x600, RZ, 0xc0, !PT ;  /* 0x0000060000067812 */ /* 0x040fe400078ec0ff */
[----:B------:R-:W-:Y:S02]  /*0220*/  ISETP.GE.U32.AND P0, PT, R0, 0x600, PT ;  /* 0x000006000000780c */ /* 0x000fe40003f06070 */
[----:B------:R-:W-:-:S13]  /*0230*/  ISETP.NE.AND P1, PT, R6, 0x600, PT ;  /* 0x000006000600780c */ /* 0x000fda0003f25270 */
[----:B------:R-:W-:Y:S05]  /*0240*/  @!P1 BRA `(.L_x_8) ;  /* 0x0000000000449947 */ /* 0x000fea0003800000 */
[----:B------:R-:W0:Y:S01]  /*0250*/  LDC.64 R8, c[0x0][0x380] ;  /* 0x0000e000ff087b82 */ /* 0x000e220000000a00 */
[----:B------:R-:W-:-:S04]  /*0260*/  LEA.HI R0, R0, 0x1, RZ, 0x17 ;  /* 0x0000000100007811 */ /* 0x000fc800078fb8ff */
[----:B------:R-:W-:-:S05]  /*0270*/  LOP3.LUT R0, R0, 0x3, RZ, 0xc0, !PT ;  /* 0x0000000300007812 */ /* 0x000fca00078ec0ff */
[----:B------:R-:W-:Y:S02]  /*0280*/  IMAD.MOV R0, RZ, RZ, -R0 ;  /* 0x000000ffff007224 */ /* 0x000fe400078e0a00 */
[----:B0-----:R-:W-:-:S04]  /*0290*/  IMAD.WIDE.U32 R8, R7, 0x8, R8 ;  /* 0x0000000807087825 */ /* 0x001fc800078e0008 */
[----:B------:R-:W-:Y:S02]  /*02a0*/  IMAD.MOV.U32 R6, RZ, RZ, R8 ;  /* 0x000000ffff067224 */ /* 0x000fe400078e0008 */
[----:B------:R-:W-:-:S07]  /*02b0*/  IMAD.MOV.U32 R11, RZ, RZ, R9 ;  /* 0x000000ffff0b7224 */ /* 0x000fce00078e0009 */
.L_x_9:
[----:B------:R-:W-:Y:S02]  /*02c0*/  IMAD.MOV.U32 R8, RZ, RZ, R6 ;  /* 0x000000ffff087224 */ /* 0x000fe400078e0006 */
[----:B------:R-:W-:-:S06]  /*02d0*/  IMAD.MOV.U32 R9, RZ, RZ, R11 ;  /* 0x000000ffff097224 */ /* 0x000fcc00078e000b */
[----:B------:R-:W2:Y:S01]  /*02e0*/  LDG.E.64.CONSTANT R8, desc[UR6][R8.64] ;  /* 0x0000000608087981 */ /* 0x000ea2000c1e9b00 */
[----:B------:R-:W-:Y:S01]  /*02f0*/  VIADD R0, R0, 0x1 ;  /* 0x0000000100007836 */ /* 0x000fe20000000000 */
[----:B------:R-:W-:Y:S01]  /*0300*/  IADD3 R6, P2, PT, R6, 0x1000, RZ ;  /* 0x0000100006067810 */ /* 0x000fe20007f5e0ff */
[----:B------:R-:W-:-:S03]  /*0310*/  VIADD R7, R7, 0x200 ;  /* 0x0000020007077836 */ /* 0x000fc60000000000 */
[----:B------:R-:W-:Y:S01]  /*0320*/  ISETP.NE.AND P1, PT, R0, RZ, PT ;  /* 0x000000ff0000720c */ /* 0x000fe20003f25270 */
[----:B------:R-:W-:Y:S01]  /*0330*/  IMAD.X R11, RZ, RZ, R11, P2 ;  /* 0x000000ffff0b7224 */ /* 0x000fe200010e060b */
[----:B--2--5:R-:W-:-:S11]  /*0340*/  DADD R2, R8, R2 ;  /* 0x0000000008027229 */ /* 0x024fd60000000002 */
[----:B------:R-:W-:Y:S05]  /*0350*/  @P1 BRA `(.L_x_9) ;  /* 0xfffffffc00d81947 */ /* 0x000fea000383ffff */
.L_x_8:
[----:B------:R-:W-:Y:S05]  /*0360*/  BSYNC.RECONVERGENT B2 ;  /* 0x0000000000027941 */ /* 0x000fea0003800200 */
.L_x_7:
[----:B------:R-:W-:Y:S05]  /*0370*/  @!P0 BRA `(.L_x_6) ;  /* 0x0000000400688947 */ /* 0x000fea0003800000 */
[----:B------:R-:W-:Y:S01]  /*0380*/  IMAD.IADD R0, R4, 0x1, -R7 ;  /* 0x0000000104007824 */ /* 0x000fe200078e0a07 */
[----:B------:R-:W-:Y:S01]  /*0390*/  BSSY.RECONVERGENT B2, `(.L_x_10) ;  /* 0x0000031000027945 */ /* 0x000fe20003800200 */
[----:B------:R-:W-:-:S03]  /*03a0*/  PLOP3.LUT P0, PT, PT, PT, PT, 0x80, 0x8 ;  /* 0x000000000008781c */ /* 0x000fc60003f0f070 */
[----:B------:R-:W-:-:S13]  /*03b0*/  ISETP.GT.AND P1, PT, R0, 0x1800, PT ;  /* 0x000018000000780c */ /* 0x000fda0003f24270 */
[----:B------:R-:W-:Y:S05]  /*03c0*/  @!P1 BRA `(.L_x_11) ;  /* 0x0000000000b49947 */ /* 0x000fea0003800000 */
[----:B------:R-:W-:Y:S01]  /*03d0*/  PLOP3.LUT P0, PT, PT, PT, PT, 0x8, 0x80 ;  /* 0x000000000080781c */ /* 0x000fe20003f0e170 */
[----:B------:R-:W-:-:S12]  /*03e0*/  VIADD R0, R4, 0xffffe800 ;  /* 0xffffe80004007836 */ /* 0x000fd80000000000 */
.L_x_12:
[----:B------:R-:W0:Y:S02]  /*03f0*/  LDC.64 R32, c[0x0][0x380] ;  /* 0x0000e000ff207b82 */ /* 0x000e240000000a00 */
[----:B0-----:R-:W-:-:S05]  /*0400*/  IMAD.WIDE R14, R7, 0x8, R32 ;  /* 0x00000008070e7825 */ /* 0x001fca00078e0220 */
[----:B------:R-:W2:Y:S04]  /*0410*/  LDG.E.64.CONSTANT R8, desc[UR6][R14.64] ;  /* 0x000000060e087981 */ /* 0x000ea8000c1e9b00 */
[----:B------:R-:W3:Y:S04]  /*0420*/  LDG.E.64.CONSTANT R10, desc[UR6][R14.64+0x1000] ;  /* 0x001000060e0a7981 */ /* 0x000ee8000c1e9b00 */
[----:B------:R-:W4:Y:S01]  /*0430*/  LDG.E.64.CONSTANT R12, desc[UR6][R14.64+0x2000] ;  /* 0x002000060e0c7981 */ /* 0x000f22000c1e9b00 */
[----:B------:R-:W-:-:S03]  /*0440*/  VIADD R41, R7, 0x800 ;  /* 0x0000080007297836 */ /* 0x000fc60000000000 */
[----:B------:R-:W4:Y:S01]  /*0450*/  LDG.E.64.CONSTANT R30, desc[UR6][R14.64+0x3000] ;  /* 0x003000060e1e7981 */ /* 0x000f22000c1e9b00 */
[----:B------:R-:W-:-:S05]  /*0460*/  IMAD.WIDE R40, R41, 0x8, R32 ;  /* 0x0000000829287825 */ /* 0x000fca00078e0220 */
[----:B------:R-:W4:Y:S04]  /*0470*/  LDG.E.64.CONSTANT R28, desc[UR6][R40.64] ;  /* 0x00000006281c7981 */ /* 0x000f28000c1e9b00 */
[----:B------:R-:W4:Y:S04]  /*0480*/  LDG.E.64.CONSTANT R26, desc[UR6][R40.64+0x1000] ;  /* 0x00100006281a7981 */ /* 0x000f28000c1e9b00 */
        /* <DEDUP_REMOVED lines=12> */
[----:B------:R-:W4:Y:S04]  /*0550*/  LDG.E.64.CONSTANT R34, desc[UR6][R44.64+0x2000] ;  /* 0x002000062c227981 */ /* 0x000f28000c1e9b00 */
[----:B------:R-:W4:Y:S01]  /*0560*/  LDG.E.64.CONSTANT R32, desc[UR6][R44.64+0x3000] ;  /* 0x003000062c207981 */ /* 0x000f22000c1e9b00 */
[----:B------:R-:W-:-:S05]  /*0570*/  VIADD R7, R7, 0x2000 ;  /* 0x0000200007077836 */ /* 0x000fca0000000000 */
[----:B------:R-:W-:Y:S01]  /*0580*/  ISETP.GE.AND P1, PT, R7, R0, PT ;  /* 0x000000000700720c */ /* 0x000fe20003f26270 */
[----:B--2--5:R-:W-:-:S08]  /*0590*/  DADD R8, R8, R2 ;  /* 0x0000000008087229 */ /* 0x024fd00000000002 */
[----:B---3--:R-:W-:-:S08]  /*05a0*/  DADD R8, R8, R10 ;  /* 0x0000000008087229 */ /* 0x008fd0000000000a */
[----:B----4-:R-:W-:-:S08]  /*05b0*/  DADD R8, R8, R12 ;  /* 0x0000000008087229 */ /* 0x010fd0000000000c */
[----:B------:R-:W-:-:S08]  /*05c0*/  DADD R8, R8, R30 ;  /* 0x0000000008087229 */ /* 0x000fd0000000001e */
        /* <DEDUP_REMOVED lines=11> */
[----:B------:R-:W-:Y:S01]  /*0680*/  DADD R2, R8, R32 ;  /* 0x0000000008027229 */ /* 0x000fe20000000020 */
[----:B------:R-:W-:Y:S10]  /*0690*/  @!P1 BRA `(.L_x_12) ;  /* 0xfffffffc00549947 */ /* 0x000ff4000383ffff */
.L_x_11:
[----:B------:R-:W-:Y:S05]  /*06a0*/  BSYNC.RECONVERGENT B2 ;  /* 0x0000000000027941 */ /* 0x000fea0003800200 */
.L_x_10:
[----:B------:R-:W-:Y:S01]  /*06b0*/  IMAD.IADD R0, R4, 0x1, -R7 ;  /* 0x0000000104007824 */ /* 0x000fe200078e0a07 */
[----:B------:R-:W-:Y:S04]  /*06c0*/  BSSY.RECONVERGENT B2, `(.L_x_13) ;  /* 0x0000019000027945 */ /* 0x000fe80003800200 */
[----:B------:R-:W-:-:S13]  /*06d0*/  ISETP.GT.AND P1, PT, R0, 0x800, PT ;  /* 0x000008000000780c */ /* 0x000fda0003f24270 */
[----:B------:R-:W-:Y:S05]  /*06e0*/  @!P1 BRA `(.L_x_14) ;  /* 0x0000000000589947 */ /* 0x000fea0003800000 */
        /* <DEDUP_REMOVED lines=12> */
[----:B------:R-:W-:Y:S01]  /*07b0*/  PLOP3.LUT P0, PT, PT, PT, PT, 0x8, 0x80 ;  /* 0x000000000080781c */ /* 0x000fe20003f0e170 */
[----:B------:R-:W-:Y:S01]  /*07c0*/  VIADD R7, R7, 0x1000 ;  /* 0x0000100007077836 */ /* 0x000fe20000000000 */
[----:B--2--5:R-:W-:-:S08]  /*07d0*/  DADD R10, R2, R10 ;  /* 0x00000000020a7229 */ /* 0x024fd0000000000a */
[----:B---3--:R-:W-:-:S08]  /*07e0*/  DADD R10, R10, R12 ;  /* 0x000000000a0a7229 */ /* 0x008fd0000000000c */
[----:B----4-:R-:W-:-:S08]  /*07f0*/  DADD R10, R10, R14 ;  /* 0x000000000a0a7229 */ /* 0x010fd0000000000e */
[----:B------:R-:W-:-:S08]  /*0800*/  DADD R10, R10, R16 ;  /* 0x000000000a0a7229 */ /* 0x000fd00000000010 */
[----:B------:R-:W-:-:S08]  /*0810*/  DADD R10, R10, R20 ;  /* 0x000000000a0a7229 */ /* 0x000fd00000000014 */
[----:B------:R-:W-:-:S08]  /*0820*/  DADD R10, R10, R22 ;  /* 0x000000000a0a7229 */ /* 0x000fd00000000016 */
[----:B------:R-:W-:-:S08]  /*0830*/  DADD R10, R10, R24 ;  /* 0x000000000a0a7229 */ /* 0x000fd00000000018 */
[----:B------:R-:W-:-:S11]  /*0840*/  DADD R2, R10, R26 ;  /* 0x000000000a027229 */ /* 0x000fd6000000001a */
.L_x_14:
[----:B------:R-:W-:Y:S05]  /*0850*/  BSYNC.RECONVERGENT B2 ;  /* 0x0000000000027941 */ /* 0x000fea0003800200 */
.L_x_13:
[----:B------:R-:W-:-:S13]  /*0860*/  ISETP.LT.OR P0, PT, R7, R4, P0 ;  /* 0x000000040700720c */ /* 0x000fda0000701670 */
[----:B------:R-:W-:Y:S05]  /*0870*/  @!P0 BRA `(.L_x_6) ;  /* 0x0000000000288947 */ /* 0x000fea0003800000 */
[----:B------:R-:W0:Y:S02]  /*0880*/  LDC.64 R8, c[0x0][0x380] ;  /* 0x0000e000ff087b82 */ /* 0x000e240000000a00 */
[----:B0-----:R-:W-:-:S05]  /*0890*/  IMAD.WIDE R6, R7, 0x8, R8 ;  /* 0x0000000807067825 */ /* 0x001fca00078e0208 */
[----:B------:R-:W2:Y:S04]  /*08a0*/  LDG.E.64.CONSTANT R8, desc[UR6][R6.64] ;  /* 0x0000000606087981 */ /* 0x000ea8000c1e9b00 */
[----:B------:R-:W3:Y:S04]  /*08b0*/  LDG.E.64.CONSTANT R10, desc[UR6][R6.64+0x1000] ;  /* 0x00100006060a7981 */ /* 0x000ee8000c1e9b00 */
[----:B------:R-:W4:Y:S04]  /*08c0*/  LDG.E.64.CONSTANT R12, desc[UR6][R6.64+0x2000] ;  /* 0x00200006060c7981 */ /* 0x000f28000c1e9b00 */
[----:B------:R-:W4:Y:S01]  /*08d0*/  LDG.E.64.CONSTANT R14, desc[UR6][R6.64+0x3000] ;  /* 0x00300006060e7981 */ /* 0x000f22000c1e9b00 */
[----:B--2--5:R-:W-:-:S08]  /*08e0*/  DADD R8, R2, R8 ;  /* 0x0000000002087229 */ /* 0x024fd00000000008 */
[----:B---3--:R-:W-:-:S08]  /*08f0*/  DADD R8, R8, R10 ;  /* 0x0000000008087229 */ /* 0x008fd0000000000a */
[----:B----4-:R-:W-:-:S08]  /*0900*/  DADD R8, R8, R12 ;  /* 0x0000000008087229 */ /* 0x010fd0000000000c */
[----:B------:R-:W-:-:S11]  /*0910*/  DADD R2, R8, R14 ;  /* 0x0000000008027229 */ /* 0x000fd6000000000e */
.L_x_6:
[----:B------:R-:W-:Y:S05]  /*0920*/  BSYNC.RECONVERGENT B1 ;  /* 0x0000000000017941 */ /* 0x000fea0003800200 */
.L_x_5:
[----:B------:R-:W-:-:S13]  /*0930*/  ISETP.GE.AND P0, PT, R4, 0x200, PT ;  /* 0x000002000400780c */ /* 0x000fda0003f06270 */
[----:B------:R-:W-:Y:S05]  /*0940*/  @!P0 BRA `(.L_x_15) ;  /* 0x0000000400148947 */ /* 0x000fea0003800000 */
[----:B------:R-:W0:Y:S01]  /*0950*/  S2R R12, SR_LANEID ;  /* 0x00000000000c7919 */ /* 0x000e220000000000 */
[----:B-----5:R-:W-:Y:S04]  /*0960*/  SHFL.DOWN PT, R6, R2, 0x1, 0x1f ;  /* 0x08201f0002067f89 */ /* 0x020fe800000e0000 */
[----:B------:R-:W1:Y:S02]  /*0970*/  SHFL.DOWN PT, R7, R3, 0x1, 0x1f ;  /* 0x08201f0003077f89 */ /* 0x000e6400000e0000 */
[----:B-1----:R-:W-:Y:S01]  /*0980*/  DADD R6, R6, R2 ;  /* 0x0000000006067229 */ /* 0x002fe20000000002 */
[C---:B0-----:R-:W-:Y:S02]  /*0990*/  ISETP.GT.AND P0, PT, R12.reuse, 0x1e, PT ;  /* 0x0000001e0c00780c */ /* 0x041fe40003f04270 */
[----:B------:R-:W-:-:S07]  /*09a0*/  ISETP.NE.AND P1, PT, R12, RZ, PT ;  /* 0x000000ff0c00720c */ /* 0x000fce0003f25270 */
[----:B------:R-:W-:Y:S02]  /*09b0*/  FSEL R8, R2, R6, P0 ;  /* 0x0000000602087208 */ /* 0x000fe40000000000 */
[----:B------:R-:W-:Y:S02]  /*09c0*/  FSEL R9, R3, R7, P0 ;  /* 0x0000000703097208 */ /* 0x000fe40000000000 */
[----:B------:R-:W-:Y:S01]  /*09d0*/  ISETP.GT.AND P0, PT, R12, 0x1d, PT ;  /* 0x0000001d0c00780c */ /* 0x000fe20003f04270 */
[----:B------:R-:W-:Y:S01]  /*09e0*/  SHFL.DOWN PT, R6, R8, 0x2, 0x1f ;  /* 0x08401f0008067f89 */ /* 0x000fe200000e0000 */
[----:B------:R-:W-:Y:S02]  /*09f0*/  @!P1 MOV R4, 0x400 ;  /* 0x0000040000049802 */ /* 0x000fe40000000f00 */
[----:B------:R-:W-:Y:S01]  /*0a00*/  @!P1 SHF.R.U32.HI R0, RZ, 0x2, R5 ;  /* 0x00000002ff009819 */ /* 0x000fe20000011605 */
[----:B------:R-:W0:Y:S03]  /*0a10*/  SHFL.DOWN PT, R7, R9, 0x2, 0x1f ;  /* 0x08401f0009077f89 */ /* 0x000e2600000e0000 */
[----:B------:R-:W-:Y:S01]  /*0a20*/  @!P1 LOP3.LUT R0, R0, 0xf8, RZ, 0xc0, !PT ;  /* 0x000000f800009812 */ /* 0x000fe200078ec0ff */
[----:B0-----:R-:W-:-:S10]  /*0a30*/  DADD R6, R6, R8 ;  /* 0x0000000006067229 */ /* 0x001fd40000000008 */
[----:B------:R-:W-:Y:S02]  /*0a40*/  FSEL R6, R8, R6, P0 ;  /* 0x0000000608067208 */ /* 0x000fe40000000000 */
[----:B------:R-:W-:Y:S02]  /*0a50*/  FSEL R7, R9, R7, P0 ;  /* 0x0000000709077208 */ /* 0x000fe40000000000 */
[----:B------:R-:W-:Y:S01]  /*0a60*/  ISETP.GT.AND P0, PT, R12, 0x1b, PT ;  /* 0x0000001b0c00780c */ /* 0x000fe20003f04270 */
[----:B------:R-:W-:Y:S04]  /*0a70*/  SHFL.DOWN PT, R2, R6, 0x4, 0x1f ;  /* 0x08801f0006027f89 */ /* 0x000fe800000e0000 */
[----:B------:R-:W0:Y:S01]  /*0a80*/  SHFL.DOWN PT, R3, R7, 0x4, 0x1f ;  /* 0x08801f0007037f89 */ /* 0x000e2200000e0000 */
[----:B------:R-:W1:Y:S01]  /*0a90*/  @!P1 S2R R9, SR_CgaCtaId ;  /* 0x0000000000099919 */ /* 0x000e620000008800 */
[----:B0-----:R-:W-:-:S10]  /*0aa0*/  DADD R2, R2, R6 ;  /* 0x0000000002027229 */ /* 0x001fd40000000006 */
[----:B------:R-:W-:Y:S02]  /*0ab0*/  FSEL R10, R6, R2, P0 ;  /* 0x00000002060a7208 */ /* 0x000fe40000000000 */
[----:B------:R-:W-:Y:S02]  /*0ac0*/  FSEL R11, R7, R3, P0 ;  /* 0x00000003070b7208 */ /* 0x000fe40000000000 */
[----:B------:R-:W-:Y:S01]  /*0ad0*/  ISETP.GT.AND P0, PT, R12, 0x17, PT ;  /* 0x000000170c00780c */ /* 0x000fe20003f04270 */
[----:B------:R-:W-:Y:S04]  /*0ae0*/  SHFL.DOWN PT, R2, R10, 0x8, 0x1f ;  /* 0x09001f000a027f89 */ /* 0x000fe800000e0000 */
[----:B------:R-:W0:Y:S02]  /*0af0*/  SHFL.DOWN PT, R3, R11, 0x8, 0x1f ;  /* 0x09001f000b037f89 */ /* 0x000e2400000e0000 */
[----:B0-----:R-:W-:-:S10]  /*0b00*/  DADD R2, R2, R10 ;  /* 0x0000000002027229 */ /* 0x001fd4000000000a */
[----:B------:R-:W-:Y:S02]  /*0b10*/  FSEL R6, R10, R2, P0 ;  /* 0x000000020a067208 */ /* 0x000fe40000000000 */
[----:B------:R-:W-:Y:S02]  /*0b20*/  FSEL R7, R11, R3, P0 ;  /* 0x000000030b077208 */ /* 0x000fe40000000000 */
[----:B-1----:R-:W-:Y:S01]  /*0b30*/  @!P1 LEA R11, R9, R4, 0x18 ;  /* 0x00000004090b9211 */ /* 0x002fe200078ec0ff */
[----:B------:R-:W-:Y:S01]  /*0b40*/  SHFL.DOWN PT, R2, R6, 0x10, 0x1f ;  /* 0x0a001f0006027f89 */ /* 0x000fe200000e0000 */
[----:B------:R-:W-:-:S03]  /*0b50*/  ISETP.NE.AND P0, PT, R5, RZ, PT ;  /* 0x000000ff0500720c */ /* 0x000fc60003f05270 */
[----:B------:R-:W0:Y:S01]  /*0b60*/  SHFL.DOWN PT, R3, R7, 0x10, 0x1f ;  /* 0x0a001f0007037f89 */ /* 0x000e2200000e0000 */
[----:B------:R-:W-:Y:S01]  /*0b70*/  @!P1 IMAD.IADD R11, R0, 0x1, R11 ;  /* 0x00000001000b9824 */ /* 0x000fe200078e020b */
[----:B0-----:R-:W-:-:S07]  /*0b80*/  DADD R8, R2, R6 ;  /* 0x0000000002087229 */ /* 0x001fce0000000006 */
[----:B------:R1:W-:Y:S01]  /*0b90*/  @!P1 STS.64 [R11+0x10], R8 ;  /* 0x000010080b009388 */ /* 0x0003e20000000a00 */
[----:B------:R-:W-:Y:S01]  /*0ba0*/  BAR.SYNC.DEFER_BLOCKING 0x0 ;  /* 0x0000000000007b1d */ /* 0x000fe20000010000 */
[----:B------:R-:W-:-:S04]  /*0bb0*/  ISETP.GT.AND P1, PT, R12, 0xf, PT ;  /* 0x0000000f0c00780c */ /* 0x000fc80003f24270 */
[----:B------:R-:W-:Y:S02]  /*0bc0*/  FSEL R2, R6, R8, P1 ;  /* 0x0000000806027208 */ /* 0x000fe40000800000 */
[----:B------:R-:W-:Y:S01]  /*0bd0*/  FSEL R3, R7, R9, P1 ;  /* 0x0000000907037208 */ /* 0x000fe20000800000 */
[----:B------:R-:W-:Y:S06]  /*0be0*/  @P0 BRA `(.L_x_16) ;  /* 0x0000001800440947 */ /* 0x000fec0003800000 */
[----:B------:R-:W0:Y:S01]  /*0bf0*/  S2UR UR5, SR_CgaCtaId ;  /* 0x00000000000579c3 */ /* 0x000e220000008800 */
[----:B------:R-:W-:Y:S02]  /*0c00*/  UMOV UR4, 0x400 ;  /* 0x0000040000047882 */ /* 0x000fe40000000000 */
[----:B0-----:R-:W-:-:S09]  /*0c10*/  ULEA UR4, UR5, UR4, 0x18 ;  /* 0x0000000405047291 */ /* 0x001fd2000f8ec0ff */
[----:B------:R-:W0:Y:S04]  /*0c20*/  LDS.64 R4, [UR4+0x18] ;  /* 0x00001804ff047984 */ /* 0x000e280008000a00 */
[----:B-1----:R-:W1:Y:S04]  /*0c30*/  LDS.128 R8, [UR4+0x20] ;  /* 0x00002004ff087984 */ /* 0x002e680008000c00 */
[----:B------:R-:W2:Y:S01]  /*0c40*/  LDS.128 R12, [UR4+0x30] ;  /* 0x00003004ff0c7984 */ /* 0x000ea20008000c00 */
[----:B0-----:R-:W-:-:S03]  /*0c50*/  DADD R2, R2, R4 ;  /* 0x0000000002027229 */ /* 0x001fc60000000004 */
[----:B------:R-:W0:Y:S05]  /*0c60*/  LDS.128 R4, [UR4+0x40] ;  /* 0x00004004ff047984 */ /* 0x000e2a0008000c00 */
[----:B-1----:R-:W-:-:S08]  /*0c70*/  DADD R2, R2, R8 ;  /* 0x0000000002027229 */ /* 0x002fd00000000008 */
[----:B------:R-:W-:Y:S01]  /*0c80*/  DADD R2, R2, R10 ;  /* 0x0000000002027229 */ /* 0x000fe2000000000a */
[----:B------:R-:W1:Y:S07]  /*0c90*/  LDS.128 R8, [UR4+0x50] ;  /* 0x00005004ff087984 */ /* 0x000e6e0008000c00 */
[----:B--2---:R-:W-:-:S08]  /*0ca0*/  DADD R2, R2, R12 ;  /* 0x0000000002027229 */ /* 0x004fd0000000000c */
[----:B------:R-:W-:Y:S01]  /*0cb0*/  DADD R2, R2, R14 ;  /* 0x0000000002027229 */ /* 0x000fe2000000000e */
[----:B------:R-:W2:Y:S07]  /*0cc0*/  LDS.128 R12, [UR4+0x60] ;  /* 0x00006004ff0c7984 */ /* 0x000eae0008000c00 */
[----:B0-----:R-:W-:-:S08]  /*0cd0*/  DADD R2, R2, R4 ;  /* 0x0000000002027229 */ /* 0x001fd00000000004 */
[----:B------:R-:W-:Y:S01]  /*0ce0*/  DADD R2, R2, R6 ;  /* 0x0000000002027229 */ /* 0x000fe20000000006 */
[----:B------:R-:W0:Y:S07]  /*0cf0*/  LDS.128 R4, [UR4+0x70] ;  /* 0x00007004ff047984 */ /* 0x000e2e0008000c00 */
[----:B-1----:R-:W-:-:S08]  /*0d00*/  DADD R2, R2, R8 ;  /* 0x0000000002027229 */ /* 0x002fd00000000008 */
[----:B------:R-:W-:Y:S01]  /*0d10*/  DADD R2, R2, R10 ;  /* 0x0000000002027229 */ /* 0x000fe2000000000a */
[----:B------:R-:W1:Y:S07]  /*0d20*/  LDS.128 R8, [UR4+0x80] ;  /* 0x00008004ff087984 */ /* 0x000e6e0008000c00 */
[----:B--2---:R-:W-:-:S08]  /*0d30*/  DADD R2, R2, R12 ;  /* 0x0000000002027229 */ /* 0x004fd0000000000c */
[----:B------:R-:W-:-:S08]  /*0d40*/  DADD R2, R2, R14 ;  /* 0x0000000002027229 */ /* 0x000fd0000000000e */
[----:B0-----:R-:W-:-:S08]  /*0d50*/  DADD R2, R2, R4 ;  /* 0x0000000002027229 */ /* 0x001fd00000000004 */
[----:B------:R-:W-:-:S08]  /*0d60*/  DADD R2, R2, R6 ;  /* 0x0000000002027229 */ /* 0x000fd00000000006 */
[----:B-1----:R-:W-:-:S08]  /*0d70*/  DADD R2, R2, R8 ;  /* 0x0000000002027229 */ /* 0x002fd00000000008 */
[----:B------:R-:W-:Y:S01]  /*0d80*/  DADD R2, R2, R10 ;  /* 0x0000000002027229 */ /* 0x000fe2000000000a */
[----:B------:R-:W-:Y:S10]  /*0d90*/  BRA `(.L_x_16) ;  /* 0x0000001400d87947 */ /* 0x000ff40003800000 */
.L_x_15:
[----:B------:R-:W-:Y:S01]  /*0da0*/  LOP3.LUT R0, R5, 0x3e0, RZ, 0xc0, !PT ;  /* 0x000003e005007812 */ /* 0x000fe200078ec0ff */
[----:B------:R-:W0:Y:S03]  /*0db0*/  S2R R10, SR_LANEID ;  /* 0x00000000000a7919 */ /* 0x000e260000000000 */
[----:B------:R-:W-:Y:S01]  /*0dc0*/  LOP3.LUT R9, RZ, R0, RZ, 0x33, !PT ;  /* 0x00000000ff097212 */ /* 0x000fe200078e33ff */
[----:B------:R-:W-:-:S04]  /*0dd0*/  VIADD R7, R0, 0x20 ;  /* 0x0000002000077836 */ /* 0x000fc80000000000 */
[----:B------:R-:W-:Y:S01]  /*0de0*/  IMAD.IADD R9, R9, 0x1, R4 ;  /* 0x0000000109097824 */ /* 0x000fe200078e0204 */
[----:B------:R-:W-:-:S04]  /*0df0*/  ISETP.GT.AND P0, PT, R7, R4, PT ;  /* 0x000000040700720c */ /* 0x000fc80003f04270 */
[----:B------:R-:W-:-:S05]  /*0e00*/  SEL R11, R9, 0x1f, P0 ;  /* 0x0000001f090b7807 */ /* 0x000fca0000000000 */
[----:B-----5:R-:W-:Y:S04]  /*0e10*/  SHFL.DOWN PT, R6, R2, 0x1, R11 ;  /* 0x0820000002067989 */ /* 0x020fe800000e000b */
[----:B------:R-:W1:Y:S01]  /*0e20*/  SHFL.DOWN PT, R7, R3, 0x1, R11 ;  /* 0x0820000003077989 */ /* 0x000e6200000e000b */
[C---:B0-----:R-:W-:Y:S01]  /*0e30*/  ISETP.GE.AND P0, PT, R10.reuse, R11, PT ;  /* 0x0000000b0a00720c */ /* 0x041fe20003f06270 */
[C---:B------:R-:W-:Y:S01]  /*0e40*/  VIADD R0, R10.reuse, 0x2 ;  /* 0x000000020a007836 */ /* 0x040fe20000000000 */
[----:B------:R-:W-:Y:S01]  /*0e50*/  ISETP.NE.AND P1, PT, R10, RZ, PT ;  /* 0x000000ff0a00720c */ /* 0x000fe20003f25270 */
[----:B-1----:R-:W-:-:S12]  /*0e60*/  DADD R6, R6, R2 ;  /* 0x0000000006067229 */ /* 0x002fd80000000002 */
[----:B------:R-:W0:Y:S01]  /*0e70*/  @!P1 S2R R12, SR_CgaCtaId ;  /* 0x00000000000c9919 */ /* 0x000e220000008800 */
[----:B------:R-:W-:Y:S02]  /*0e80*/  FSEL R8, R6, R2, !P0 ;  /* 0x0000000206087208 */ /* 0x000fe40004000000 */
[----:B------:R-:W-:Y:S02]  /*0e90*/  FSEL R9, R7, R3, !P0 ;  /* 0x0000000307097208 */ /* 0x000fe40004000000 */
[----:B------:R-:W-:Y:S01]  /*0ea0*/  ISETP.GT.AND P0, PT, R0, R11, PT ;  /* 0x0000000b0000720c */ /* 0x000fe20003f04270 */
[----:B------:R-:W-:Y:S01]  /*0eb0*/  SHFL.DOWN PT, R6, R8, 0x2, R11 ;  /* 0x0840000008067989 */ /* 0x000fe200000e000b */
[----:B------:R-:W-:-:S03]  /*0ec0*/  VIADD R0, R10, 0x4 ;  /* 0x000000040a007836 */ /* 0x000fc60000000000 */
[----:B------:R-:W1:Y:S02]  /*0ed0*/  SHFL.DOWN PT, R7, R9, 0x2, R11 ;  /* 0x0840000009077989 */ /* 0x000e6400000e000b */
[----:B-1----:R-:W-:-:S10]  /*0ee0*/  DADD R6, R6, R8 ;  /* 0x0000000006067229 */ /* 0x002fd40000000008 */
[----:B------:R-:W-:Y:S02]  /*0ef0*/  FSEL R6, R8, R6, P0 ;  /* 0x0000000608067208 */ /* 0x000fe40000000000 */
[----:B------:R-:W-:Y:S02]  /*0f00*/  FSEL R7, R9, R7, P0 ;  /* 0x0000000709077208 */ /* 0x000fe40000000000 */
        /* <DEDUP_REMOVED lines=16> */
[----:B------:R-:W-:Y:S02]  /*1010*/  @!P1 MOV R9, 0x400 ;  /* 0x0000040000099802 */ /* 0x000fe40000000f00 */
[----:B------:R-:W-:Y:S01]  /*1020*/  @!P1 SHF.R.U32.HI R8, RZ, 0x2, R5 ;  /* 0x00000002ff089819 */ /* 0x000fe20000011605 */
[----:B------:R-:W1:Y:S01]  /*1030*/  SHFL.DOWN PT, R3, R7, 0x10, R11 ;  /* 0x0a00000007037989 */ /* 0x000e6200000e000b */
[----:B0-----:R-:W-:-:S02]  /*1040*/  @!P1 LEA R9, R12, R9, 0x18 ;  /* 0x000000090c099211 */ /* 0x001fc400078ec0ff */
[----:B------:R-:W-:-:S05]  /*1050*/  @!P1 LOP3.LUT R8, R8, 0xf8, RZ, 0xc0, !PT ;  /* 0x000000f808089812 */ /* 0x000fca00078ec0ff */
[----:B------:R-:W-:Y:S01]  /*1060*/  @!P1 IMAD.IADD R9, R8, 0x1, R9 ;  /* 0x0000000108099824 */ /* 0x000fe200078e0209 */
[----:B-1----:R-:W-:-:S10]  /*1070*/  DADD R2, R2, R6 ;  /* 0x0000000002027229 */ /* 0x002fd40000000006 */
[----:B------:R-:W-:Y:S02]  /*1080*/  FSEL R2, R6, R2, P0 ;  /* 0x0000000206027208 */ /* 0x000fe40000000000 */
[----:B------:R-:W-:Y:S02]  /*1090*/  FSEL R3, R7, R3, P0 ;  /* 0x0000000307037208 */ /* 0x000fe40000000000 */
[----:B------:R-:W-:-:S03]  /*10a0*/  ISETP.NE.AND P0, PT, R5, RZ, PT ;  /* 0x000000ff0500720c */ /* 0x000fc60003f05270 */
[----:B------:R0:W-:Y:S01]  /*10b0*/  @!P1 STS.64 [R9+0x10], R2 ;  /* 0x0000100209009388 */ /* 0x0001e20000000a00 */
[----:B------:R-:W-:Y:S09]  /*10c0*/  BAR.SYNC.DEFER_BLOCKING 0x0 ;  /* 0x0000000000007b1d */ /* 0x000ff20000010000 */
[----:B------:R-:W-:Y:S05]  /*10d0*/  @P0 BRA `(.L_x_16) ;  /* 0x0000001400080947 */ /* 0x000fea0003800000 */
[----:B------:R-:W1:Y:S01]  /*10e0*/  S2UR UR5, SR_CgaCtaId ;  /* 0x00000000000579c3 */ /* 0x000e620000008800 */
[----:B------:R-:W-:Y:S01]  /*10f0*/  UMOV UR4, 0x400 ;  /* 0x0000040000047882 */ /* 0x000fe20000000000 */
[----:B------:R-:W-:Y:S01]  /*1100*/  ISETP.GT.AND P1, PT, R4, 0x20, PT ;  /* 0x000000200400780c */ /* 0x000fe20003f24270 */
[----:B-1----:R-:W-:-:S09]  /*1110*/  ULEA UR4, UR5, UR4, 0x18 ;  /* 0x0000000405047291 */ /* 0x002fd2000f8ec0ff */
[----:B------:R-:W1:Y:S04]  /*1120*/  LDS.64 R6, [UR4+0x18] ;  /* 0x00001804ff067984 */ /* 0x000e680008000a00 */
[----:B------:R-:W2:Y:S04]  /*1130*/  LDS.128 R12, [UR4+0x20] ;  /* 0x00002004ff0c7984 */ /* 0x000ea80008000c00 */
[----:B0-----:R-:W0:Y:S01]  /*1140*/  LDS.128 R8, [UR4+0x30] ;  /* 0x00003004ff087984 */ /* 0x001e220008000c00 */
[----:B-1----:R-:W-:-:S10]  /*1150*/  DADD R6, R2, R6 ;  /* 0x0000000002067229 */ /* 0x002fd40000000006 */
[----:B------:R-:W-:Y:S02]  /*1160*/  FSEL R2, R6, R2, P1 ;  /* 0x0000000206027208 */ /* 0x000fe40000800000 */
[----:B------:R-:W-:Y:S02]  /*1170*/  FSEL R3, R7, R3, P1 ;  /* 0x0000000307037208 */ /* 0x000fe40000800000 */
[----:B------:R-:W-:-:S04]  /*1180*/  ISETP.GT.AND P1, PT, R4, 0x40, PT ;  /* 0x000000400400780c */ /* 0x000fc80003f24270 */
[----:B--2---:R-:W-:-:S10]  /*1190*/  DADD R12, R12, R2 ;  /* 0x000000000c0c7229 */ /* 0x004fd40000000002 */
[----:B------:R-:W-:Y:S02]  /*11a0*/  FSEL R2, R12, R2, P1 ;  /* 0x000000020c027208 */ /* 0x000fe40000800000 */
[----:B------:R-:W-:Y:S02]  /*11b0*/  FSEL R3, R13, R3, P1 ;  /* 0x000000030d037208 */ /* 0x000fe40000800000 */
[----:B------:R-:W-:-:S04]  /*11c0*/  ISETP.GT.AND P1, PT, R4, 0x60, PT ;  /* 0x000000600400780c */ /* 0x000fc80003f24270 */
[----:B------:R-:W-:-:S10]  /*11d0*/  DADD R14, R2, R14 ;  /* 0x00000000020e7229 */ /* 0x000fd4000000000e */
[----:B------:R-:W-:Y:S02]  /*11e0*/  FSEL R2, R14, R2, P1 ;  /* 0x000000020e027208 */ /* 0x000fe40000800000 */
[----:B------:R-:W-:Y:S02]  /*11f0*/  FSEL R3, R15, R3, P1 ;  /* 0x000000030f037208 */ /* 0x000fe40000800000 */
[----:B------:R-:W1:Y:S01]  /*1200*/  LDS.128 R12, [UR4+0x40] ;  /* 0x00004004ff0c7984 */ /* 0x000e620008000c00 */
[----:B------:R-:W-:-:S03]  /*1210*/  ISETP.GT.AND P1, PT, R4, 0x80, PT ;  /* 0x000000800400780c */ /* 0x000fc60003f24270 */
[----:B0-----:R-:W-:-:S10]  /*1220*/  DADD R8, R8, R2 ;  /* 0x0000000008087229 */ /* 0x001fd40000000002 */
[----:B------:R-:W-:Y:S02]  /*1230*/  FSEL R2, R8, R2, P1 ;  /* 0x0000000208027208 */ /* 0x000fe40000800000 */
[----:B------:R-:W-:Y:S02]  /*1240*/  FSEL R3, R9, R3, P1 ;  /* 0x0000000309037208 */ /* 0x000fe40000800000 */
[----:B------:R-:W-:-:S04]  /*1250*/  ISETP.GT.AND P1, PT, R4, 0xa0, PT ;  /* 0x000000a00400780c */ /* 0x000fc80003f24270 */
[----:B------:R-:W-:-:S10]  /*1260*/  DADD R10, R2, R10 ;  /* 0x00000000020a7229 */ /* 0x000fd4000000000a */
[----:B------:R-:W-:Y:S02]  /*1270*/  FSEL R2, R10, R2, P1 ;  /* 0x000000020a027208 */ /* 0x000fe40000800000 */
[----:B------:R-:W-:Y:S02]  /*1280*/  FSEL R3, R11, R3, P1 ;  /* 0x000000030b037208 */ /* 0x000fe40000800000 */
[----:B------:R-:W0:Y:S01]  /*1290*/  LDS.128 R8, [UR4+0x50] ;  /* 0x00005004ff087984 */ /* 0x000e220008000c00 */
[----:B------:R-:W-:-:S03]  /*12a0*/  ISETP.GT.AND P1, PT, R4, 0xc0, PT ;  /* 0x000000c00400780c */ /* 0x000fc60003f24270 */
[----:B-1----:R-:W-:-:S10]  /*12b0*/  DADD R12, R12, R2 ;  /* 0x000000000c0c7229 */ /* 0x002fd40000000002 */
        /* <DEDUP_REMOVED lines=33> */
[----:B------:R-:W-:-:S04]  /*14d0*/  ISETP.GT.AND P1, PT, R4, 0x1c0, PT ;  /* 0x000001c00400780c */ /* 0x000fc80003f24270 */
[----:B-1----:R-:W-:-:S10]  /*14e0*/  DADD R12, R12, R2 ;  /* 0x000000000c0c7229 */ /* 0x002fd40000000002 */
[----:B------:R-:W-:Y:S02]  /*14f0*/  FSEL R2, R12, R2, P1 ;  /* 0x000000020c027208 */ /* 0x000fe40000800000 */
[----:B------:R-:W-:Y:S02]  /*1500*/  FSEL R3, R13, R3, P1 ;  /* 0x000000030d037208 */ /* 0x000fe40000800000 */
[----:B------:R-:W-:-:S04]  /*1510*/  ISETP.GT.AND P1, PT, R4, 0x1e0, PT ;  /* 0x000001e00400780c */ /* 0x000fc80003f24270 */
[----:B------:R-:W-:-:S10]  /*1520*/  DADD R14, R2, R14 ;  /* 0x00000000020e7229 */ /* 0x000fd4000000000e */
[----:B------:R-:W-:Y:S02]  /*1530*/  FSEL R2, R14, R2, P1 ;  /* 0x000000020e027208 */ /* 0x000fe40000800000 */
[----:B------:R-:W-:Y:S01]  /*1540*/  FSEL R3, R15, R3, P1 ;  /* 0x000000030f037208 */ /* 0x000fe20000800000 */
[----:B------:R-:W-:Y:S06]  /*1550*/  BRA `(.L_x_16) ;  /* 0x0000000c00e87947 */ /* 0x000fec0003800000 */
.L_x_2:
[----:B------:R-:W0:Y:S01]  /*1560*/  S2R R41, SR_TID.X ;  /* 0x0000000000297919 */ /* 0x000e220000002100 */
[----:B------:R-:W1:Y:S02]  /*1570*/  LDCU.64 UR4, c[0x0][0x380] ;  /* 0x00007000ff0477ac */ /* 0x000e640008000a00 */
[----:B-1----:R-:W-:Y:S02]  /*1580*/  IMAD.U32 R2, RZ, RZ, UR4 ;  /* 0x00000004ff027e24 */ /* 0x002fe4000f8e00ff */
[----:B------:R-:W-:Y:S02]  /*1590*/  IMAD.U32 R3, RZ, RZ, UR5 ;  /* 0x00000005ff037e24 */ /* 0x000fe4000f8e00ff */
[----:B0-----:R-:W-:-:S05]  /*15a0*/  IMAD.WIDE.U32 R18, R41, 0x8, R2 ;  /* 0x0000000829127825 */ /* 0x001fca00078e0002 */
[----:B------:R-:W2:Y:S04]  /*15b0*/  LDG.E.64.CONSTANT R20, desc[UR6][R18.64] ;  /* 0x0000000612147981 */ /* 0x000ea8000c1e9b00 */
[----:B------:R-:W2:Y:S04]  /*15c0*/  LDG.E.64.CONSTANT R6, desc[UR6][R18.64+0x1000] ;  /* 0x0010000612067981 */ /* 0x000ea8000c1e9b00 */
[----:B------:R-:W3:Y:S04]  /*15d0*/  LDG.E.64.CONSTANT R8, desc[UR6][R18.64+0x2000] ;  /* 0x0020000612087981 */ /* 0x000ee8000c1e9b00 */
[----:B------:R-:W4:Y:S04]  /*15e0*/  LDG.E.64.CONSTANT R10, desc[UR6][R18.64+0x3000] ;  /* 0x00300006120a7981 */ /* 0x000f28000c1e9b00 */
[----:B------:R-:W5:Y:S04]  /*15f0*/  LDG.E.64.CONSTANT R12, desc[UR6][R18.64+0x4000] ;  /* 0x00400006120c7981 */ /* 0x000f68000c1e9b00 */
[----:B------:R-:W5:Y:S04]  /*1600*/  LDG.E.64.CONSTANT R14, desc[UR6][R18.64+0x5000] ;  /* 0x00500006120e7981 */ /* 0x000f68000c1e9b00 */
[----:B------:R-:W5:Y:S01]  /*1610*/  LDG.E.64.CONSTANT R16, desc[UR6][R18.64+0x6000] ;  /* 0x0060000612107981 */ /* 0x000f62000c1e9b00 */
[----:B------:R-:W-:Y:S01]  /*1620*/  ISETP.GE.U32.AND P0, PT, R4, 0x1c00, PT ;  /* 0x00001c000400780c */ /* 0x000fe20003f06070 */
[----:B------:R-:W-:Y:S01]  /*1630*/  UMOV UR4, 0xe00 ;  /* 0x00000e0000047882 */ /* 0x000fe20000000000 */
[----:B--2---:R-:W-:-:S08]  /*1640*/  DADD R6, R20, R6 ;  /* 0x0000000014067229 */ /* 0x004fd00000000006 */
[----:B---3--:R-:W-:-:S08]  /*1650*/  DADD R6, R8, R6 ;  /* 0x0000000008067229 */ /* 0x008fd00000000006 */
[----:B----4-:R-:W-:-:S08]  /*1660*/  DADD R6, R10, R6 ;  /* 0x000000000a067229 */ /* 0x010fd00000000006 */
[----:B-----5:R-:W-:-:S08]  /*1670*/  DADD R6, R12, R6 ;  /* 0x000000000c067229 */ /* 0x020fd00000000006 */
[----:B------:R-:W-:-:S08]  /*1680*/  DADD R6, R14, R6 ;  /* 0x000000000e067229 */ /* 0x000fd00000000006 */
[----:B------:R-:W-:Y:S01]  /*1690*/  DADD R6, R16, R6 ;  /* 0x0000000010067229 */ /* 0x000fe20000000006 */
[----:B------:R-:W-:Y:S10]  /*16a0*/  @!P0 BRA `(.L_x_17) ;  /* 0x00000000006c8947 */ /* 0x000ff40003800000 */
[----:B------:R-:W0:Y:S01]  /*16b0*/  LDC R22, c[0x0][0x390] ;  /* 0x0000e400ff167b82 */ /* 0x000e220000000800 */
[----:B------:R-:W-:Y:S01]  /*16c0*/  VIADD R23, R4, 0xfffff200 ;  /* 0xfffff20004177836 */ /* 0x000fe20000000000 */
[----:B------:R-:W-:-:S06]  /*16d0*/  UMOV UR4, 0xe00 ;  /* 0x00000e0000047882 */ /* 0x000fcc0000000000 */
[----:B------:R-:W1:Y:S02]  /*16e0*/  LDC.64 R2, c[0x0][0x380] ;  /* 0x0000e000ff027b82 */ /* 0x000e640000000a00 */
.L_x_19:
[----:B------:R-:W-:-:S04]  /*16f0*/  VIADD R9, R41, UR4 ;  /* 0x0000000429097c36 */ /* 0x000fc80008000000 */
[----:B-1----:R-:W-:-:S05]  /*1700*/  IMAD.WIDE.U32 R8, R9, 0x8, R2 ;  /* 0x0000000809087825 */ /* 0x002fca00078e0002 */
[----:B------:R-:W2:Y:S04]  /*1710*/  LDG.E.64.CONSTANT R4, desc[UR6][R8.64] ;  /* 0x0000000608047981 */ /* 0x000ea8000c1e9b00 */
[----:B------:R-:W3:Y:S04]  /*1720*/  LDG.E.64.CONSTANT R10, desc[UR6][R8.64+0x1000] ;  /* 0x00100006080a7981 */ /* 0x000ee8000c1e9b00 */
[----:B------:R-:W4:Y:S04]  /*1730*/  LDG.E.64.CONSTANT R12, desc[UR6][R8.64+0x2000] ;  /* 0x00200006080c7981 */ /* 0x000f28000c1e9b00 */
[----:B------:R-:W5:Y:S04]  /*1740*/  LDG.E.64.CONSTANT R14, desc[UR6][R8.64+0x3000] ;  /* 0x00300006080e7981 */ /* 0x000f68000c1e9b00 */
[----:B------:R-:W5:Y:S04]  /*1750*/  LDG.E.64.CONSTANT R16, desc[UR6][R8.64+0x4000] ;  /* 0x0040000608107981 */ /* 0x000f68000c1e9b00 */
[----:B------:R-:W5:Y:S04]  /*1760*/  LDG.E.64.CONSTANT R18, desc[UR6][R8.64+0x5000] ;  /* 0x0050000608127981 */ /* 0x000f68000c1e9b00 */
[----:B------:R-:W5:Y:S01]  /*1770*/  LDG.E.64.CONSTANT R20, desc[UR6][R8.64+0x6000] ;  /* 0x0060000608147981 */ /* 0x000f62000c1e9b00 */
[----:B--2---:R-:W-:-:S08]  /*1780*/  DADD R4, R4, R6 ;  /* 0x0000000004047229 */ /* 0x004fd00000000006 */
[----:B---3--:R-:W-:-:S08]  /*1790*/  DADD R4, R10, R4 ;  /* 0x000000000a047229 */ /* 0x008fd00000000004 */
[----:B----4-:R-:W-:-:S08]  /*17a0*/  DADD R4, R12, R4 ;  /* 0x000000000c047229 */ /* 0x010fd00000000004 */
[----:B-----5:R-:W-:-:S08]  /*17b0*/  DADD R4, R14, R4 ;  /* 0x000000000e047229 */ /* 0x020fd00000000004 */
[----:B------:R-:W-:Y:S01]  /*17c0*/  DADD R16, R16, R4 ;  /* 0x0000000010107229 */ /* 0x000fe20000000004 */
[----:B0-----:R-:W-:-:S04]  /*17d0*/  IMAD.MOV.U32 R4, RZ, RZ, R22 ;  /* 0x000000ffff047224 */ /* 0x001fc800078e0016 */
[----:B------:R-:W-:-:S03]  /*17e0*/  VIADD R0, R4, -UR4 ;  /* 0x8000000404007c36 */ /* 0x000fc60008000000 */
[----:B------:R-:W-:Y:S02]  /*17f0*/  DADD R16, R18, R16 ;  /* 0x0000000012107229 */ /* 0x000fe40000000010 */
[----:B------:R-:W-:-:S06]  /*1800*/  ISETP.GE.AND P0, PT, R0, 0xe00, PT ;  /* 0x00000e000000780c */ /* 0x000fcc0003f06270 */
[----:B------:R-:W-:-:S07]  /*1810*/  DADD R6, R20, R16 ;  /* 0x0000000014067229 */ /* 0x000fce0000000010 */
[----:B------:R-:W-:Y:S05]  /*1820*/  @!P0 BRA `(.L_x_18) ;  /* 0x00000008001c8947 */ /* 0x000fea0003800000 */
[----:B------:R-:W-:-:S06]  /*1830*/  UIADD3 UR4, UPT, UPT, UR4, 0xe00, URZ ;  /* 0x00000e0004047890 */ /* 0x000fcc000fffe0ff */
[----:B------:R-:W-:-:S13]  /*1840*/  ISETP.LT.AND P0, PT, R23, UR4, PT ;  /* 0x0000000417007c0c */ /* 0x000fda000bf01270 */
[----:B------:R-:W-:Y:S05]  /*1850*/  @!P0 BRA `(.L_x_19) ;  /* 0xfffffffc00a48947 */ /* 0x000fea000383ffff */
.L_x_17:
[----:B------:R-:W-:-:S13]  /*1860*/  ISETP.LE.AND P0, PT, R4, UR4, PT ;  /* 0x0000000404007c0c */ /* 0x000fda000bf03270 */
[----:B------:R-:W-:Y:S05]  /*1870*/  @P0 BRA `(.L_x_18) ;  /* 0x0000000800080947 */ /* 0x000fea0003800000 */
[----:B------:R-:W-:Y:S01]  /*1880*/  VIADD R0, R4, -UR4 ;  /* 0x8000000404007c36 */ /* 0x000fe20008000000 */
[----:B------:R-:W-:Y:S04]  /*1890*/  BSSY.RECONVERGENT B1, `(.L_x_18) ;  /* 0x0000080000017945 */ /* 0x000fe80003800200 */
[----:B------:R-:W-:-:S13]  /*18a0*/  ISETP.GE.AND P0, PT, R41, R0, PT ;  /* 0x000000002900720c */ /* 0x000fda0003f06270 */
[----:B------:R-:W-:Y:S05]  /*18b0*/  @P0 BRA `(.L_x_20) ;  /* 0x0000000400f40947 */ /* 0x000fea0003800000 */
[----:B------:R-:W-:Y:S01]  /*18c0*/  LOP3.LUT R5, RZ, R41, RZ, 0x33, !PT ;  /* 0x00000029ff057212 */ /* 0x000fe200078e33ff */
[----:B------:R-:W-:Y:S01]  /*18d0*/  BSSY.RECONVERGENT B2, `(.L_x_21) ;  /* 0x0000014000027945 */ /* 0x000fe20003800200 */
[----:B------:R-:W-:Y:S02]  /*18e0*/  IMAD.MOV.U32 R45, RZ, RZ, R41 ;  /* 0x000000ffff2d7224 */ /* 0x000fe400078e0029 */
[----:B------:R-:W-:-:S04]  /*18f0*/  IADD3 R4, PT, PT, R4, -UR4, R5 ;  /* 0x8000000404047c10 */ /* 0x000fc8000fffe005 */
[C---:B------:R-:W-:Y:S02]  /*1900*/  LOP3.LUT R5, R4.reuse, 0x600, RZ, 0xc0, !PT ;  /* 0x0000060004057812 */ /* 0x040fe400078ec0ff */
[----:B------:R-:W-:Y:S02]  /*1910*/  ISETP.GE.U32.AND P1, PT, R4, 0x600, PT ;  /* 0x000006000400780c */ /* 0x000fe40003f26070 */
[----:B------:R-:W-:-:S13]  /*1920*/  ISETP.NE.AND P0, PT, R5, 0x600, PT ;  /* 0x000006000500780c */ /* 0x000fda0003f05270 */
[----:B------:R-:W-:Y:S05]  /*1930*/  @!P0 BRA `(.L_x_22) ;  /* 0x0000000000348947 */ /* 0x000fea0003800000 */
[----:B------:R-:W-:Y:S01]  /*1940*/  LEA.HI R4, R4, 0x1, RZ, 0x17 ;  /* 0x0000000104047811 */ /* 0x000fe200078fb8ff */
[----:B------:R-:W-:Y:S02]  /*1950*/  VIADD R9, R41, UR4 ;  /* 0x0000000429097c36 */ /* 0x000fe40008000000 */
[----:B------:R-:W-:Y:S01]  /*1960*/  IMAD.MOV.U32 R45, RZ, RZ, R41 ;  /* 0x000000ffff2d7224 */ /* 0x000fe200078e0029 */
[----:B------:R-:W-:-:S05]  /*1970*/  LOP3.LUT R4, R4, 0x3, RZ, 0xc0, !PT ;  /* 0x0000000304047812 */ /* 0x000fca00078ec0ff */
[----:B------:R-:W-:-:S07]  /*1980*/  IMAD.MOV R8, RZ, RZ, -R4 ;  /* 0x000000ffff087224 */ /* 0x000fce00078e0a04 */
.L_x_23:
[----:B------:R-:W-:-:S06]  /*1990*/  IMAD.WIDE.U32 R4, R9, 0x8, R2 ;  /* 0x0000000809047825 */ /* 0x000fcc00078e0002 */
[----:B------:R-:W2:Y:S01]  /*19a0*/  LDG.E.64.CONSTANT R4, desc[UR6][R4.64] ;  /* 0x0000000604047981 */ /* 0x000ea2000c1e9b00 */
[----:B------:R-:W-:Y:S02]  /*19b0*/  VIADD R8, R8, 0x1 ;  /* 0x0000000108087836 */ /* 0x000fe40000000000 */
[----:B------:R-:W-:Y:S02]  /*19c0*/  VIADD R45, R45, 0x200 ;  /* 0x000002002d2d7836 */ /* 0x000fe40000000000 */
[----:B------:R-:W-:Y:S01]  /*19d0*/  VIADD R9, R9, 0x200 ;  /* 0x0000020009097836 */ /* 0x000fe20000000000 */
[----:B------:R-:W-:Y:S01]  /*19e0*/  ISETP.NE.AND P0, PT, R8, RZ, PT ;  /* 0x000000ff0800720c */ /* 0x000fe20003f05270 */
[----:B--2---:R-:W-:-:S12]  /*19f0*/  DADD R6, R4, R6 ;  /* 0x0000000004067229 */ /* 0x004fd80000000006 */
[----:B------:R-:W-:Y:S05]  /*1a00*/  @P0 BRA `(.L_x_23) ;  /* 0xfffffffc00e00947 */ /* 0x000fea000383ffff */
.L_x_22:
[----:B------:R-:W-:Y:S05]  /*1a10*/  BSYNC.RECONVERGENT B2 ;  /* 0x0000000000027941 */ /* 0x000fea0003800200 */
.L_x_21:
[----:B------:R-:W-:Y:S05]  /*1a20*/  @!P1 BRA `(.L_x_20) ;  /* 0x0000000400989947 */ /* 0x000fea0003800000 */
[----:B------:R-:W0:Y:S01]  /*1a30*/  LDCU.64 UR8, c[0x0][0x380] ;  /* 0x00007000ff0877ac */ /* 0x000e220008000a00 */
[----:B------:R-:W-:Y:S01]  /*1a40*/  IMAD.IADD R9, R0, 0x1, -R45 ;  /* 0x0000000100097824 */ /* 0x000fe200078e0a2d */
[C---:B------:R-:W-:Y:S01]  /*1a50*/  IADD3 R5, P0, PT, R45.reuse, UR4, RZ ;  /* 0x000000042d057c10 */ /* 0x040fe2000ff1e0ff */
[----:B------:R-:W-:Y:S01]  /*1a60*/  BSSY.RECONVERGENT B2, `(.L_x_24) ;  /* 0x0000039000027945 */ /* 0x000fe20003800200 */
[----:B------:R-:W-:Y:S02]  /*1a70*/  VIADD R43, R45, UR4 ;  /* 0x000000042d2b7c36 */ /* 0x000fe40008000000 */
[----:B------:R-:W-:Y:S01]  /*1a80*/  ISETP.GT.AND P1, PT, R9, 0x1800, PT ;  /* 0x000018000900780c */ /* 0x000fe20003f24270 */
[----:B------:R-:W-:Y:S01]  /*1a90*/  IMAD.X R8, RZ, RZ, RZ, P0 ;  /* 0x000000ffff087224 */ /* 0x000fe200000e06ff */
[----:B0-----:R-:W-:-:S04]  /*1aa0*/  LEA R4, P0, R5, UR8, 0x3 ;  /* 0x0000000805047c11 */ /* 0x001fc8000f8018ff */
[----:B------:R-:W-:Y:S02]  /*1ab0*/  LEA.HI.X R5, R5, UR9, R8, 0x3, P0 ;  /* 0x0000000905057c11 */ /* 0x000fe400080f1c08 */
[----:B------:R-:W-:-:S05]  /*1ac0*/  IADD3 R4, P0, PT, R4, 0x2000, RZ ;  /* 0x0000200004047810 */ /* 0x000fca0007f1e0ff */
[----:B------:R-:W-:Y:S01]  /*1ad0*/  IMAD.X R5, RZ, RZ, R5, P0 ;  /* 0x000000ffff057224 */ /* 0x000fe200000e0605 */
[----:B------:R-:W-:Y:S01]  /*1ae0*/  PLOP3.LUT P0, PT, PT, PT, PT, 0x80, 0x8 ;  /* 0x000000000008781c */ /* 0x000fe20003f0f070 */
[----:B------:R-:W-:-:S12]  /*1af0*/  @!P1 BRA `(.L_x_25) ;  /* 0x0000000000bc9947 */ /* 0x000fd80003800000 */
[----:B------:R-:W-:Y:S01]  /*1b00*/  PLOP3.LUT P0, PT, PT, PT, PT, 0x8, 0x80 ;  /* 0x000000000080781c */ /* 0x000fe20003f0e170 */
[----:B------:R-:W-:-:S12]  /*1b10*/  VIADD R40, R0, 0xffffe800 ;  /* 0xffffe80000287836 */ /* 0x000fd80000000000 */
.L_x_26:
[C---:B------:R-:W-:Y:S01]  /*1b20*/  IMAD.WIDE.U32 R38, R43.reuse, 0x8, R2 ;  /* 0x000000082b267825 */ /* 0x040fe200078e0002 */
[----:B------:R-:W2:Y:S04]  /*1b30*/  LDG.E.64.CONSTANT R8, desc[UR6][R4.64+-0x1000] ;  /* 0xfff0000604087981 */ /* 0x000ea8000c1e9b00 */
[----:B------:R-:W3:Y:S04]  /*1b40*/  LDG.E.64.CONSTANT R10, desc[UR6][R4.64] ;  /* 0x00000006040a7981 */ /* 0x000ee8000c1e9b00 */
[----:B------:R-:W4:Y:S01]  /*1b50*/  LDG.E.64.CONSTANT R38, desc[UR6][R38.64] ;  /* 0x0000000626267981 */ /* 0x000f22000c1e9b00 */
[----:B------:R-:W-:-:S03]  /*1b60*/  VIADD R15, R43, 0x800 ;  /* 0x000008002b0f7836 */ /* 0x000fc60000000000 */
[----:B------:R-:W5:Y:S01]  /*1b70*/  LDG.E.64.CONSTANT R12, desc[UR6][R4.64+0x1000] ;  /* 0x00100006040c7981 */ /* 0x000f62000c1e9b00 */
[----:B------:R-:W-:-:S03]  /*1b80*/  IMAD.WIDE.U32 R14, R15, 0x8, R2 ;  /* 0x000000080f0e7825 */ /* 0x000fc600078e0002 */
[----:B------:R-:W5:Y:S04]  /*1b90*/  LDG.E.64.CONSTANT R16, desc[UR6][R4.64+0x3000] ;  /* 0x0030000604107981 */ /* 0x000f68000c1e9b00 */
[----:B------:R-:W5:Y:S04]  /*1ba0*/  LDG.E.64.CONSTANT R14, desc[UR6][R14.64] ;  /* 0x000000060e0e7981 */ /* 0x000f68000c1e9b00 */
[----:B------:R-:W5:Y:S01]  /*1bb0*/  LDG.E.64.CONSTANT R18, desc[UR6][R4.64+0x4000] ;  /* 0x0040000604127981 */ /* 0x000f62000c1e9b00 */
        /* <DEDUP_REMOVED lines=11> */
[----:B------:R-:W5:Y:S04]  /*1c70*/  LDG.E.64.CONSTANT R34, desc[UR6][R4.64+0xc000] ;  /* 0x00c0000604227981 */ /* 0x000f68000c1e9b00 */
[----:B------:R0:W5:Y:S01]  /*1c80*/  LDG.E.64.CONSTANT R36, desc[UR6][R4.64+0xd000] ;  /* 0x00d0000604247981 */ /* 0x000162000c1e9b00 */
[----:B------:R-:W-:-:S05]  /*1c90*/  VIADD R45, R45, 0x2000 ;  /* 0x000020002d2d7836 */ /* 0x000fca0000000000 */
[----:B------:R-:W-:Y:S02]  /*1ca0*/  ISETP.GE.AND P1, PT, R45, R40, PT ;  /* 0x000000282d00720c */ /* 0x000fe40003f26270 */
[----:B0-----:R-:W-:Y:S01]  /*1cb0*/  IADD3 R4, P2, PT, R4, 0x10000, RZ ;  /* 0x0001000004047810 */ /* 0x001fe20007f5e0ff */
[----:B------:R-:W-:-:S04]  /*1cc0*/  VIADD R43, R43, 0x2000 ;  /* 0x000020002b2b7836 */ /* 0x000fc80000000000 */
[----:B------:R-:W-:Y:S01]  /*1cd0*/  IMAD.X R5, RZ, RZ, R5, P2 ;  /* 0x000000ffff057224 */ /* 0x000fe200010e0605 */
[----:B----4-:R-:W-:-:S08]  /*1ce0*/  DADD R38, R38, R6 ;  /* 0x0000000026267229 */ /* 0x010fd00000000006 */
[----:B--2---:R-:W-:-:S08]  /*1cf0*/  DADD R8, R38, R8 ;  /* 0x0000000026087229 */ /* 0x004fd00000000008 */
[----:B---3--:R-:W-:-:S08]  /*1d00*/  DADD R8, R8, R10 ;  /* 0x0000000008087229 */ /* 0x008fd0000000000a */
[----:B-----5:R-:W-:-:S08]  /*1d10*/  DADD R8, R8, R12 ;  /* 0x0000000008087229 */ /* 0x020fd0000000000c */
        /* <DEDUP_REMOVED lines=13> */
.L_x_25:
[----:B------:R-:W-:Y:S05]  /*1df0*/  BSYNC.RECONVERGENT B2 ;  /* 0x0000000000027941 */ /* 0x000fea0003800200 */
.L_x_24:
[----:B------:R-:W-:Y:S01]  /*1e00*/  IMAD.IADD R8, R0, 0x1, -R45 ;  /* 0x0000000100087824 */ /* 0x000fe200078e0a2d */
[----:B------:R-:W-:Y:S04]  /*1e10*/  BSSY.RECONVERGENT B2, `(.L_x_27) ;  /* 0x000001c000027945 */ /* 0x000fe80003800200 */
[----:B------:R-:W-:-:S13]  /*1e20*/  ISETP.GT.AND P1, PT, R8, 0x800, PT ;  /* 0x000008000800780c */ /* 0x000fda0003f24270 */
[----:B------:R-:W-:Y:S05]  /*1e30*/  @!P1 BRA `(.L_x_28) ;  /* 0x0000000000649947 */ /* 0x000fea0003800000 */
        /* <DEDUP_REMOVED lines=9> */
[----:B------:R-:W5:Y:S04]  /*1ed0*/  LDG.E.64.CONSTANT R22, desc[UR6][R4.64+0x4000] ;  /* 0x0040000604167981 */ /* 0x000f68000c1e9b00 */
[----:B------:R0:W5:Y:S01]  /*1ee0*/  LDG.E.64.CONSTANT R8, desc[UR6][R4.64+0x5000] ;  /* 0x0050000604087981 */ /* 0x000162000c1e9b00 */
[----:B------:R-:W-:Y:S01]  /*1ef0*/  PLOP3.LUT P0, PT, PT, PT, PT, 0x8, 0x80 ;  /* 0x000000000080781c */ /* 0x000fe20003f0e170 */
[----:B------:R-:W-:-:S02]  /*1f00*/  VIADD R45, R45, 0x1000 ;  /* 0x000010002d2d7836 */ /* 0x000fc40000000000 */
[----:B------:R-:W-:Y:S01]  /*1f10*/  VIADD R43, R43, 0x1000 ;  /* 0x000010002b2b7836 */ /* 0x000fe20000000000 */
[----:B----4-:R-:W-:-:S08]  /*1f20*/  DADD R6, R6, R10 ;  /* 0x0000000006067229 */ /* 0x010fd0000000000a */
[----:B--2---:R-:W-:-:S08]  /*1f30*/  DADD R6, R6, R12 ;  /* 0x0000000006067229 */ /* 0x004fd0000000000c */
[----:B---3--:R-:W-:-:S08]  /*1f40*/  DADD R6, R6, R14 ;  /* 0x0000000006067229 */ /* 0x008fd0000000000e */
[----:B-----5:R-:W-:-:S08]  /*1f50*/  DADD R6, R6, R16 ;  /* 0x0000000006067229 */ /* 0x020fd00000000010 */
[----:B------:R-:W-:-:S08]  /*1f60*/  DADD R6, R6, R18 ;  /* 0x0000000006067229 */ /* 0x000fd00000000012 */
[----:B------:R-:W-:Y:S01]  /*1f70*/  DADD R6, R6, R20 ;  /* 0x0000000006067229 */ /* 0x000fe20000000014 */
[----:B------:R-:W-:-:S07]  /*1f80*/  IADD3 R10, P1, PT, R4, 0x8000, RZ ;  /* 0x00008000040a7810 */ /* 0x000fce0007f3e0ff */
[----:B------:R-:W-:Y:S01]  /*1f90*/  DADD R6, R6, R22 ;  /* 0x0000000006067229 */ /* 0x000fe20000000016 */
[----:B0-----:R-:W-:Y:S02]  /*1fa0*/  IMAD.X R5, RZ, RZ, R5, P1 ;  /* 0x000000ffff057224 */ /* 0x001fe400008e0605 */
[----:B------:R-:W-:-:S05]  /*1fb0*/  IMAD.MOV.U32 R4, RZ, RZ, R10 ;  /* 0x000000ffff047224 */ /* 0x000fca00078e000a */
[----:B------:R-:W-:-:S11]  /*1fc0*/  DADD R6, R6, R8 ;  /* 0x0000000006067229 */ /* 0x000fd60000000008 */
.L_x_28:
[----:B------:R-:W-:Y:S05]  /*1fd0*/  BSYNC.RECONVERGENT B2 ;  /* 0x0000000000027941 */ /* 0x000fea0003800200 */
.L_x_27:
[----:B------:R-:W-:-:S13]  /*1fe0*/  ISETP.LT.OR P0, PT, R45, R0, P0 ;  /* 0x000000002d00720c */ /* 0x000fda0000701670 */
[----:B------:R-:W-:Y:S05]  /*1ff0*/  @!P0 BRA `(.L_x_20) ;  /* 0x0000000000248947 */ /* 0x000fea0003800000 */
[----:B------:R-:W-:Y:S01]  /*2000*/  IMAD.WIDE.U32 R2, R43, 0x8, R2 ;  /* 0x000000082b027825 */ /* 0x000fe200078e0002 */
[----:B------:R-:W2:Y:S04]  /*2010*/  LDG.E.64.CONSTANT R8, desc[UR6][R4.64+-0x1000] ;  /* 0xfff0000604087981 */ /* 0x000ea8000c1e9b00 */
[----:B------:R-:W3:Y:S04]  /*2020*/  LDG.E.64.CONSTANT R10, desc[UR6][R4.64] ;  /* 0x00000006040a7981 */ /* 0x000ee8000c1e9b00 */
[----:B------:R-:W4:Y:S04]  /*2030*/  LDG.E.64.CONSTANT R2, desc[UR6][R2.64] ;  /* 0x0000000602027981 */ /* 0x000f28000c1e9b00 */
[----:B------:R-:W5:Y:S01]  /*2040*/  LDG.E.64.CONSTANT R12, desc[UR6][R4.64+0x1000] ;  /* 0x00100006040c7981 */ /* 0x000f62000c1e9b00 */
[----:B----4-:R-:W-:-:S08]  /*2050*/  DADD R6, R6, R2 ;  /* 0x0000000006067229 */ /* 0x010fd00000000002 */
[----:B--2---:R-:W-:-:S08]  /*2060*/  DADD R6, R6, R8 ;  /* 0x0000000006067229 */ /* 0x004fd00000000008 */
[----:B---3--:R-:W-:-:S08]  /*2070*/  DADD R6, R6, R10 ;  /* 0x0000000006067229 */ /* 0x008fd0000000000a */
[----:B-----5:R-:W-:-:S11]  /*2080*/  DADD R6, R6, R12 ;  /* 0x0000000006067229 */ /* 0x020fd6000000000c */
.L_x_20:
[----:B------:R-:W-:Y:S05]  /*2090*/  BSYNC.RECONVERGENT B1 ;  /* 0x0000000000017941 */ /* 0x000fea0003800200 */
.L_x_18:
[----:B------:R-:W0:Y:S01]  /*20a0*/  S2R R0, SR_LANEID ;  /* 0x0000000000007919 */ /* 0x000e220000000000 */
[----:B------:R-:W-:Y:S04]  /*20b0*/  SHFL.DOWN PT, R2, R6, 0x1, 0x1f ;  /* 0x08201f0006027f89 */ /* 0x000fe800000e0000 */
[----:B------:R-:W1:Y:S02]  /*20c0*/  SHFL.DOWN PT, R3, R7, 0x1, 0x1f ;  /* 0x08201f0007037f89 */ /* 0x000e6400000e0000 */
[----:B-1----:R-:W-:Y:S01]  /*20d0*/  DADD R2, R2, R6 ;  /* 0x0000000002027229 */ /* 0x002fe20000000006 */
[C---:B0-----:R-:W-:Y:S02]  /*20e0*/  ISETP.GT.AND P0, PT, R0.reuse, 0x1e, PT ;  /* 0x0000001e0000780c */ /* 0x041fe40003f04270 */
[----:B------:R-:W-:-:S07]  /*20f0*/  ISETP.NE.AND P1, PT, R0, RZ, PT ;  /* 0x000000ff0000720c */ /* 0x000fce0003f25270 */
        /* <DEDUP_REMOVED lines=15> */
[----:B------:R-:W-:Y:S01]  /*21f0*/  ISETP.GT.AND P0, PT, R0, 0x17, PT ;  /* 0x000000170000780c */ /* 0x000fe20003f04270 */
[----:B------:R-:W-:Y:S01]  /*2200*/  SHFL.DOWN PT, R2, R6, 0x8, 0x1f ;  /* 0x09001f0006027f89 */ /* 0x000fe200000e0000 */
[----:B------:R-:W-:-:S03]  /*2210*/  @!P1 MOV R8, 0x400 ;  /* 0x0000040000089802 */ /* 0x000fc60000000f00 */
[----:B------:R-:W0:Y:S01]  /*2220*/  SHFL.DOWN PT, R3, R7, 0x8, 0x1f ;  /* 0x09001f0007037f89 */ /* 0x000e2200000e0000 */
[----:B-1----:R-:W-:Y:S01]  /*2230*/  @!P1 LEA R11, R11, R8, 0x18 ;  /* 0x000000080b0b9211 */ /* 0x002fe200078ec0ff */
[----:B0-----:R-:W-:-:S10]  /*2240*/  DADD R2, R2, R6 ;  /* 0x0000000002027229 */ /* 0x001fd40000000006 */
[----:B------:R-:W-:Y:S02]  /*2250*/  FSEL R4, R6, R2, P0 ;  /* 0x0000000206047208 */ /* 0x000fe40000000000 */
[----:B------:R-:W-:Y:S02]  /*2260*/  FSEL R5, R7, R3, P0 ;  /* 0x0000000307057208 */ /* 0x000fe40000000000 */
[----:B------:R-:W-:Y:S01]  /*2270*/  @!P1 SHF.R.U32.HI R6, RZ, 0x2, R41 ;  /* 0x00000002ff069819 */ /* 0x000fe20000011629 */
[----:B------:R-:W-:Y:S01]  /*2280*/  SHFL.DOWN PT, R2, R4, 0x10, 0x1f ;  /* 0x0a001f0004027f89 */ /* 0x000fe200000e0000 */
[----:B------:R-:W-:Y:S02]  /*2290*/  ISETP.NE.AND P0, PT, R41, RZ, PT ;  /* 0x000000ff2900720c */ /* 0x000fe40003f05270 */
[----:B------:R-:W-:Y:S01]  /*22a0*/  @!P1 LOP3.LUT R6, R6, 0xf8, RZ, 0xc0, !PT ;  /* 0x000000f806069812 */ /* 0x000fe200078ec0ff */
[----:B------:R-:W0:Y:S04]  /*22b0*/  SHFL.DOWN PT, R3, R5, 0x10, 0x1f ;  /* 0x0a001f0005037f89 */ /* 0x000e2800000e0000 */
[----:B------:R-:W-:Y:S01]  /*22c0*/  @!P1 IMAD.IADD R11, R6, 0x1, R11 ;  /* 0x00000001060b9824 */ /* 0x000fe200078e020b */
[----:B0-----:R-:W-:-:S07]  /*22d0*/  DADD R2, R2, R4 ;  /* 0x0000000002027229 */ /* 0x001fce0000000004 */
[----:B------:R0:W-:Y:S01]  /*22e0*/  @!P1 STS.64 [R11+0x10], R2 ;  /* 0x000010020b009388 */ /* 0x0001e20000000a00 */
[----:B------:R-:W-:Y:S01]  /*22f0*/  BAR.SYNC.DEFER_BLOCKING 0x0 ;  /* 0x0000000000007b1d */ /* 0x000fe20000010000 */
[----:B------:R-:W-:-:S04]  /*2300*/  ISETP.GT.AND P1, PT, R0, 0xf, PT ;  /* 0x0000000f0000780c */ /* 0x000fc80003f24270 */
[----:B------:R-:W-:Y:S02]  /*2310*/  FSEL R0, R4, R2, P1 ;  /* 0x0000000204007208 */ /* 0x000fe40000800000 */
[----:B------:R-:W-:-:S03]  /*2320*/  FSEL R5, R5, R3, P1 ;  /* 0x0000000305057208 */ /* 0x000fc60000800000 */
[----:B0-----:R-:W-:Y:S02]  /*2330*/  IMAD.MOV.U32 R2, RZ, RZ, R0 ;  /* 0x000000ffff027224 */ /* 0x001fe400078e0000 */
[----:B------:R-:W-:Y:S01]  /*2340*/  IMAD.MOV.U32 R3, RZ, RZ, R5 ;  /* 0x000000ffff037224 */ /* 0x000fe200078e0005 */
[----:B------:R-:W-:Y:S06]  /*2350*/  @P0 BRA `(.L_x_16) ;  /* 0x0000000000680947 */ /* 0x000fec0003800000 */
[----:B------:R-:W0:Y:S01]  /*2360*/  S2UR UR5, SR_CgaCtaId ;  /* 0x00000000000579c3 */ /* 0x000e220000008800 */
[----:B------:R-:W-:Y:S02]  /*2370*/  UMOV UR4, 0x400 ;  /* 0x0000040000047882 */ /* 0x000fe40000000000 */
[----:B0-----:R-:W-:-:S09]  /*2380*/  ULEA UR4, UR5, UR4, 0x18 ;  /* 0x0000000405047291 */ /* 0x001fd2000f8ec0ff */
[----:B------:R-:W0:Y:S04]  /*2390*/  LDS.64 R4, [UR4+0x18] ;  /* 0x00001804ff047984 */ /* 0x000e280008000a00 */
[----:B------:R-:W1:Y:S04]  /*23a0*/  LDS.128 R8, [UR4+0x20] ;  /* 0x00002004ff087984 */ /* 0x000e680008000c00 */
        /* <DEDUP_REMOVED lines=20> */
[----:B------:R-:W-:-:S11]  /*24f0*/  DADD R2, R2, R10 ;  /* 0x0000000002027229 */ /* 0x000fd6000000000a */
.L_x_16:
[----:B------:R-:W-:Y:S05]  /*2500*/  BSYNC.RECONVERGENT B0 ;  /* 0x0000000000007941 */ /* 0x000fea0003800200 */
.L_x_1:
[----:B------:R-:W-:Y:S05]  /*2510*/  @P0 EXIT ;  /* 0x000000000000094d */ /* 0x000fea0003800000 */
[----:B------:R-:W0:Y:S01]  /*2520*/  LDCU.64 UR4, c[0x0][0x398] ;  /* 0x00007300ff0477ac */ /* 0x000e220008000a00 */
[----:B------:R-:W2:Y:S01]  /*2530*/  LDC.64 R4, c[0x0][0x388] ;  /* 0x0000e200ff047b82 */ /* 0x000ea20000000a00 */
[----:B0-----:R-:W-:-:S07]  /*2540*/  DADD R2, R2, UR4 ;  /* 0x0000000402027e29 */ /* 0x001fce0008000000 */
[----:B--2---:R-:W-:Y:S01]  /*2550*/  STG.E.64 desc[UR6][R4.64], R2 ;  /* 0x0000000204007986 */ /* 0x004fe2000c101b06 */
[----:B------:R-:W-:Y:S05]  /*2560*/  EXIT ;  /* 0x000000000000794d */ /* 0x000fea0003800000 */
.L_x_29:
[----:B------:R-:W-:-:S00]  /*2570*/  BRA `(.L_x_29) ;  /* 0xfffffffc00fc7947 */ /* 0x000fc0000383ffff */
[----:B------:R-:W-:-:S00]  /*2580*/  NOP ;  /* 0x0000000000007918 */ /* 0x000fc00000000000 */
[----:B------:R-:W-:-:S00]  /*2590*/  NOP ;  /* 0x0000000000007918 */ /* 0x000fc00000000000 */
[----:B------:R-:W-:-:S00]  /*25a0*/  NOP ;  /* 0x0000000000007918 */ /* 0x000fc00000000000 */
[----:B------:R-:W-:-:S00]  /*25b0*/  NOP ;  /* 0x0000000000007918 */ /* 0x000fc00000000000 */
[----:B------:R-:W-:-:S00]  /*25c0*/  NOP ;  /* 0x0000000000007918 */ /* 0x000fc00000000000 */
[----:B------:R-:W-:-:S00]  /*25d0*/  NOP ;  /* 0x0000000000007918 */ /* 0x000fc00000000000 */
[----:B------:R-:W-:-:S00]  /*25e0*/  NOP ;  /* 0x0000000000007918 */ /* 0x000fc00000000000 */
[----:B------:R-:W-:-:S00]  /*25f0*/  NOP ;  /* 0x0000000000007918 */ /* 0x000fc00000000000 */
.L_x_1692:


//--------------------- .text._ZN3cub18CUB_300001_SM_10006detail6reduce18DeviceReduceKernelINS2_10policy_hubIdyN4cuda3std3__44plusIdEEE10Policy1000EN6thrust24THRUST_300001_SM_1000_NS6detail15normal_iteratorINSD_10device_ptrIdEEEEyS9_dNS7_10__identityEEEvT0_PT3_T1_NS0_13GridEvenShareISN_EET2_T4_ --------------------------
	.section	.text._ZN3cub18CUB_300001_SM_10006detail6reduce18DeviceReduceKernelINS2_10policy_hubIdyN4cuda3std3__44plusIdEEE10Policy1000EN6thrust24THRUST_300001_SM_1000_NS6detail15normal_iteratorINSD_10device_ptrIdEEEEyS9_dNS7_10__identityEEEvT0_PT3_T1_NS0_13GridEvenShareISN_EET2_T4_,"ax",@progbits
	.align	128
        .global         _ZN3cub18CUB_300001_SM_10006detail6reduce18DeviceReduceKernelINS2_10policy_hubIdyN4cuda3std3__44plusIdEEE10Policy1000EN6thrust24THRUST_300001_SM_1000_NS6detail15normal_iteratorINSD_10device_ptrIdEEEEyS9_dNS7_10__identityEEEvT0_PT3_T1_NS0_13GridEvenShareISN_EET2_T4_
        .type           _ZN3cub18CUB_300001_SM_10006detail6reduce18DeviceReduceKernelINS2_10policy_hubIdyN4cuda3std3__44plusIdEEE10Policy1000EN6thrust24THRUST_300001_SM_1000_NS6detail15normal_iteratorINSD_10device_ptrIdEEEEyS9_dNS7_10__identityEEEvT0_PT3_T1_NS0_13GridEvenShareISN_EET2_T4_,@function
        .size           _ZN3cub18CUB_300001_SM_10006detail6reduce18DeviceReduceKernelINS2_10policy_hubIdyN4cuda3std3__44plusIdEEE10Policy1000EN6thrust24THRUST_300001_SM_1000_NS6detail15normal_iteratorINSD_10device_ptrIdEEEEyS9_dNS7_10__identityEEEvT0_PT3_T1_NS0_13GridEvenShareISN_EET2_T4_,(.L_x_1693 - _ZN3cub18CUB_300001_SM_10006detail6reduce18DeviceReduceKernelINS2_10policy_hubIdyN4cuda3std3__44plusIdEEE10Policy1000EN6thrust24THRUST_300001_SM_1000_NS6detail15normal_iteratorINSD_10device_ptrIdEEEEyS9_dNS7_10__identityEEEvT0_PT3_T1_NS0_13GridEvenShareISN_EET2_T4_)
        .other          _ZN3cub18CUB_300001_SM_10006detail6reduce18DeviceReduceKernelINS2_10policy_hubIdyN4cuda3std3__44plusIdEEE10Policy1000EN6thrust24THRUST_300001_SM_1000_NS6detail15normal_iteratorINSD_10device_ptrIdEEEEyS9_dNS7_10__identityEEEvT0_PT3_T1_NS0_13GridEvenShareISN_EET2_T4_,@"STO_CUDA_ENTRY STV_DEFAULT"
_ZN3cub18CUB_300001_SM_10006detail6reduce18DeviceReduceKernelINS2_10policy_hubIdyN4cuda3std3__44plusIdEEE10Policy1000EN6thrust24THRUST_300001_SM_1000_NS6detail15normal_iteratorINSD_10device_ptrIdEEEEyS9_dNS7_10__identityEEEvT0_PT3_T1_NS0_13GridEvenShareISN_EET2_T4_:
.text._ZN3cub18CUB_300001_SM_10006detail6reduce18DeviceReduceKernelINS2_10policy_hubIdyN4cuda3std3__44plusIdEEE10Policy1000EN6thrust24THRUST_300001_SM_1000_NS6detail15normal_iteratorINSD_10device_ptrIdEEEEyS9_dNS7_10__identityEEEvT0_PT3_T1_NS0_13GridEvenShareISN_EET2_T4_:
[----:B------:R-:W-:Y:S08]  /*0000*/  LDC R1, c[0x0][0x37c] ;  /* 0x0000df00ff017b82 */ /* 0x000ff00000000800 */
[----:B------:R-:W0:Y:S01]  /*0010*/  S2UR UR18, SR_CTAID.X ;  /* 0x00000000001279c3 */ /* 0x000e220000002500 */
[----:B------:R-:W1:Y:S01]  /*0020*/  LDCU.64 UR4, c[0x0][0x3b8] ;  /* 0x00007700ff0477ac */ /* 0x000e620008000a00 */
[----:B------:R-:W-:Y:S01]  /*0030*/  BSSY.RECONVERGENT B0, `(.L_x_30) ;  /* 0x0000277000007945 */ /* 0x000fe20003800200 */
[----:B------:R-:W2:Y:S01]  /*0040*/  LDCU UR11, c[0x0][0x3c0] ;  /* 0x00007800ff0b77ac */ /* 0x000ea20008000800 */
[----:B------:R-:W3:Y:S01]  /*0050*/  LDCU.64 UR16, c[0x0][0x358] ;  /* 0x00006b00ff1077ac */ /* 0x000ee20008000a00 */
[----:B-1----:R-:W-:-:S02]  /*0060*/  IMAD.U32 R12, RZ, RZ, UR4 ;  /* 0x00000004ff0c7e24 */ /* 0x002fc4000f8e00ff */
[----:B------:R-:W-:Y:S01]  /*0070*/  IMAD.U32 R3, RZ, RZ, UR5 ;  /* 0x00000005ff037e24 */ /* 0x000fe2000f8e00ff */
[----:B--2---:R-:W-:Y:S02]  /*0080*/  UIMAD UR5, UR11, 0xe00, URZ ;  /* 0x00000e000b0578a4 */ /* 0x004fe4000f8e02ff */
[----:B0-----:R-:W-:Y:S02]  /*0090*/  UIMAD UR9, UR18, 0xe00, URZ ;  /* 0x00000e00120978a4 */ /* 0x001fe4000f8e02ff */
[----:B------:R-:W-:-:S04]  /*00a0*/  USHF.R.S32.HI UR4, URZ, 0x1f, UR5 ;  /* 0x0000001fff047899 */ /* 0x000fc80008011405 */
[----:B------:R-:W-:-:S04]  /*00b0*/  IADD3 R13, P1, PT, R12, -UR9, RZ ;  /* 0x800000090c0d7c10 */ /* 0x000fc8000ff3e0ff */
[----:B------:R-:W-:Y:S02]  /*00c0*/  ISETP.GT.U32.AND P0, PT, R13, 0xdff, PT ;  /* 0x00000dff0d00780c */ /* 0x000fe40003f04070 */
[----:B------:R-:W-:-:S04]  /*00d0*/  IADD3.X R2, PT, PT, R3, -0x1, RZ, P1, !PT ;  /* 0xffffffff03027810 */ /* 0x000fc80000ffe4ff */
[----:B------:R-:W-:-:S13]  /*00e0*/  ISETP.GT.U32.AND.EX P0, PT, R2, RZ, PT, P0 ;  /* 0x000000ff0200720c */ /* 0x000fda0003f04100 */
[----:B---3--:R-:W-:Y:S05]  /*00f0*/  @P0 BRA `(.L_x_31) ;  /* 0x0000001400280947 */ /* 0x008fea0003800000 */
[----:B------:R-:W0:Y:S01]  /*0100*/  S2R R0, SR_TID.X ;  /* 0x0000000000007919 */ /* 0x000e220000002100 */
[----:B------:R-:W-:Y:S01]  /*0110*/  VIADD R3, R12, -UR9 ;  /* 0x800000090c037c36 */ /* 0x000fe20008000000 */
[----:B------:R-:W-:Y:S01]  /*0120*/  BSSY.RECONVERGENT B1, `(.L_x_32) ;  /* 0x000000a000017945 */ /* 0x000fe20003800200 */
[----:B------:R-:W-:-:S03]  /*0130*/  CS2R R8, SRZ ;  /* 0x0000000000087805 */ /* 0x000fc6000001ff00 */
[----:B0-----:R-:W-:Y:S01]  /*0140*/  ISETP.GE.AND P0, PT, R0, R3, PT ;  /* 0x000000030000720c */ /* 0x001fe20003f06270 */
[----:B------:R-:W-:-:S12]  /*0150*/  IMAD.MOV.U32 R2, RZ, RZ, R0 ;  /* 0x000000ffff027224 */ /* 0x000fd800078e0000 */
[----:B------:R-:W-:Y:S05]  /*0160*/  @P0 BRA `(.L_x_33) ;  /* 0x0000000000140947 */ /* 0x000fea0003800000 */
[----:B------:R-:W0:Y:S01]  /*0170*/  LDC.64 R8, c[0x0][0x380] ;  /* 0x0000e000ff087b82 */ /* 0x000e220000000a00 */
[----:B------:R-:W-:-:S04]  /*0180*/  VIADD R5, R0, UR9 ;  /* 0x0000000900057c36 */ /* 0x000fc80008000000 */
[----:B0-----:R-:W-:-:S06]  /*0190*/  IMAD.WIDE.U32 R8, R5, 0x8, R8 ;  /* 0x0000000805087825 */ /* 0x001fcc00078e0008 */
[----:B------:R-:W5:Y:S01]  /*01a0*/  LDG.E.64 R8, desc[UR16][R8.64] ;  /* 0x0000001008087981 */ /* 0x000f62000c1e1b00 */
[----:B------:R-:W-:-:S07]  /*01b0*/  VIADD R2, R0, 0x200 ;  /* 0x0000020000027836 */ /* 0x000fce0000000000 */
.L_x_33:
[----:B------:R-:W-:Y:S05]  /*01c0*/  BSYNC.RECONVERGENT B1 ;  /* 0x0000000000017941 */ /* 0x000fea0003800200 */
.L_x_32:
[----:B------:R-:W-:Y:S01]  /*01d0*/  ISETP.GE.AND P0, PT, R2, R3, PT ;  /* 0x000000030200720c */ /* 0x000fe20003f06270 */
[----:B------:R-:W-:-:S12]  /*01e0*/  BSSY.RECONVERGENT B1, `(.L_x_34) ;  /* 0x0000078000017945 */ /* 0x000fd80003800200 */
[----:B------:R-:W-:Y:S05]  /*01f0*/  @P0 BRA `(.L_x_35) ;  /* 0x0000000400d80947 */ /* 0x000fea0003800000 */
[----:B------:R-:W-:Y:S01]  /*0200*/  LOP3.LUT R5, RZ, R2, RZ, 0x33, !PT ;  /* 0x00000002ff057212 */ /* 0x000fe200078e33ff */
[----:B------:R-:W-:Y:S03]  /*0210*/  BSSY.RECONVERGENT B2, `(.L_x_36) ;  /* 0x0000036000027945 */ /* 0x000fe60003800200 */
[----:B------:R-:W-:-:S04]  /*0220*/  IADD3 R12, PT, PT, R12, -UR9, R5 ;  /* 0x800000090c0c7c10 */ /* 0x000fc8000fffe005 */
[C---:B------:R-:W-:Y:S02]  /*0230*/  ISETP.GE.U32.AND P1, PT, R12.reuse, 0x1e00, PT ;  /* 0x00001e000c00780c */ /* 0x040fe40003f26070 */
[----:B------:R-:W-:-:S04]  /*0240*/  LEA.HI R4, R12, 0x1, RZ, 0x17 ;  /* 0x000000010c047811 */ /* 0x000fc800078fb8ff */
[----:B------:R-:W-:-:S04]  /*0250*/  LOP3.LUT R5, R4, 0xf, RZ, 0xc0, !PT ;  /* 0x0000000f04057812 */ /* 0x000fc800078ec0ff */
[----:B------:R-:W-:-:S03]  /*0260*/  ISETP.NE.AND P0, PT, R5, RZ, PT ;  /* 0x000000ff0500720c */ /* 0x000fc60003f05270 */
[----:B------:R-:W-:Y:S10]  /*0270*/  @!P1 BRA `(.L_x_37) ;  /* 0x0000000000bc9947 */ /* 0x000ff40003800000 */
[----:B------:R-:W0:Y:S01]  /*0280*/  LDCU.64 UR4, c[0x0][0x380] ;  /* 0x00007000ff0477ac */ /* 0x000e220008000a00 */
[----:B------:R-:W-:Y:S01]  /*0290*/  IMAD.WIDE.U32 R6, R2, 0x8, RZ ;  /* 0x0000000802067825 */ /* 0x000fe200078e00ff */
[----:B------:R-:W-:-:S03]  /*02a0*/  LOP3.LUT R26, R4, 0xfffff0, RZ, 0xc0, !PT ;  /* 0x00fffff0041a7812 */ /* 0x000fc600078ec0ff */
[----:B------:R-:W-:Y:S02]  /*02b0*/  IMAD.U32 R11, RZ, RZ, UR18 ;  /* 0x00000012ff0b7e24 */ /* 0x000fe4000f8e00ff */
[----:B------:R-:W-:Y:S02]  /*02c0*/  IMAD.MOV R26, RZ, RZ, -R26 ;  /* 0x000000ffff1a7224 */ /* 0x000fe400078e0a1a */
[----:B------:R-:W-:-:S03]  /*02d0*/  IMAD.WIDE.U32 R6, R11, 0x7000, R6 ;  /* 0x000070000b067825 */ /* 0x000fc600078e0006 */
[----:B0-----:R-:W-:-:S04]  /*02e0*/  IADD3 R6, P1, PT, R6, UR4, RZ ;  /* 0x0000000406067c10 */ /* 0x001fc8000ff3e0ff */
[----:B------:R-:W-:-:S04]  /*02f0*/  IADD3 R6, P2, PT, R6, 0x8000, RZ ;  /* 0x0000800006067810 */ /* 0x000fc80007f5e0ff */
[----:B------:R-:W-:-:S09]  /*0300*/  IADD3.X R7, PT, PT, RZ, UR5, R7, P2, P1 ;  /* 0x00000005ff077c10 */ /* 0x000fd200097e2407 */
.L_x_38:
[----:B------:R-:W2:Y:S04]  /*0310*/  LDG.E.64 R10, desc[UR16][R6.64+-0x8000] ;  /* 0xff800010060a7981 */ /* 0x000ea8000c1e1b00 */
[----:B------:R-:W3:Y:S04]  /*0320*/  LDG.E.64 R12, desc[UR16][R6.64+-0x7000] ;  /* 0xff900010060c7981 */ /* 0x000ee8000c1e1b00 */
[----:B------:R-:W4:Y:S04]  /*0330*/  LDG.E.64 R14, desc[UR16][R6.64+-0x6000] ;  /* 0xffa00010060e7981 */ /* 0x000f28000c1e1b00 */
[----:B------:R-:W4:Y:S04]  /*0340*/  LDG.E.64 R16, desc[UR16][R6.64+-0x5000] ;  /* 0xffb0001006107981 */ /* 0x000f28000c1e1b00 */
[----:B------:R-:W4:Y:S04]  /*0350*/  LDG.E.64 R18, desc[UR16][R6.64+-0x4000] ;  /* 0xffc0001006127981 */ /* 0x000f28000c1e1b00 */
[----:B------:R-:W4:Y:S04]  /*0360*/  LDG.E.64 R20, desc[UR16][R6.64+-0x3000] ;  /* 0xffd0001006147981 */ /* 0x000f28000c1e1b00 */
[----:B------:R-:W4:Y:S04]  /*0370*/  LDG.E.64 R24, desc[UR16][R6.64+-0x2000] ;  /* 0xffe0001006187981 */ /* 0x000f28000c1e1b00 */
[----:B------:R-:W4:Y:S01]  /*0380*/  LDG.E.64 R22, desc[UR16][R6.64+-0x1000] ;  /* 0xfff0001006167981 */ /* 0x000f22000c1e1b00 */
[----:B--2--5:R-:W-:-:S03]  /*0390*/  DADD R10, R10, R8 ;  /* 0x000000000a0a7229 */ /* 0x024fc60000000008 */
[----:B------:R-:W2:Y:S05]  /*03a0*/  LDG.E.64 R8, desc[UR16][R6.64] ;  /* 0x0000001006087981 */ /* 0x000eaa000c1e1b00 */
[----:B---3--:R-:W-:Y:S02]  /*03b0*/  DADD R12, R10, R12 ;  /* 0x000000000a0c7229 */ /* 0x008fe4000000000c */
[----:B------:R-:W3:Y:S06]  /*03c0*/  LDG.E.64 R10, desc[UR16][R6.64+0x1000] ;  /* 0x00100010060a7981 */ /* 0x000eec000c1e1b00 */
[----:B----4-:R-:W-:-:S02]  /*03d0*/  DADD R14, R12, R14 ;  /* 0x000000000c0e7229 */ /* 0x010fc4000000000e */
[----:B------:R-:W4:Y:S06]  /*03e0*/  LDG.E.64 R12, desc[UR16][R6.64+0x2000] ;  /* 0x00200010060c7981 */ /* 0x000f2c000c1e1b00 */
[----:B------:R-:W-:Y:S02]  /*03f0*/  DADD R16, R14, R16 ;  /* 0x000000000e107229 */ /* 0x000fe40000000010 */
[----:B------:R-:W4:Y:S06]  /*0400*/  LDG.E.64 R14, desc[UR16][R6.64+0x3000] ;  /* 0x00300010060e7981 */ /* 0x000f2c000c1e1b00 */
[----:B------:R-:W-:-:S02]  /*0410*/  DADD R18, R16, R18 ;  /* 0x0000000010127229 */ /* 0x000fc40000000012 */
[----:B------:R-:W4:Y:S06]  /*0420*/  LDG.E.64 R16, desc[UR16][R6.64+0x4000] ;  /* 0x0040001006107981 */ /* 0x000f2c000c1e1b00 */
[----:B------:R-:W-:Y:S02]  /*0430*/  DADD R20, R18, R20 ;  /* 0x0000000012147229 */ /* 0x000fe40000000014 */
[----:B------:R-:W4:Y:S06]  /*0440*/  LDG.E.64 R18, desc[UR16][R6.64+0x5000] ;  /* 0x0050001006127981 */ /* 0x000f2c000c1e1b00 */
[----:B------:R-:W-:-:S02]  /*0450*/  DADD R24, R20, R24 ;  /* 0x0000000014187229 */ /* 0x000fc40000000018 */
[----:B------:R-:W4:Y:S06]  /*0460*/  LDG.E.64 R20, desc[UR16][R6.64+0x6000] ;  /* 0x0060001006147981 */ /* 0x000f2c000c1e1b00 */
[----:B------:R-:W-:Y:S02]  /*0470*/  DADD R22, R24, R22 ;  /* 0x0000000018167229 */ /* 0x000fe40000000016 */
[----:B------:R0:W4:Y:S01]  /*0480*/  LDG.E.64 R24, desc[UR16][R6.64+0x7000] ;  /* 0x0070001006187981 */ /* 0x000122000c1e1b00 */
[----:B------:R-:W-:Y:S02]  /*0490*/  VIADD R26, R26, 0x10 ;  /* 0x000000101a1a7836 */ /* 0x000fe40000000000 */
[----:B------:R-:W-:-:S03]  /*04a0*/  VIADD R2, R2, 0x2000 ;  /* 0x0000200002027836 */ /* 0x000fc60000000000 */
[----:B------:R-:W-:Y:S02]  /*04b0*/  ISETP.NE.AND P1, PT, R26, RZ, PT ;  /* 0x000000ff1a00720c */ /* 0x000fe40003f25270 */
[----:B0-----:R-:W-:-:S05]  /*04c0*/  IADD3 R6, P2, PT, R6, 0x10000, RZ ;  /* 0x0001000006067810 */ /* 0x001fca0007f5e0ff */
[----:B------:R-:W-:Y:S01]  /*04d0*/  IMAD.X R7, RZ, RZ, R7, P2 ;  /* 0x000000ffff077224 */ /* 0x000fe200010e0607 */
[----:B--2---:R-:W-:-:S08]  /*04e0*/  DADD R8, R22, R8 ;  /* 0x0000000016087229 */ /* 0x004fd00000000008 */
[----:B---3--:R-:W-:-:S08]  /*04f0*/  DADD R8, R8, R10 ;  /* 0x0000000008087229 */ /* 0x008fd0000000000a */
[----:B----4-:R-:W-:-:S08]  /*0500*/  DADD R8, R8, R12 ;  /* 0x0000000008087229 */ /* 0x010fd0000000000c */
[----:B------:R-:W-:-:S08]  /*0510*/  DADD R8, R8, R14 ;  /* 0x0000000008087229 */ /* 0x000fd0000000000e */
[----:B------:R-:W-:-:S08]  /*0520*/  DADD R8, R8, R16 ;  /* 0x0000000008087229 */ /* 0x000fd00000000010 */
[----:B------:R-:W-:-:S08]  /*0530*/  DADD R8, R8, R18 ;  /* 0x0000000008087229 */ /* 0x000fd00000000012 */
[----:B------:R-:W-:-:S08]  /*0540*/  DADD R8, R8, R20 ;  /* 0x0000000008087229 */ /* 0x000fd00000000014 */
[----:B------:R-:W-:Y:S01]  /*0550*/  DADD R8, R8, R24 ;  /* 0x0000000008087229 */ /* 0x000fe20000000018 */
[----:B------:R-:W-:Y:S10]  /*0560*/  @P1 BRA `(.L_x_38) ;  /* 0xfffffffc00681947 */ /* 0x000ff4000383ffff */
.L_x_37:
[----:B------:R-:W-:Y:S05]  /*0570*/  BSYNC.RECONVERGENT B2 ;  /* 0x0000000000027941 */ /* 0x000fea0003800200 */
.L_x_36:
[----:B------:R-:W-:Y:S05]  /*0580*/  @!P0 BRA `(.L_x_35) ;  /* 0x0000000000f48947 */ /* 0x000fea0003800000 */
[----:B------:R-:W-:Y:S01]  /*0590*/  ISETP.GE.U32.AND P1, PT, R5, 0x8, PT ;  /* 0x000000080500780c */ /* 0x000fe20003f26070 */
[----:B------:R-:W-:Y:S01]  /*05a0*/  BSSY.RECONVERGENT B2, `(.L_x_39) ;  /* 0x000001a000027945 */ /* 0x000fe20003800200 */
[----:B------:R-:W-:-:S04]  /*05b0*/  LOP3.LUT R26, R4, 0x7, RZ, 0xc0, !PT ;  /* 0x00000007041a7812 */ /* 0x000fc800078ec0ff */
[----:B------:R-:W-:-:S07]  /*05c0*/  ISETP.NE.AND P0, PT, R26, RZ, PT ;  /* 0x000000ff1a00720c */ /* 0x000fce0003f05270 */
[----:B------:R-:W-:Y:S06]  /*05d0*/  @!P1 BRA `(.L_x_40) ;  /* 0x0000000000589947 */ /* 0x000fec0003800000 */
[----:B------:R-:W0:Y:S01]  /*05e0*/  LDCU.64 UR4, c[0x0][0x380] ;  /* 0x00007000ff0477ac */ /* 0x000e220008000a00 */
[----:B------:R-:W-:-:S04]  /*05f0*/  IADD3 R5, P1, PT, R2, UR9, RZ ;  /* 0x0000000902057c10 */ /* 0x000fc8000ff3e0ff */
[----:B------:R-:W-:Y:S02]  /*0600*/  LEA.HI.X.SX32 R6, R2, RZ, 0x1, P1 ;  /* 0x000000ff02067211 */ /* 0x000fe400008f0eff */
[----:B0-----:R-:W-:-:S04]  /*0610*/  LEA R24, P1, R5, UR4, 0x3 ;  /* 0x0000000405187c11 */ /* 0x001fc8000f8218ff */
[----:B------:R-:W-:-:S05]  /*0620*/  LEA.HI.X R25, R5, UR5, R6, 0x3, P1 ;  /* 0x0000000505197c11 */ /* 0x000fca00088f1c06 */
        /* <DEDUP_REMOVED lines=17> */
.L_x_40:
[----:B------:R-:W-:Y:S05]  /*0740*/  BSYNC.RECONVERGENT B2 ;  /* 0x0000000000027941 */ /* 0x000fea0003800200 */
.L_x_39:
        /* <DEDUP_REMOVED lines=14> */
[----:B------:R-:W4:Y:S01]  /*0830*/  LDG.E.64 R14, desc[UR16][R4.64+0x3000] ;  /* 0x00300010040e7981 */ /* 0x000f22000c1e1b00 */
[----:B------:R-:W-:Y:S01]  /*0840*/  VIADD R2, R2, 0x800 ;  /* 0x0000080002027836 */ /* 0x000fe20000000000 */
[----:B--2--5:R-:W-:-:S08]  /*0850*/  DADD R6, R8, R6 ;  /* 0x0000000008067229 */ /* 0x024fd00000000006 */
[----:B---3--:R-:W-:-:S08]  /*0860*/  DADD R6, R6, R10 ;  /* 0x0000000006067229 */ /* 0x008fd0000000000a */
[----:B----4-:R-:W-:-:S08]  /*0870*/  DADD R6, R6, R12 ;  /* 0x0000000006067229 */ /* 0x010fd0000000000c */
[----:B------:R-:W-:-:S11]  /*0880*/  DADD R8, R6, R14 ;  /* 0x0000000006087229 */ /* 0x000fd6000000000e */
.L_x_42:
[----:B------:R-:W-:Y:S05]  /*0890*/  BSYNC.RECONVERGENT B2 ;  /* 0x0000000000027941 */ /* 0x000fea0003800200 */
.L_x_41:
[----:B------:R-:W-:Y:S05]  /*08a0*/  @!P0 BRA `(.L_x_35) ;  /* 0x00000000002c8947 */ /* 0x000fea0003800000 */
[----:B------:R-:W0:Y:S01]  /*08b0*/  LDC.64 R4, c[0x0][0x380] ;  /* 0x0000e000ff047b82 */ /* 0x000e220000000a00 */
[----:B------:R-:W-:Y:S02]  /*08c0*/  IMAD.U32 R7, RZ, RZ, UR18 ;  /* 0x00000012ff077e24 */ /* 0x000fe4000f8e00ff */
[----:B------:R-:W-:Y:S02]  /*08d0*/  IMAD.MOV R10, RZ, RZ, -R16 ;  /* 0x000000ffff0a7224 */ /* 0x000fe400078e0a10 */
[----:B0-----:R-:W-:-:S07]  /*08e0*/  IMAD.WIDE.U32 R4, R7, 0x7000, R4 ;  /* 0x0000700007047825 */ /* 0x001fce00078e0004 */
.L_x_43:
[----:B------:R-:W-:-:S06]  /*08f0*/  IMAD.WIDE R6, R2, 0x8, R4 ;  /* 0x0000000802067825 */ /* 0x000fcc00078e0204 */
[----:B------:R-:W2:Y:S01]  /*0900*/  LDG.E.64 R6, desc[UR16][R6.64] ;  /* 0x0000001006067981 */ /* 0x000ea2000c1e1b00 */
[----:B------:R-:W-:Y:S02]  /*0910*/  VIADD R10, R10, 0x1 ;  /* 0x000000010a0a7836 */ /* 0x000fe40000000000 */
[----:B------:R-:W-:-:S03]  /*0920*/  VIADD R2, R2, 0x200 ;  /* 0x0000020002027836 */ /* 0x000fc60000000000 */
[----:B------:R-:W-:Y:S01]  /*0930*/  ISETP.NE.AND P0, PT, R10, RZ, PT ;  /* 0x000000ff0a00720c */ /* 0x000fe20003f05270 */
[----:B--2--5:R-:W-:-:S12]  /*0940*/  DADD R8, R6, R8 ;  /* 0x0000000006087229 */ /* 0x024fd80000000008 */
[----:B------:R-:W-:Y:S05]  /*0950*/  @P0 BRA `(.L_x_43) ;  /* 0xfffffffc00e40947 */ /* 0x000fea000383ffff */
.L_x_35:
[----:B------:R-:W-:Y:S05]  /*0960*/  BSYNC.RECONVERGENT B1 ;  /* 0x0000000000017941 */ /* 0x000fea0003800200 */
.L_x_34:
        /* <DEDUP_REMOVED lines=12> */
[----:B------:R-:W-:-:S03]  /*0a30*/  @!P1 SHF.R.U32.HI R3, RZ, 0x2, R0 ;  /* 0x00000002ff039819 */ /* 0x000fc60000011600 */
[----:B------:R-:W0:Y:S01]  /*0a40*/  SHFL.DOWN PT, R5, R7, 0x2, 0x1f ;  /* 0x08401f0007057f89 */ /* 0x000e2200000e0000 */
[----:B------:R-:W-:Y:S01]  /*0a50*/  @!P1 LOP3.LUT R3, R3, 0xf8, RZ, 0xc0, !PT ;  /* 0x000000f803039812 */ /* 0x000fe200078ec0ff */
        /* <DEDUP_REMOVED lines=14> */
[----:B-1----:R-:W-:-:S05]  /*0b40*/  @!P1 LEA R10, R13, R10, 0x18 ;  /* 0x0000000a0d0a9211 */ /* 0x002fca00078ec0ff */
[----:B------:R-:W-:Y:S01]  /*0b50*/  @!P1 IMAD.IADD R3, R3, 0x1, R10 ;  /* 0x0000000103039824 */ /* 0x000fe200078e020a */
[----:B0-----:R-:W-:-:S10]  /*0b60*/  DADD R4, R4, R8 ;  /* 0x0000000004047229 */ /* 0x001fd40000000008 */
[----:B------:R-:W-:Y:S02]  /*0b70*/  FSEL R6, R8, R4, P0 ;  /* 0x0000000408067208 */ /* 0x000fe40000000000 */
[----:B------:R-:W-:Y:S02]  /*0b80*/  FSEL R7, R9, R5, P0 ;  /* 0x0000000509077208 */ /* 0x000fe40000000000 */
[----:B------:R-:W-:Y:S01]  /*0b90*/  ISETP.NE.AND P0, PT, R0, RZ, PT ;  /* 0x000000ff0000720c */ /* 0x000fe20003f05270 */
[----:B------:R-:W-:Y:S04]  /*0ba0*/  SHFL.DOWN PT, R4, R6, 0x10, 0x1f ;  /* 0x0a001f0006047f89 */ /* 0x000fe800000e0000 */
[----:B------:R-:W0:Y:S02]  /*0bb0*/  SHFL.DOWN PT, R5, R7, 0x10, 0x1f ;  /* 0x0a001f0007057f89 */ /* 0x000e2400000e0000 */
        /* <DEDUP_REMOVED lines=10> */
[----:B--2---:R-:W0:Y:S04]  /*0c60*/  LDS.64 R2, [UR4+0x18] ;  /* 0x00001804ff027984 */ /* 0x004e280008000a00 */
        /* <DEDUP_REMOVED lines=23> */
.L_x_44:
[----:B------:R-:W-:-:S05]  /*0de0*/  LOP3.LUT R2, R0, 0x3e0, RZ, 0xc0, !PT ;  /* 0x000003e000027812 */ /* 0x000fca00078ec0ff */
[----:B------:R-:W-:Y:S01]  /*0df0*/  VIADD R4, R2, 0x20 ;  /* 0x0000002002047836 */ /* 0x000fe20000000000 */
[----:B------:R-:W-:-:S04]  /*0e00*/  LOP3.LUT R2, RZ, R2, RZ, 0x33, !PT ;  /* 0x00000002ff027212 */ /* 0x000fc800078e33ff */
[----:B------:R-:W-:Y:S01]  /*0e10*/  ISETP.GT.AND P0, PT, R4, R3, PT ;  /* 0x000000030400720c */ /* 0x000fe20003f04270 */
[----:B------:R-:W-:-:S05]  /*0e20*/  IMAD.IADD R2, R3, 0x1, R2 ;  /* 0x0000000103027824 */ /* 0x000fca00078e0202 */
[----:B------:R-:W-:Y:S02]  /*0e30*/  SEL R5, R2, 0x1f, P0 ;  /* 0x0000001f02057807 */ /* 0x000fe40000000000 */
[----:B------:R-:W0:Y:S03]  /*0e40*/  S2R R2, SR_LANEID ;  /* 0x0000000000027919 */ /* 0x000e260000000000 */
[----:B-----5:R-:W-:Y:S04]  /*0e50*/  SHFL.DOWN PT, R6, R8, 0x1, R5 ;  /* 0x0820000008067989 */ /* 0x020fe800000e0005 */
[----:B------:R-:W1:Y:S02]  /*0e60*/  SHFL.DOWN PT, R7, R9, 0x1, R5 ;  /* 0x0820000009077989 */ /* 0x000e6400000e0005 */
[----:B-1----:R-:W-:Y:S01]  /*0e70*/  DADD R6, R6, R8 ;  /* 0x0000000006067229 */ /* 0x002fe20000000008 */
[C---:B0-----:R-:W-:Y:S01]  /*0e80*/  ISETP.GE.AND P0, PT, R2.reuse, R5, PT ;  /* 0x000000050200720c */ /* 0x041fe20003f06270 */
[C---:B------:R-:W-:Y:S01]  /*0e90*/  VIADD R4, R2.reuse, 0x2 ;  /* 0x0000000202047836 */ /* 0x040fe20000000000 */
[----:B------:R-:W-:-:S07]  /*0ea0*/  ISETP.NE.AND P1, PT, R2, RZ, PT ;  /* 0x000000ff0200720c */ /* 0x000fce0003f25270 */
[----:B------:R-:W-:Y:S02]  /*0eb0*/  FSEL R10, R6, R8, !P0 ;  /* 0x00000008060a7208 */ /* 0x000fe40004000000 */
[----:B------:R-:W-:Y:S02]  /*0ec0*/  FSEL R11, R7, R9, !P0 ;  /* 0x00000009070b7208 */ /* 0x000fe40004000000 */
[----:B------:R-:W-:Y:S01]  /*0ed0*/  ISETP.GT.AND P0, PT, R4, R5, PT ;  /* 0x000000050400720c */ /* 0x000fe20003f04270 */
[----:B------:R-:W-:Y:S01]  /*0ee0*/  SHFL.DOWN PT, R6, R10, 0x2, R5 ;  /* 0x084000000a067989 */ /* 0x000fe200000e0005 */
[----:B------:R-:W-:-:S03]  /*0ef0*/  VIADD R4, R2, 0x4 ;  /* 0x0000000402047836 */ /* 0x000fc60000000000 */
[----:B------:R-:W0:Y:S02]  /*0f00*/  SHFL.DOWN PT, R7, R11, 0x2, R5 ;  /* 0x084000000b077989 */ /* 0x000e2400000e0005 */
[----:B0-----:R-:W-:-:S10]  /*0f10*/  DADD R6, R6, R10 ;  /* 0x0000000006067229 */ /* 0x001fd4000000000a */
[----:B------:R-:W-:Y:S02]  /*0f20*/  FSEL R12, R10, R6, P0 ;  /* 0x000000060a0c7208 */ /* 0x000fe40000000000 */
[----:B------:R-:W-:Y:S02]  /*0f30*/  FSEL R13, R11, R7, P0 ;  /* 0x000000070b0d7208 */ /* 0x000fe40000000000 */
[----:B------:R-:W-:Y:S01]  /*0f40*/  ISETP.GT.AND P0, PT, R4, R5, PT ;  /* 0x000000050400720c */ /* 0x000fe20003f04270 */
[----:B------:R-:W-:Y:S01]  /*0f50*/  SHFL.DOWN PT, R6, R12, 0x4, R5 ;  /* 0x088000000c067989 */ /* 0x000fe200000e0005 */
[C---:B------:R-:W-:Y:S02]  /*0f60*/  VIADD R4, R2.reuse, 0x8 ;  /* 0x0000000802047836 */ /* 0x040fe40000000000 */
[----:B------:R-:W-:Y:S01]  /*0f70*/  VIADD R2, R2, 0x10 ;  /* 0x0000001002027836 */ /* 0x000fe20000000000 */
[----:B------:R-:W0:Y:S02]  /*0f80*/  SHFL.DOWN PT, R7, R13, 0x4, R5 ;  /* 0x088000000d077989 */ /* 0x000e2400000e0005 */
[----:B0-----:R-:W-:-:S10]  /*0f90*/  DADD R6, R6, R12 ;  /* 0x0000000006067229 */ /* 0x001fd4000000000c */
[----:B------:R-:W-:Y:S02]  /*0fa0*/  FSEL R8, R12, R6, P0 ;  /* 0x000000060c087208 */ /* 0x000fe40000000000 */
[----:B------:R-:W-:Y:S02]  /*0fb0*/  FSEL R9, R13, R7, P0 ;  /* 0x000000070d097208 */ /* 0x000fe40000000000 */
[----:B------:R-:W-:Y:S01]  /*0fc0*/  ISETP.GT.AND P0, PT, R4, R5, PT ;  /* 0x000000050400720c */ /* 0x000fe20003f04270 */
[----:B------:R-:W-:Y:S01]  /*0fd0*/  SHFL.DOWN PT, R6, R8, 0x8, R5 ;  /* 0x0900000008067989 */ /* 0x000fe200000e0005 */
[----:B------:R-:W-:-:S03]  /*0fe0*/  @!P1 SHF.R.U32.HI R4, RZ, 0x2, R0 ;  /* 0x00000002ff049819 */ /* 0x000fc60000011600 */
[----:B------:R-:W0:Y:S01]  /*0ff0*/  SHFL.DOWN PT, R7, R9, 0x8, R5 ;  /* 0x0900000009077989 */ /* 0x000e2200000e0005 */
[----:B------:R-:W-:Y:S01]  /*1000*/  @!P1 LOP3.LUT R4, R4, 0xf8, RZ, 0xc0, !PT ;  /* 0x000000f804049812 */ /* 0x000fe200078ec0ff */
[----:B------:R-:W1:Y:S01]  /*1010*/  @!P1 S2R R13, SR_CgaCtaId ;  /* 0x00000000000d9919 */ /* 0x000e620000008800 */
[----:B0-----:R-:W-:-:S10]  /*1020*/  DADD R6, R6, R8 ;  /* 0x0000000006067229 */ /* 0x001fd40000000008 */
[----:B------:R-:W-:Y:S02]  /*1030*/  FSEL R10, R8, R6, P0 ;  /* 0x00000006080a7208 */ /* 0x000fe40000000000 */
[----:B------:R-:W-:Y:S02]  /*1040*/  FSEL R11, R9, R7, P0 ;  /* 0x00000007090b7208 */ /* 0x000fe40000000000 */
[----:B------:R-:W-:Y:S01]  /*1050*/  @!P1 MOV R8, 0x400 ;  /* 0x0000040000089802 */ /* 0x000fe20000000f00 */
[----:B------:R-:W-:Y:S01]  /*1060*/  SHFL.DOWN PT, R6, R10, 0x10, R5 ;  /* 0x0a0000000a067989 */ /* 0x000fe200000e0005 */
[----:B------:R-:W-:Y:S02]  /*1070*/  ISETP.GT.AND P0, PT, R2, R5, PT ;  /* 0x000000050200720c */ /* 0x000fe40003f04270 */
[----:B-1----:R-:W-:Y:S01]  /*1080*/  @!P1 LEA R13, R13, R8, 0x18 ;  /* 0x000000080d0d9211 */ /* 0x002fe200078ec0ff */
[----:B------:R-:W0:Y:S04]  /*1090*/  SHFL.DOWN PT, R7, R11, 0x10, R5 ;  /* 0x0a0000000b077989 */ /* 0x000e2800000e0005 */
[----:B------:R-:W-:Y:S01]  /*10a0*/  @!P1 IMAD.IADD R13, R4, 0x1, R13 ;  /* 0x00000001040d9824 */ /* 0x000fe200078e020d */
[----:B0-----:R-:W-:-:S10]  /*10b0*/  DADD R6, R6, R10 ;  /* 0x0000000006067229 */ /* 0x001fd4000000000a */
[----:B------:R-:W-:Y:S02]  /*10c0*/  FSEL R8, R10, R6, P0 ;  /* 0x000000060a087208 */ /* 0x000fe40000000000 */
[----:B------:R-:W-:Y:S02]  /*10d0*/  FSEL R9, R11, R7, P0 ;  /* 0x000000070b097208 */ /* 0x000fe40000000000 */
[----:B------:R-:W-:-:S03]  /*10e0*/  ISETP.NE.AND P0, PT, R0, RZ, PT ;  /* 0x000000ff0000720c */ /* 0x000fc60003f05270 */
[----:B------:R1:W-:Y:S01]  /*10f0*/  @!P1 STS.64 [R13+0x10], R8 ;  /* 0x000010080d009388 */ /* 0x0003e20000000a00 */
[----:B------:R-:W-:Y:S09]  /*1100*/  BAR.SYNC.DEFER_BLOCKING 0x0 ;  /* 0x0000000000007b1d */ /* 0x000ff20000010000 */
[----:B------:R-:W-:Y:S05]  /*1110*/  @P0 BRA `(.L_x_45) ;  /* 0x0000001400a00947 */ /* 0x000fea0003800000 */
[----:B------:R-:W0:Y:S01]  /*1120*/  S2UR UR5, SR_CgaCtaId ;  /* 0x00000000000579c3 */ /* 0x000e220000008800 */
[----:B------:R-:W-:Y:S01]  /*1130*/  UMOV UR4, 0x400 ;  /* 0x0000040000047882 */ /* 0x000fe20000000000 */
[----:B------:R-:W-:Y:S01]  /*1140*/  ISETP.GT.AND P1, PT, R3, 0x20, PT ;  /* 0x000000200300780c */ /* 0x000fe20003f24270 */
[----:B0-----:R-:W-:-:S09]  /*1150*/  ULEA UR4, UR5, UR4, 0x18 ;  /* 0x0000000405047291 */ /* 0x001fd2000f8ec0ff */
[----:B------:R-:W0:Y:S04]  /*1160*/  LDS.64 R10, [UR4+0x18] ;  /* 0x00001804ff0a7984 */ /* 0x000e280008000a00 */
[----:B------:R-:W2:Y:S01]  /*1170*/  LDS.128 R4, [UR4+0x20] ;  /* 0x00002004ff047984 */ /* 0x000ea20008000c00 */
[----:B0-----:R-:W-:-:S10]  /*1180*/  DADD R10, R8, R10 ;  /* 0x00000000080a7229 */ /* 0x001fd4000000000a */
[----:B------:R-:W-:Y:S02]  /*1190*/  FSEL R12, R10, R8, P1 ;  /* 0x000000080a0c7208 */ /* 0x000fe40000800000 */
[----:B-1----:R-:W-:Y:S02]  /*11a0*/  FSEL R13, R11, R9, P1 ;  /* 0x000000090b0d7208 */ /* 0x002fe40000800000 */
[----:B------:R-:W0:Y:S01]  /*11b0*/  LDS.128 R8, [UR4+0x30] ;  /* 0x00003004ff087984 */ /* 0x000e220008000c00 */
[----:B------:R-:W-:-:S03]  /*11c0*/  ISETP.GT.AND P1, PT, R3, 0x40, PT ;  /* 0x000000400300780c */ /* 0x000fc60003f24270 */
        /* <DEDUP_REMOVED lines=61> */
.L_x_31:
[----:B------:R-:W0:Y:S01]  /*15a0*/  S2R R0, SR_TID.X ;  /* 0x0000000000007919 */ /* 0x000e220000002100 */
[----:B------:R-:W1:Y:S01]  /*15b0*/  LDC.64 R4, c[0x0][0x380] ;  /* 0x0000e000ff047b82 */ /* 0x000e620000000a00 */
[----:B0-----:R-:W-:-:S04]  /*15c0*/  VIADD R21, R0, UR9 ;  /* 0x0000000900157c36 */ /* 0x001fc80008000000 */
[----:B-1----:R-:W-:-:S05]  /*15d0*/  IMAD.WIDE.U32 R20, R21, 0x8, R4 ;  /* 0x0000000815147825 */ /* 0x002fca00078e0004 */
[----:B------:R-:W2:Y:S04]  /*15e0*/  LDG.E.64 R14, desc[UR16][R20.64] ;  /* 0x00000010140e7981 */ /* 0x000ea8000c1e1b00 */
[----:B------:R-:W2:Y:S04]  /*15f0*/  LDG.E.64 R16, desc[UR16][R20.64+0x1000] ;  /* 0x0010001014107981 */ /* 0x000ea8000c1e1b00 */
[----:B------:R-:W3:Y:S04]  /*1600*/  LDG.E.64 R18, desc[UR16][R20.64+0x2000] ;  /* 0x0020001014127981 */ /* 0x000ee8000c1e1b00 */
[----:B------:R-:W4:Y:S04]  /*1610*/  LDG.E.64 R10, desc[UR16][R20.64+0x3000] ;  /* 0x00300010140a7981 */ /* 0x000f28000c1e1b00 */
[----:B------:R-:W5:Y:S04]  /*1620*/  LDG.E.64 R6, desc[UR16][R20.64+0x4000] ;  /* 0x0040001014067981 */ /* 0x000f68000c1e1b00 */
[----:B------:R-:W5:Y:S04]  /*1630*/  LDG.E.64 R4, desc[UR16][R20.64+0x5000] ;  /* 0x0050001014047981 */ /* 0x000f68000c1e1b00 */
[----:B------:R-:W5:Y:S01]  /*1640*/  LDG.E.64 R8, desc[UR16][R20.64+0x6000] ;  /* 0x0060001014087981 */ /* 0x000f62000c1e1b00 */
[----:B------:R-:W-:-:S04]  /*1650*/  ISETP.GE.U32.AND P0, PT, R13, UR5, PT ;  /* 0x000000050d007c0c */ /* 0x000fc8000bf06070 */
[----:B------:R-:W-:Y:S01]  /*1660*/  ISETP.GE.U32.AND.EX P0, PT, R2, UR4, PT, P0 ;  /* 0x0000000402007c0c */ /* 0x000fe2000bf06100 */
[----:B--2---:R-:W-:-:S08]  /*1670*/  DADD R14, R14, R16 ;  /* 0x000000000e0e7229 */ /* 0x004fd00000000010 */
[----:B---3--:R-:W-:-:S08]  /*1680*/  DADD R14, R18, R14 ;  /* 0x00000000120e7229 */ /* 0x008fd0000000000e */
[----:B----4-:R-:W-:-:S08]  /*1690*/  DADD R10, R10, R14 ;  /* 0x000000000a0a7229 */ /* 0x010fd0000000000e */
[----:B-----5:R-:W-:-:S08]  /*16a0*/  DADD R6, R6, R10 ;  /* 0x0000000006067229 */ /* 0x020fd0000000000a */
[----:B------:R-:W-:-:S08]  /*16b0*/  DADD R4, R4, R6 ;  /* 0x0000000004047229 */ /* 0x000fd00000000006 */
[----:B------:R-:W-:Y:S01]  /*16c0*/  DADD R8, R8, R4 ;  /* 0x0000000008087229 */ /* 0x000fe20000000004 */
[----:B------:R-:W-:Y:S10]  /*16d0*/  @!P0 BRA `(.L_x_46) ;  /* 0x0000000c001c8947 */ /* 0x000ff40003800000 */
[----:B------:R-:W-:Y:S01]  /*16e0*/  UIADD3 UR7, UP0, UPT, UR5, UR9, URZ ;  /* 0x0000000905077290 */ /* 0x000fe2000ff1e0ff */
[----:B------:R-:W-:Y:S01]  /*16f0*/  IADD3 R23, P1, PT, R12, -0xe00, RZ ;  /* 0xfffff2000c177810 */ /* 0x000fe20007f3e0ff */
[----:B------:R-:W0:Y:S01]  /*1700*/  LDCU.64 UR12, c[0x0][0x380] ;  /* 0x00007000ff0c77ac */ /* 0x000e220008000a00 */
[----:B------:R-:W-:Y:S02]  /*1710*/  LOP3.LUT R5, RZ, R0, RZ, 0x33, !PT ;  /* 0x00000000ff057212 */ /* 0x000fe400078e33ff */
[----:B------:R-:W-:Y:S01]  /*1720*/  IADD3.X R22, PT, PT, R3, -0x1, RZ, P1, !PT ;  /* 0xffffffff03167810 */ /* 0x000fe20000ffe4ff */
[----:B------:R-:W-:Y:S01]  /*1730*/  UIADD3.X UR8, UPT, UPT, URZ, UR4, URZ, UP0, !UPT ;  /* 0x00000004ff087290 */ /* 0x000fe200087fe4ff */
[----:B------:R-:W-:Y:S01]  /*1740*/  ISETP.LT.U32.AND P0, PT, R23, UR7, PT ;  /* 0x0000000717007c0c */ /* 0x000fe2000bf01070 */
[----:B------:R-:W-:Y:S01]  /*1750*/  UMOV UR6, UR5 ;  /* 0x0000000500067c82 */ /* 0x000fe20008000000 */
[----:B------:R-:W-:Y:S01]  /*1760*/  IADD3 R7, P2, PT, R0, UR7, RZ ;  /* 0x0000000700077c10 */ /* 0x000fe2000ff5e0ff */
[----:B------:R-:W-:Y:S01]  /*1770*/  UMOV UR4, URZ ;  /* 0x000000ff00047c82 */ /* 0x000fe20008000000 */
[----:B------:R-:W-:Y:S01]  /*1780*/  IADD3 R5, PT, PT, R12, -UR5, R5 ;  /* 0x800000050c057c10 */ /* 0x000fe2000fffe005 */
[----:B------:R-:W-:Y:S01]  /*1790*/  IMAD.U32 R11, RZ, RZ, UR8 ;  /* 0x00000008ff0b7e24 */ /* 0x000fe2000f8e00ff */
[----:B------:R-:W-:Y:S01]  /*17a0*/  UMOV UR10, UR8 ;  /* 0x00000008000a7c82 */ /* 0x000fe20008000000 */
[----:B------:R-:W-:-:S03]  /*17b0*/  IMAD.X R0, RZ, RZ, UR8, P2 ;  /* 0x00000008ff007e24 */ /* 0x000fc600090e06ff */
[----:B------:R-:W-:Y:S02]  /*17c0*/  ISETP.GT.U32.AND.EX P0, PT, R11, R22, PT, P0 ;  /* 0x000000160b00720c */ /* 0x000fe40003f04100 */
[----:B0-----:R-:W-:-:S04]  /*17d0*/  LEA R6, P1, R7, UR12, 0x3 ;  /* 0x0000000c07067c11 */ /* 0x001fc8000f8218ff */
[----:B------:R-:W-:Y:S02]  /*17e0*/  IADD3 R6, P2, PT, R6, 0x8000, RZ ;  /* 0x0000800006067810 */ /* 0x000fe40007f5e0ff */
[----:B------:R-:W-:Y:S01]  /*17f0*/  LEA.HI.X R7, R7, UR13, R0, 0x3, P1 ;  /* 0x0000000d07077c11 */ /* 0x000fe200088f1c00 */
[----:B------:R-:W-:Y:S01]  /*1800*/  VIADD R0, R5, -UR9 ;  /* 0x8000000905007c36 */ /* 0x000fe20008000000 */
[----:B------:R-:W-:-:S03]  /*1810*/  UMOV UR9, UR7 ;  /* 0x0000000700097c82 */ /* 0x000fc60008000000 */
[----:B------:R-:W-:Y:S01]  /*1820*/  IMAD.X R7, RZ, RZ, R7, P2 ;  /* 0x000000ffff077224 */ /* 0x000fe200010e0607 */
[----:B------:R-:W-:Y:S06]  /*1830*/  @P0 BRA `(.L_x_47) ;  /* 0x0000000000b80947 */ /* 0x000fec0003800000 */
[----:B------:R-:W0:Y:S01]  /*1840*/  LDC.64 R2, c[0x0][0x3b8] ;  /* 0x0000ee00ff027b82 */ /* 0x000e220000000a00 */
[----:B------:R-:W1:Y:S01]  /*1850*/  LDCU UR11, c[0x0][0x3c0] ;  /* 0x00007800ff0b77ac */ /* 0x000e620008000800 */
[----:B------:R-:W2:Y:S01]  /*1860*/  LDCU.64 UR12, c[0x0][0x380] ;  /* 0x00007000ff0c77ac */ /* 0x000ea20008000a00 */
[----:B------:R-:W-:Y:S01]  /*1870*/  NOP ;  /* 0x0000000000007918 */ /* 0x000fe20000000000 */
.L_x_48:
[----:B------:R-:W3:Y:S02]  /*1880*/  S2R R4, SR_TID.X ;  /* 0x0000000000047919 */ /* 0x000ee40000002100 */
[----:B---3--:R-:W-:-:S05]  /*1890*/  IADD3 R4, P0, PT, R4, UR7, RZ ;  /* 0x0000000704047c10 */ /* 0x008fca000ff1e0ff */
[----:B------:R-:W-:Y:S01]  /*18a0*/  IMAD.X R5, RZ, RZ, UR8, P0 ;  /* 0x00000008ff057e24 */ /* 0x000fe200080e06ff */
[----:B--2---:R-:W-:-:S04]  /*18b0*/  LEA R24, P0, R4, UR12, 0x3 ;  /* 0x0000000c04187c11 */ /* 0x004fc8000f8018ff */
[----:B------:R-:W-:-:S05]  /*18c0*/  LEA.HI.X R25, R4, UR13, R5, 0x3, P0 ;  /* 0x0000000d04197c11 */ /* 0x000fca00080f1c05 */
[----:B------:R-:W2:Y:S04]  /*18d0*/  LDG.E.64 R12, desc[UR16][R24.64] ;  /* 0x00000010180c7981 */ /* 0x000ea8000c1e1b00 */
[----:B------:R-:W3:Y:S04]  /*18e0*/  LDG.E.64 R14, desc[UR16][R24.64+0x1000] ;  /* 0x00100010180e7981 */ /* 0x000ee8000c1e1b00 */
[----:B------:R-:W4:Y:S04]  /*18f0*/  LDG.E.64 R16, desc[UR16][R24.64+0x2000] ;  /* 0x0020001018107981 */ /* 0x000f28000c1e1b00 */
[----:B------:R-:W5:Y:S04]  /*1900*/  LDG.E.64 R18, desc[UR16][R24.64+0x3000] ;  /* 0x0030001018127981 */ /* 0x000f68000c1e1b00 */
[----:B------:R-:W5:Y:S04]  /*1910*/  LDG.E.64 R20, desc[UR16][R24.64+0x4000] ;  /* 0x0040001018147981 */ /* 0x000f68000c1e1b00 */
[----:B------:R-:W5:Y:S04]  /*1920*/  LDG.E.64 R4, desc[UR16][R24.64+0x5000] ;  /* 0x0050001018047981 */ /* 0x000f68000c1e1b00 */
[----:B------:R-:W5:Y:S01]  /*1930*/  LDG.E.64 R10, desc[UR16][R24.64+0x6000] ;  /* 0x00600010180a7981 */ /* 0x000f62000c1e1b00 */
[----:B-1----:R-:W-:-:S04]  /*1940*/  UIMAD UR14, UR11, 0xe00, URZ ;  /* 0x00000e000b0e78a4 */ /* 0x002fc8000f8e02ff */
[----:B------:R-:W-:Y:S02]  /*1950*/  USHF.R.S32.HI UR15, URZ, 0x1f, UR14 ;  /* 0x0000001fff0f7899 */ /* 0x000fe4000801140e */
[----:B------:R-:W-:-:S04]  /*1960*/  UIADD3 UR5, UP0, UPT, UR14, UR9, URZ ;  /* 0x000000090e057290 */ /* 0x000fc8000ff1e0ff */
[----:B------:R-:W-:Y:S01]  /*1970*/  UIADD3.X UR6, UPT, UPT, UR15, UR10, URZ, UP0, !UPT ;  /* 0x0000000a0f067290 */ /* 0x000fe200087fe4ff */
[----:B--2---:R-:W-:-:S08]  /*1980*/  DADD R12, R12, R8 ;  /* 0x000000000c0c7229 */ /* 0x004fd00000000008 */
[----:B---3--:R-:W-:-:S08]  /*1990*/  DADD R12, R14, R12 ;  /* 0x000000000e0c7229 */ /* 0x008fd0000000000c */
[----:B----4-:R-:W-:-:S08]  /*19a0*/  DADD R12, R16, R12 ;  /* 0x00000000100c7229 */ /* 0x010fd0000000000c */
[----:B-----5:R-:W-:-:S08]  /*19b0*/  DADD R12, R18, R12 ;  /* 0x00000000120c7229 */ /* 0x020fd0000000000c */
[----:B------:R-:W-:Y:S01]  /*19c0*/  DADD R20, R20, R12 ;  /* 0x0000000014147229 */ /* 0x000fe2000000000c */
[----:B0-----:R-:W-:-:S05]  /*19d0*/  IMAD.MOV.U32 R12, RZ, RZ, R2 ;  /* 0x000000ffff0c7224 */ /* 0x001fca00078e0002 */
[----:B------:R-:W-:Y:S02]  /*19e0*/  IADD3 R8, P1, PT, R12, -UR7, RZ ;  /* 0x800000070c087c10 */ /* 0x000fe4000ff3e0ff */
[----:B------:R-:W-:Y:S02]  /*19f0*/  DADD R4, R4, R20 ;  /* 0x0000000004047229 */ /* 0x000fe40000000014 */
[----:B------:R-:W-:Y:S02]  /*1a00*/  ISETP.GE.U32.AND P0, PT, R8, UR14, PT ;  /* 0x0000000e08007c0c */ /* 0x000fe4000bf06070 */
[----:B------:R-:W-:-:S04]  /*1a10*/  IADD3.X R8, PT, PT, R3, ~UR8, RZ, P1, !PT ;  /* 0x8000000803087c10 */ /* 0x000fc80008ffe4ff */
[----:B------:R-:W-:Y:S01]  /*1a20*/  ISETP.GE.U32.AND.EX P0, PT, R8, UR15, PT, P0 ;  /* 0x0000000f08007c0c */ /* 0x000fe2000bf06100 */
[----:B------:R-:W-:-:S12]  /*1a30*/  DADD R8, R10, R4 ;  /* 0x000000000a087229 */ /* 0x000fd80000000004 */
[----:B------:R-:W-:Y:S05]  /*1a40*/  @!P0 BRA `(.L_x_46) ;  /* 0x0000000800408947 */ /* 0x000fea0003800000 */
[----:B------:R-:W-:Y:S02]  /*1a50*/  UIADD3 UR7, UP0, UPT, UR14, UR7, URZ ;  /* 0x000000070e077290 */ /* 0x000fe4000ff1e0ff */
[----:B------:R-:W-:Y:S01]  /*1a60*/  IMAD.U32 R5, RZ, RZ, UR14 ;  /* 0x0000000eff057e24 */ /* 0x000fe2000f8e00ff */
[----:B------:R-:W-:Y:S01]  /*1a70*/  UIADD3 UR4, UPT, UPT, UR4, 0x1, URZ ;  /* 0x0000000104047890 */ /* 0x000fe2000fffe0ff */
[----:B------:R-:W-:Y:S01]  /*1a80*/  VIADD R0, R0, -UR14 ;  /* 0x8000000e00007c36 */ /* 0x000fe20008000000 */
[----:B------:R-:W-:Y:S01]  /*1a90*/  UIADD3.X UR8, UPT, UPT, UR15, UR8, URZ, UP0, !UPT ;  /* 0x000000080f087290 */ /* 0x000fe200087fe4ff */
[----:B------:R-:W-:Y:S01]  /*1aa0*/  IMAD.WIDE R6, R5, 0x8, R6 ;  /* 0x0000000805067825 */ /* 0x000fe200078e0206 */
[----:B------:R-:W-:Y:S01]  /*1ab0*/  ISETP.LT.U32.AND P0, PT, R23, UR7, PT ;  /* 0x0000000717007c0c */ /* 0x000fe2000bf01070 */
[----:B------:R-:W-:Y:S01]  /*1ac0*/  UMOV UR9, UR5 ;  /* 0x0000000500097c82 */ /* 0x000fe20008000000 */
[----:B------:R-:W-:Y:S02]  /*1ad0*/  UMOV UR10, UR6 ;  /* 0x00000006000a7c82 */ /* 0x000fe40008000000 */
[----:B------:R-:W-:-:S05]  /*1ae0*/  IMAD.U32 R11, RZ, RZ, UR8 ;  /* 0x00000008ff0b7e24 */ /* 0x000fca000f8e00ff */
[----:B------:R-:W-:-:S13]  /*1af0*/  ISETP.GT.U32.AND.EX P0, PT, R11, R22, PT, P0 ;  /* 0x000000160b00720c */ /* 0x000fda0003f04100 */
[----:B------:R-:W-:Y:S05]  /*1b00*/  @!P0 BRA `(.L_x_48) ;  /* 0xfffffffc005c8947 */ /* 0x000fea000383ffff */
[----:B------:R-:W-:-:S05]  /*1b10*/  UMOV UR6, UR14 ;  /* 0x0000000e00067c82 */ /* 0x000fca0008000000 */
.L_x_47:
[----:B------:R-:W0:Y:S01]  /*1b20*/  S2R R11, SR_TID.X ;  /* 0x00000000000b7919 */ /* 0x000e220000002100 */
[C---:B------:R-:W-:Y:S01]  /*1b30*/  VIADD R2, R12.reuse, -UR7 ;  /* 0x800000070c027c36 */ /* 0x040fe20008000000 */
[----:B------:R-:W-:Y:S01]  /*1b40*/  ISETP.LE.U32.AND P1, PT, R12, UR7, PT ;  /* 0x000000070c007c0c */ /* 0x000fe2000bf23070 */
[----:B------:R-:W-:Y:S01]  /*1b50*/  IMAD.U32 R4, RZ, RZ, UR8 ;  /* 0x00000008ff047e24 */ /* 0x000fe2000f8e00ff */
[----:B------:R-:W-:Y:S02]  /*1b60*/  BSSY.RECONVERGENT B1, `(.L_x_46) ;  /* 0x000007e000017945 */ /* 0x000fe40003800200 */
[----:B0-----:R-:W-:-:S04]  /*1b70*/  ISETP.GE.AND P0, PT, R11, R2, PT ;  /* 0x000000020b00720c */ /* 0x001fc80003f06270 */
[----:B------:R-:W-:-:S13]  /*1b80*/  ISETP.GE.U32.OR.EX P0, PT, R4, R3, P0, P1 ;  /* 0x000000030400720c */ /* 0x000fda0000706510 */
[----:B------:R-:W-:Y:S05]  /*1b90*/  @P0 BRA `(.L_x_49) ;  /* 0x0000000400e80947 */ /* 0x000fea0003800000 */
[----:B------:R-:W-:Y:S01]  /*1ba0*/  UIMAD UR5, UR18, 0xe00, URZ ;  /* 0x00000e00120578a4 */ /* 0x000fe2000f8e02ff */
[----:B------:R-:W-:Y:S01]  /*1bb0*/  LOP3.LUT R3, RZ, R11, RZ, 0x33, !PT ;  /* 0x0000000bff037212 */ /* 0x000fe200078e33ff */
[----:B------:R-:W-:Y:S01]  /*1bc0*/  UIMAD UR14, UR4, UR11, URZ ;  /* 0x0000000b040e72a4 */ /* 0x000fe2000f8e02ff */
[----:B------:R-:W-:Y:S01]  /*1bd0*/  BSSY.RECONVERGENT B2, `(.L_x_50) ;  /* 0x0000035000027945 */ /* 0x000fe20003800200 */
[----:B------:R-:W-:Y:S01]  /*1be0*/  UIADD3 UR5, UPT, UPT, UR5, UR6, URZ ;  /* 0x0000000605057290 */ /* 0x000fe2000fffe0ff */
[----:B------:R-:W-:-:S03]  /*1bf0*/  IMAD.MOV.U32 R2, RZ, RZ, R11 ;  /* 0x000000ffff027224 */ /* 0x000fc600078e000b */
[----:B------:R-:W-:Y:S02]  /*1c00*/  IMAD.U32 R5, RZ, RZ, UR14 ;  /* 0x0000000eff057e24 */ /* 0x000fe4000f8e00ff */
[----:B------:R-:W-:-:S05]  /*1c10*/  IADD3 R12, PT, PT, R12, -UR5, R3 ;  /* 0x800000050c0c7c10 */ /* 0x000fca000fffe003 */
[----:B------:R-:W-:-:S05]  /*1c20*/  IMAD R12, R5, -0xe00, R12 ;  /* 0xfffff200050c7824 */ /* 0x000fca00078e020c */
[C---:B------:R-:W-:Y:S02]  /*1c30*/  ISETP.GE.U32.AND P1, PT, R12.reuse, 0x1e00, PT ;  /* 0x00001e000c00780c */ /* 0x040fe40003f26070 */
[----:B------:R-:W-:-:S04]  /*1c40*/  LEA.HI R3, R12, 0x1, RZ, 0x17 ;  /* 0x000000010c037811 */ /* 0x000fc800078fb8ff */
[----:B------:R-:W-:-:S04]  /*1c50*/  LOP3.LUT R4, R3, 0xf, RZ, 0xc0, !PT ;  /* 0x0000000f03047812 */ /* 0x000fc800078ec0ff */
[----:B------:R-:W-:-:S03]  /*1c60*/  ISETP.NE.AND P0, PT, R4, RZ, PT ;  /* 0x000000ff0400720c */ /* 0x000fc60003f05270 */
[----:B------:R-:W-:Y:S10]  /*1c70*/  @!P1 BRA `(.L_x_51) ;  /* 0x0000000000a89947 */ /* 0x000ff40003800000 */
[----:B------:R-:W-:-:S04]  /*1c80*/  LEA.HI R2, R0, 0x1, RZ, 0x17 ;  /* 0x0000000100027811 */ /* 0x000fc800078fb8ff */
[----:B------:R-:W-:Y:S01]  /*1c90*/  LOP3.LUT R5, R2, 0xfffff0, RZ, 0xc0, !PT ;  /* 0x00fffff002057812 */ /* 0x000fe200078ec0ff */
[----:B------:R-:W-:-:S04]  /*1ca0*/  IMAD.MOV.U32 R2, RZ, RZ, R11 ;  /* 0x000000ffff027224 */ /* 0x000fc800078e000b */
[----:B------:R-:W-:-:S07]  /*1cb0*/  IMAD.MOV R5, RZ, RZ, -R5 ;  /* 0x000000ffff057224 */ /* 0x000fce00078e0a05 */
.L_x_52:
[----:B------:R-:W2:Y:S04]  /*1cc0*/  LDG.E.64 R20, desc[UR16][R6.64+-0x8000] ;  /* 0xff80001006147981 */ /* 0x000ea8000c1e1b00 */
[----:B------:R-:W3:Y:S04]  /*1cd0*/  LDG.E.64 R18, desc[UR16][R6.64+-0x7000] ;  /* 0xff90001006127981 */ /* 0x000ee8000c1e1b00 */
[----:B------:R-:W4:Y:S04]  /*1ce0*/  LDG.E.64 R16, desc[UR16][R6.64+-0x6000] ;  /* 0xffa0001006107981 */ /* 0x000f28000c1e1b00 */
[----:B------:R-:W5:Y:S04]  /*1cf0*/  LDG.E.64 R14, desc[UR16][R6.64+-0x5000] ;  /* 0xffb00010060e7981 */ /* 0x000f68000c1e1b00 */
[----:B------:R-:W5:Y:S04]  /*1d00*/  LDG.E.64 R12, desc[UR16][R6.64+-0x4000] ;  /* 0xffc00010060c7981 */ /* 0x000f68000c1e1b00 */
[----:B------:R-:W5:Y:S04]  /*1d10*/  LDG.E.64 R10, desc[UR16][R6.64+-0x3000] ;  /* 0xffd00010060a7981 */ /* 0x000f68000c1e1b00 */
[----:B------:R-:W5:Y:S04]  /*1d20*/  LDG.E.64 R24, desc[UR16][R6.64+-0x2000] ;  /* 0xffe0001006187981 */ /* 0x000f68000c1e1b00 */
[----:B------:R-:W5:Y:S01]  /*1d30*/  LDG.E.64 R22, desc[UR16][R6.64+-0x1000] ;  /* 0xfff0001006167981 */ /* 0x000f62000c1e1b00 */
[----:B--2---:R-:W-:-:S03]  /*1d40*/  DADD R20, R20, R8 ;  /* 0x0000000014147229 */ /* 0x004fc60000000008 */
[----:B------:R-:W2:Y:S05]  /*1d50*/  LDG.E.64 R8, desc[UR16][R6.64] ;  /* 0x0000001006087981 */ /* 0x000eaa000c1e1b00 */
[----:B---3--:R-:W-:Y:S02]  /*1d60*/  DADD R18, R20, R18 ;  /* 0x0000000014127229 */ /* 0x008fe40000000012 */
[----:B------:R-:W3:Y:S06]  /*1d70*/  LDG.E.64 R20, desc[UR16][R6.64+0x1000] ;  /* 0x0010001006147981 */ /* 0x000eec000c1e1b00 */
[----:B----4-:R-:W-:-:S02]  /*1d80*/  DADD R16, R18, R16 ;  /* 0x0000000012107229 */ /* 0x010fc40000000010 */
[----:B------:R-:W4:Y:S06]  /*1d90*/  LDG.E.64 R18, desc[UR16][R6.64+0x2000] ;  /* 0x0020001006127981 */ /* 0x000f2c000c1e1b00 */
[----:B-----5:R-:W-:Y:S02]  /*1da0*/  DADD R14, R16, R14 ;  /* 0x00000000100e7229 */ /* 0x020fe4000000000e */
[----:B------:R-:W5:Y:S06]  /*1db0*/  LDG.E.64 R16, desc[UR16][R6.64+0x3000] ;  /* 0x0030001006107981 */ /* 0x000f6c000c1e1b00 */
[----:B------:R-:W-:-:S02]  /*1dc0*/  DADD R12, R14, R12 ;  /* 0x000000000e0c7229 */ /* 0x000fc4000000000c */
[----:B------:R-:W5:Y:S06]  /*1dd0*/  LDG.E.64 R14, desc[UR16][R6.64+0x4000] ;  /* 0x00400010060e7981 */ /* 0x000f6c000c1e1b00 */
[----:B------:R-:W-:Y:S02]  /*1de0*/  DADD R10, R12, R10 ;  /* 0x000000000c0a7229 */ /* 0x000fe4000000000a */
[----:B------:R-:W5:Y:S06]  /*1df0*/  LDG.E.64 R12, desc[UR16][R6.64+0x5000] ;  /* 0x00500010060c7981 */ /* 0x000f6c000c1e1b00 */
[----:B------:R-:W-:-:S02]  /*1e00*/  DADD R24, R10, R24 ;  /* 0x000000000a187229 */ /* 0x000fc40000000018 */
[----:B------:R-:W5:Y:S06]  /*1e10*/  LDG.E.64 R10, desc[UR16][R6.64+0x6000] ;  /* 0x00600010060a7981 */ /* 0x000f6c000c1e1b00 */
[----:B------:R-:W-:Y:S02]  /*1e20*/  DADD R22, R24, R22 ;  /* 0x0000000018167229 */ /* 0x000fe40000000016 */
[----:B------:R0:W5:Y:S01]  /*1e30*/  LDG.E.64 R24, desc[UR16][R6.64+0x7000] ;  /* 0x0070001006187981 */ /* 0x000162000c1e1b00 */
        /* <DEDUP_REMOVED lines=8> */
[----:B-----5:R-:W-:-:S08]  /*1ec0*/  DADD R8, R8, R16 ;  /* 0x0000000008087229 */ /* 0x020fd00000000010 */
[----:B------:R-:W-:-:S08]  /*1ed0*/  DADD R8, R8, R14 ;  /* 0x0000000008087229 */ /* 0x000fd0000000000e */
[----:B------:R-:W-:-:S08]  /*1ee0*/  DADD R8, R8, R12 ;  /* 0x0000000008087229 */ /* 0x000fd0000000000c */
[----:B------:R-:W-:-:S08]  /*1ef0*/  DADD R8, R8, R10 ;  /* 0x0000000008087229 */ /* 0x000fd0000000000a */
[----:B------:R-:W-:Y:S01]  /*1f00*/  DADD R8, R8, R24 ;  /* 0x0000000008087229 */ /* 0x000fe20000000018 */
[----:B------:R-:W-:Y:S10]  /*1f10*/  @P1 BRA `(.L_x_52) ;  /* 0xfffffffc00681947 */ /* 0x000ff4000383ffff */
.L_x_51:
[----:B------:R-:W-:Y:S05]  /*1f20*/  BSYNC.RECONVERGENT B2 ;  /* 0x0000000000027941 */ /* 0x000fea0003800200 */
.L_x_50:
[----:B------:R-:W-:Y:S05]  /*1f30*/  @!P0 BRA `(.L_x_49) ;  /* 0x0000000400008947 */ /* 0x000fea0003800000 */
[----:B------:R-:W-:Y:S01]  /*1f40*/  ISETP.GE.U32.AND P1, PT, R4, 0x8, PT ;  /* 0x000000080400780c */ /* 0x000fe20003f26070 */
[----:B------:R-:W-:Y:S01]  /*1f50*/  BSSY.RECONVERGENT B2, `(.L_x_53) ;  /* 0x0000019000027945 */ /* 0x000fe20003800200 */
[----:B------:R-:W-:-:S04]  /*1f60*/  LOP3.LUT R24, R3, 0x7, RZ, 0xc0, !PT ;  /* 0x0000000703187812 */ /* 0x000fc800078ec0ff */
[----:B------:R-:W-:-:S07]  /*1f70*/  ISETP.NE.AND P0, PT, R24, RZ, PT ;  /* 0x000000ff1800720c */ /* 0x000fce0003f05270 */
[----:B------:R-:W-:Y:S06]  /*1f80*/  @!P1 BRA `(.L_x_54) ;  /* 0x0000000000549947 */ /* 0x000fec0003800000 */
[----:B------:R-:W-:-:S05]  /*1f90*/  IADD3 R4, P1, PT, R2, UR7, RZ ;  /* 0x0000000702047c10 */ /* 0x000fca000ff3e0ff */
[----:B------:R-:W-:Y:S01]  /*1fa0*/  IMAD.X R5, RZ, RZ, UR8, P1 ;  /* 0x00000008ff057e24 */ /* 0x000fe200088e06ff */
[----:B------:R-:W-:-:S04]  /*1fb0*/  LEA R20, P1, R4, UR12, 0x3 ;  /* 0x0000000c04147c11 */ /* 0x000fc8000f8218ff */
[----:B------:R-:W-:-:S05]  /*1fc0*/  LEA.HI.X R21, R4, UR13, R5, 0x3, P1 ;  /* 0x0000000d04157c11 */ /* 0x000fca00088f1c05 */
        /* <DEDUP_REMOVED lines=8> */
[----:B------:R-:W-:Y:S01]  /*2050*/  VIADD R2, R2, 0x1000 ;  /* 0x0000100002027836 */ /* 0x000fe20000000000 */
[----:B--2---:R-:W-:-:S08]  /*2060*/  DADD R22, R8, R22 ;  /* 0x0000000008167229 */ /* 0x004fd00000000016 */
[----:B---3--:R-:W-:-:S08]  /*2070*/  DADD R16, R22, R16 ;  /* 0x0000000016107229 */ /* 0x008fd00000000010 */
[----:B----4-:R-:W-:-:S08]  /*2080*/  DADD R14, R16, R14 ;  /* 0x00000000100e7229 */ /* 0x010fd0000000000e */
[----:B-----5:R-:W-:-:S08]  /*2090*/  DADD R12, R14, R12 ;  /* 0x000000000e0c7229 */ /* 0x020fd0000000000c */
[----:B------:R-:W-:-:S08]  /*20a0*/  DADD R10, R12, R10 ;  /* 0x000000000c0a7229 */ /* 0x000fd0000000000a */
[----:B------:R-:W-:-:S08]  /*20b0*/  DADD R6, R10, R6 ;  /* 0x000000000a067229 */ /* 0x000fd00000000006 */
[----:B------:R-:W-:-:S08]  /*20c0*/  DADD R4, R6, R4 ;  /* 0x0000000006047229 */ /* 0x000fd00000000004 */
[----:B------:R-:W-:-:S11]  /*20d0*/  DADD R8, R4, R18 ;  /* 0x0000000004087229 */ /* 0x000fd60000000012 */
.L_x_54:
[----:B------:R-:W-:Y:S05]  /*20e0*/  BSYNC.RECONVERGENT B2 ;  /* 0x0000000000027941 */ /* 0x000fea0003800200 */
.L_x_53:
[----:B------:R-:W-:Y:S05]  /*20f0*/  @!P0 BRA `(.L_x_49) ;  /* 0x0000000000908947 */ /* 0x000fea0003800000 */
[----:B------:R-:W-:Y:S01]  /*2100*/  ISETP.GE.U32.AND P1, PT, R24, 0x4, PT ;  /* 0x000000041800780c */ /* 0x000fe20003f26070 */
[----:B------:R-:W-:Y:S01]  /*2110*/  BSSY.RECONVERGENT B2, `(.L_x_55) ;  /* 0x0000010000027945 */ /* 0x000fe20003800200 */
[----:B------:R-:W-:-:S11]  /*2120*/  LOP3.LUT P0, RZ, R3, 0x3, RZ, 0xc0, !PT ;  /* 0x0000000303ff7812 */ /* 0x000fd6000780c0ff */
[----:B------:R-:W-:Y:S05]  /*2130*/  @!P1 BRA `(.L_x_56) ;  /* 0x0000000000349947 */ /* 0x000fea0003800000 */
[----:B------:R-:W-:-:S05]  /*2140*/  IADD3 R3, P1, PT, R2, UR7, RZ ;  /* 0x0000000702037c10 */ /* 0x000fca000ff3e0ff */
[----:B------:R-:W-:Y:S01]  /*2150*/  IMAD.X R6, RZ, RZ, UR8, P1 ;  /* 0x00000008ff067e24 */ /* 0x000fe200088e06ff */
[----:B------:R-:W-:-:S04]  /*2160*/  LEA R4, P1, R3, UR12, 0x3 ;  /* 0x0000000c03047c11 */ /* 0x000fc8000f8218ff */
[----:B------:R-:W-:-:S05]  /*2170*/  LEA.HI.X R5, R3, UR13, R6, 0x3, P1 ;  /* 0x0000000d03057c11 */ /* 0x000fca00088f1c06 */
[----:B------:R-:W2:Y:S04]  /*2180*/  LDG.E.64 R6, desc[UR16][R4.64] ;  /* 0x0000001004067981 */ /* 0x000ea8000c1e1b00 */
[----:B------:R-:W3:Y:S04]  /*2190*/  LDG.E.64 R10, desc[UR16][R4.64+0x1000] ;  /* 0x00100010040a7981 */ /* 0x000ee8000c1e1b00 */
[----:B------:R-:W4:Y:S04]  /*21a0*/  LDG.E.64 R12, desc[UR16][R4.64+0x2000] ;  /* 0x00200010040c7981 */ /* 0x000f28000c1e1b00 */
[----:B------:R-:W5:Y:S01]  /*21b0*/  LDG.E.64 R14, desc[UR16][R4.64+0x3000] ;  /* 0x00300010040e7981 */ /* 0x000f62000c1e1b00 */
[----:B------:R-:W-:Y:S01]  /*21c0*/  VIADD R2, R2, 0x800 ;  /* 0x0000080002027836 */ /* 0x000fe20000000000 */
[----:B--2---:R-:W-:-:S08]  /*21d0*/  DADD R6, R8, R6 ;  /* 0x0000000008067229 */ /* 0x004fd00000000006 */
[----:B---3--:R-:W-:-:S08]  /*21e0*/  DADD R6, R6, R10 ;  /* 0x0000000006067229 */ /* 0x008fd0000000000a */
[----:B----4-:R-:W-:-:S08]  /*21f0*/  DADD R6, R6, R12 ;  /* 0x0000000006067229 */ /* 0x010fd0000000000c */
[----:B-----5:R-:W-:-:S11]  /*2200*/  DADD R8, R6, R14 ;  /* 0x0000000006087229 */ /* 0x020fd6000000000e */
.L_x_56:
[----:B------:R-:W-:Y:S05]  /*2210*/  BSYNC.RECONVERGENT B2 ;  /* 0x0000000000027941 */ /* 0x000fea0003800200 */
.L_x_55:
[----:B------:R-:W-:Y:S05]  /*2220*/  @!P0 BRA `(.L_x_49) ;  /* 0x0000000000448947 */ /* 0x000fea0003800000 */
[----:B------:R-:W-:Y:S02]  /*2230*/  LOP3.LUT R0, R0, 0xffff, RZ, 0xc0, !PT ;  /* 0x0000ffff00007812 */ /* 0x000fe400078ec0ff */
[----:B------:R-:W-:Y:S02]  /*2240*/  IADD3 R2, P0, PT, R2, UR9, RZ ;  /* 0x0000000902027c10 */ /* 0x000fe4000ff1e0ff */
[----:B------:R-:W-:Y:S02]  /*2250*/  LEA.HI R0, R0, 0x1, RZ, 0x17 ;  /* 0x0000000100007811 */ /* 0x000fe400078fb8ff */
[----:B------:R-:W-:Y:S01]  /*2260*/  LEA R4, P1, R2, UR12, 0x3 ;  /* 0x0000000c02047c11 */ /* 0x000fe2000f8218ff */
[----:B------:R-:W-:Y:S01]  /*2270*/  IMAD.X R5, RZ, RZ, UR10, P0 ;  /* 0x0000000aff057e24 */ /* 0x000fe200080e06ff */
[----:B------:R-:W-:-:S04]  /*2280*/  LOP3.LUT R0, R0, 0x3, RZ, 0xc0, !PT ;  /* 0x0000000300007812 */ /* 0x000fc800078ec0ff */
[----:B------:R-:W-:Y:S01]  /*2290*/  LEA.HI.X R5, R2, UR13, R5, 0x3, P1 ;  /* 0x0000000d02057c11 */ /* 0x000fe200088f1c05 */
[----:B------:R-:W-:-:S07]  /*22a0*/  IMAD.MOV R0, RZ, RZ, -R0 ;  /* 0x000000ffff007224 */ /* 0x000fce00078e0a00 */
.L_x_57:
[----:B------:R-:W-:Y:S02]  /*22b0*/  IMAD.MOV.U32 R2, RZ, RZ, R4 ;  /* 0x000000ffff027224 */ /* 0x000fe400078e0004 */
[----:B------:R-:W-:-:S06]  /*22c0*/  IMAD.MOV.U32 R3, RZ, RZ, R5 ;  /* 0x000000ffff037224 */ /* 0x000fcc00078e0005 */
[----:B------:R-:W2:Y:S01]  /*22d0*/  LDG.E.64 R2, desc[UR16][R2.64] ;  /* 0x0000001002027981 */ /* 0x000ea2000c1e1b00 */
[----:B------:R-:W-:Y:S01]  /*22e0*/  VIADD R0, R0, 0x1 ;  /* 0x0000000100007836 */ /* 0x000fe20000000000 */
[----:B------:R-:W-:-:S04]  /*22f0*/  IADD3 R4, P1, PT, R4, 0x1000, RZ ;  /* 0x0000100004047810 */ /* 0x000fc80007f3e0ff */
[----:B------:R-:W-:Y:S01]  /*2300*/  ISETP.NE.AND P0, PT, R0, RZ, PT ;  /* 0x000000ff0000720c */ /* 0x000fe20003f05270 */
[----:B------:R-:W-:Y:S01]  /*2310*/  IMAD.X R5, RZ, RZ, R5, P1 ;  /* 0x000000ffff057224 */ /* 0x000fe200008e0605 */
[----:B--2---:R-:W-:-:S11]  /*2320*/  DADD R8, R2, R8 ;  /* 0x0000000002087229 */ /* 0x004fd60000000008 */
[----:B------:R-:W-:Y:S05]  /*2330*/  @P0 BRA `(.L_x_57) ;  /* 0xfffffffc00dc0947 */ /* 0x000fea000383ffff */
.L_x_49:
[----:B------:R-:W-:Y:S05]  /*2340*/  BSYNC.RECONVERGENT B1 ;  /* 0x0000000000017941 */ /* 0x000fea0003800200 */
.L_x_46:
[----:B------:R-:W0:Y:S01]  /*2350*/  S2R R0, SR_LANEID ;  /* 0x0000000000007919 */ /* 0x000e220000000000 */
[----:B------:R-:W-:Y:S04]  /*2360*/  SHFL.DOWN PT, R2, R8, 0x1, 0x1f ;  /* 0x08201f0008027f89 */ /* 0x000fe800000e0000 */
[----:B------:R-:W1:Y:S01]  /*2370*/  SHFL.DOWN PT, R3, R9, 0x1, 0x1f ;  /* 0x08201f0009037f89 */ /* 0x000e6200000e0000 */
[----:B------:R-:W2:Y:S01]  /*2380*/  S2R R11, SR_TID.X ;  /* 0x00000000000b7919 */ /* 0x000ea20000002100 */
        /* <DEDUP_REMOVED lines=20> */
[----:B------:R-:W-:Y:S02]  /*24d0*/  @!P1 MOV R7, 0x400 ;  /* 0x0000040000079802 */ /* 0x000fe40000000f00 */
[----:B--2---:R-:W-:Y:S01]  /*24e0*/  @!P1 SHF.R.U32.HI R6, RZ, 0x2, R11 ;  /* 0x00000002ff069819 */ /* 0x004fe2000001160b */
[----:B------:R-:W0:Y:S01]  /*24f0*/  SHFL.DOWN PT, R3, R9, 0x8, 0x1f ;  /* 0x09001f0009037f89 */ /* 0x000e2200000e0000 */
[----:B-1----:R-:W-:-:S02]  /*2500*/  @!P1 LEA R7, R10, R7, 0x18 ;  /* 0x000000070a079211 */ /* 0x002fc400078ec0ff */
[----:B------:R-:W-:-:S05]  /*2510*/  @!P1 LOP3.LUT R6, R6, 0xf8, RZ, 0xc0, !PT ;  /* 0x000000f806069812 */ /* 0x000fca00078ec0ff */
        /* <DEDUP_REMOVED lines=14> */
[----:B------:R-:W1:Y:S01]  /*2600*/  S2UR UR5, SR_CgaCtaId ;  /* 0x00000000000579c3 */ /* 0x000e620000008800 */
[----:B------:R-:W-:Y:S02]  /*2610*/  UMOV UR4, 0x400 ;  /* 0x0000040000047882 */ /* 0x000fe40000000000 */
[----:B-1----:R-:W-:-:S09]  /*2620*/  ULEA UR4, UR5, UR4, 0x18 ;  /* 0x0000000405047291 */ /* 0x002fd2000f8ec0ff */
[----:B0-----:R-:W0:Y:S04]  /*2630*/  LDS.64 R2, [UR4+0x18] ;  /* 0x00001804ff027984 */ /* 0x001e280008000a00 */
        /* <DEDUP_REMOVED lines=22> */
.L_x_45:
[----:B------:R-:W-:Y:S05]  /*27a0*/  BSYNC.RECONVERGENT B0 ;  /* 0x0000000000007941 */ /* 0x000fea0003800200 */
.L_x_30:
[----:B------:R-:W-:Y:S05]  /*27b0*/  @P0 EXIT ;  /* 0x000000000000094d */ /* 0x000fea0003800000 */
[----:B------:R-:W3:Y:S02]  /*27c0*/  LDCU.64 UR4, c[0x0][0x388] ;  /* 0x00007100ff0477ac */ /* 0x000ee40008000a00 */
[----:B---3--:R-:W-:-:S06]  /*27d0*/  UIMAD.WIDE.U32 UR4, UR18, 0x8, UR4 ;  /* 0x00000008120478a5 */ /* 0x008fcc000f8e0004 */
[----:B0-----:R-:W-:Y:S02]  /*27e0*/  IMAD.U32 R2, RZ, RZ, UR4 ;  /* 0x00000004ff027e24 */ /* 0x001fe4000f8e00ff */
[----:B--2---:R-:W-:-:S05]  /*27f0*/  IMAD.U32 R3, RZ, RZ, UR5 ;  /* 0x00000005ff037e24 */ /* 0x004fca000f8e00ff */
[----:B------:R-:W-:Y:S01]  /*2800*/  STG.E.64 desc[UR16][R2.64], R8 ;  /* 0x0000000802007986 */ /* 0x000fe2000c101b10 */
[----:B------:R-:W-:Y:S05]  /*2810*/  EXIT ;  /* 0x000000000000794d */ /* 0x000fea0003800000 */
.L_x_58:
        /* <DEDUP_REMOVED lines=14> */
.L_x_1693:


//--------------------- .text._ZN3cub18CUB_300001_SM_10006detail6reduce28DeviceReduceSingleTileKernelINS2_10policy_hubIdyN4cuda3std3__44plusIdEEE10Policy1000EN6thrust24THRUST_300001_SM_1000_NS6detail15normal_iteratorINSD_10device_ptrIdEEEEPdyS9_ddNS7_10__identityEEEvT0_T1_T2_T3_T4_T6_ --------------------------
	.section	.text._ZN3cub18CUB_300001_SM_10006detail6reduce28DeviceReduceSingleTileKernelINS2_10policy_hubIdyN4cuda3std3__44plusIdEEE10Policy1000EN6thrust24THRUST_300001_SM_1000_NS6detail15normal_iteratorINSD_10device_ptrIdEEEEPdyS9_ddNS7_10__identityEEEvT0_T1_T2_T3_T4_T6_,"ax",@progbits
	.align	128
        .global         _ZN3cub18CUB_300001_SM_10006detail6reduce28DeviceReduceSingleTileKernelINS2_10policy_hubIdyN4cuda3std3__44plusIdEEE10Policy1000EN6thrust24THRUST_300001_SM_1000_NS6detail15normal_iteratorINSD_10device_ptrIdEEEEPdyS9_ddNS7_10__identityEEEvT0_T1_T2_T3_T4_T6_
        .type           _ZN3cub18CUB_300001_SM_10006detail6reduce28DeviceReduceSingleTileKernelINS2_10policy_hubIdyN4cuda3std3__44plusIdEEE10Policy1000EN6thrust24THRUST_300001_SM_1000_NS6detail15normal_iteratorINSD_10device_ptrIdEEEEPdyS9_ddNS7_10__identityEEEvT0_T1_T2_T3_T4_T6_,@function
        .size           _ZN3cub18CUB_300001_SM_10006detail6reduce28DeviceReduceSingleTileKernelINS2_10policy_hubIdyN4cuda3std3__44plusIdEEE10Policy1000EN6thrust24THRUST_300001_SM_1000_NS6detail15normal_iteratorINSD_10device_ptrIdEEEEPdyS9_ddNS7_10__identityEEEvT0_T1_T2_T3_T4_T6_,(.L_x_1694 - _ZN3cub18CUB_300001_SM_10006detail6reduce28DeviceReduceSingleTileKernelINS2_10policy_hubIdyN4cuda3std3__44plusIdEEE10Policy1000EN6thrust24THRUST_300001_SM_1000_NS6detail15normal_iteratorINSD_10device_ptrIdEEEEPdyS9_ddNS7_10__identityEEEvT0_T1_T2_T3_T4_T6_)
        .other          _ZN3cub18CUB_300001_SM_10006detail6reduce28DeviceReduceSingleTileKernelINS2_10policy_hubIdyN4cuda3std3__44plusIdEEE10Policy1000EN6thrust24THRUST_300001_SM_1000_NS6detail15normal_iteratorINSD_10device_ptrIdEEEEPdyS9_ddNS7_10__identityEEEvT0_T1_T2_T3_T4_T6_,@"STO_CUDA_ENTRY STV_DEFAULT"
_ZN3cub18CUB_300001_SM_10006detail6reduce28DeviceReduceSingleTileKernelINS2_10policy_hubIdyN4cuda3std3__44plusIdEEE10Policy1000EN6thrust24THRUST_300001_SM_1000_NS6detail15normal_iteratorINSD_10device_ptrIdEEEEPdyS9_ddNS7_10__identityEEEvT0_T1_T2_T3_T4_T6_:
.text._ZN3cub18CUB_300001_SM_10006detail6reduce28DeviceReduceSingleTileKernelINS2_10policy_hubIdyN4cuda3std3__44plusIdEEE10Policy1000EN6thrust24THRUST_300001_SM_1000_NS6detail15normal_iteratorINSD_10device_ptrIdEEEEPdyS9_ddNS7_10__identityEEEvT0_T1_T2_T3_T4_T6_:
[----:B------:R-:W-:Y:S01]  /*0000*/  LDC R1, c[0x0][0x37c] ;  /* 0x0000df00ff017b82 */ /* 0x000fe20000000800 */
[----:B------:R-:W0:Y:S01]  /*0010*/  LDCU.64 UR4, c[0x0][0x390] ;  /* 0x00007200ff0477ac */ /* 0x000e220008000a00 */
[----:B------:R-:W1:Y:S01]  /*0020*/  LDCU.64 UR6, c[0x0][0x358] ;  /* 0x00006b00ff0677ac */ /* 0x000e620008000a00 */
[----:B0-----:R-:W-:Y:S02]  /*0030*/  IMAD.U32 R8, RZ, RZ, UR4 ;  /* 0x00000004ff087e24 */ /* 0x001fe4000f8e00ff */
[----:B------:R-:W-:-:S03]  /*0040*/  IMAD.U32 R9, RZ, RZ, UR5 ;  /* 0x00000005ff097e24 */ /* 0x000fc6000f8e00ff */
[----:B------:R-:W-:-:S04]  /*0050*/  ISETP.NE.U32.AND P0, PT, R8, RZ, PT ;  /* 0x000000ff0800720c */ /* 0x000fc80003f05070 */
[----:B------:R-:W-:-:S13]  /*0060*/  ISETP.NE.AND.EX P0, PT, R9, RZ, PT, P0 ;  /* 0x000000ff0900720c */ /* 0x000fda0003f05300 */
        /* <DEDUP_REMOVED lines=8> */
.L_x_59:
[----:B------:R-:W-:Y:S01]  /*00f0*/  ISETP.GT.U32.AND P0, PT, R8, 0xdff, PT ;  /* 0x00000dff0800780c */ /* 0x000fe20003f04070 */
[----:B------:R-:W-:Y:S03]  /*0100*/  BSSY.RECONVERGENT B0, `(.L_x_60) ;  /* 0x000024d000007945 */ /* 0x000fe60003800200 */
[----:B------:R-:W-:-:S13]  /*0110*/  ISETP.GT.U32.AND.EX P0, PT, R9, RZ, PT, P0 ;  /* 0x000000ff0900720c */ /* 0x000fda0003f04100 */
[----:B------:R-:W-:Y:S05]  /*0120*/  @P0 BRA `(.L_x_61) ;  /* 0x0000001400340947 */ /* 0x000fea0003800000 */
[----:B------:R-:W0:Y:S01]  /*0130*/  S2R R0, SR_TID.X ;  /* 0x0000000000007919 */ /* 0x000e220000002100 */
[----:B------:R-:W-:Y:S01]  /*0140*/  BSSY.RECONVERGENT B1, `(.L_x_62) ;  /* 0x0000009000017945 */ /* 0x000fe20003800200 */
[----:B------:R-:W-:Y:S02]  /*0150*/  CS2R R4, SRZ ;  /* 0x0000000000047805 */ /* 0x000fe4000001ff00 */
[----:B0-----:R-:W-:Y:S01]  /*0160*/  ISETP.GE.U32.AND P0, PT, R0, R8, PT ;  /* 0x000000080000720c */ /* 0x001fe20003f06070 */
[----:B------:R-:W-:-:S12]  /*0170*/  IMAD.MOV.U32 R2, RZ, RZ, R0 ;  /* 0x000000ffff027224 */ /* 0x000fd800078e0000 */
[----:B------:R-:W-:Y:S05]  /*0180*/  @P0 BRA `(.L_x_63) ;  /* 0x0000000000100947 */ /* 0x000fea0003800000 */
[----:B------:R-:W0:Y:S02]  /*0190*/  LDC.64 R4, c[0x0][0x380] ;  /* 0x0000e000ff047b82 */ /* 0x000e240000000a00 */
[----:B0-----:R-:W-:-:S06]  /*01a0*/  IMAD.WIDE.U32 R4, R0, 0x8, R4 ;  /* 0x0000000800047825 */ /* 0x001fcc00078e0004 */
[----:B------:R-:W5:Y:S01]  /*01b0*/  LDG.E.64 R4, desc[UR6][R4.64] ;  /* 0x0000000604047981 */ /* 0x000f62000c1e1b00 */
[----:B------:R-:W-:-:S07]  /*01c0*/  VIADD R2, R0, 0x200 ;  /* 0x0000020000027836 */ /* 0x000fce0000000000 */
.L_x_63:
[----:B------:R-:W-:Y:S05]  /*01d0*/  BSYNC.RECONVERGENT B1 ;  /* 0x0000000000017941 */ /* 0x000fea0003800200 */
.L_x_62:
[----:B------:R-:W-:Y:S01]  /*01e0*/  ISETP.GE.U32.AND P0, PT, R2, R8, PT ;  /* 0x000000080200720c */ /* 0x000fe20003f06070 */
[----:B------:R-:W-:-:S12]  /*01f0*/  BSSY.RECONVERGENT B1, `(.L_x_64) ;  /* 0x000006d000017945 */ /* 0x000fd80003800200 */
[----:B------:R-:W-:Y:S05]  /*0200*/  @P0 BRA `(.L_x_65) ;  /* 0x0000000400ac0947 */ /* 0x000fea0003800000 */
[----:B------:R-:W-:Y:S01]  /*0210*/  LOP3.LUT R3, RZ, R2, RZ, 0x33, !PT ;  /* 0x00000002ff037212 */ /* 0x000fe200078e33ff */
[----:B------:R-:W-:Y:S04]  /*0220*/  BSSY.RECONVERGENT B2, `(.L_x_66) ;  /* 0x0000033000027945 */ /* 0x000fe80003800200 */
[----:B------:R-:W-:-:S05]  /*0230*/  IMAD.IADD R6, R3, 0x1, R8 ;  /* 0x0000000103067824 */ /* 0x000fca00078e0208 */
[C---:B------:R-:W-:Y:S02]  /*0240*/  ISETP.GE.U32.AND P1, PT, R6.reuse, 0x1e00, PT ;  /* 0x00001e000600780c */ /* 0x040fe40003f26070 */
[----:B------:R-:W-:-:S04]  /*0250*/  LEA.HI R3, R6, 0x1, RZ, 0x17 ;  /* 0x0000000106037811 */ /* 0x000fc800078fb8ff */
[----:B------:R-:W-:-:S04]  /*0260*/  LOP3.LUT R43, R3, 0xf, RZ, 0xc0, !PT ;  /* 0x0000000f032b7812 */ /* 0x000fc800078ec0ff */
[----:B------:R-:W-:-:S03]  /*0270*/  ISETP.NE.AND P0, PT, R43, RZ, PT ;  /* 0x000000ff2b00720c */ /* 0x000fc60003f05270 */
[----:B------:R-:W-:Y:S10]  /*0280*/  @!P1 BRA `(.L_x_67) ;  /* 0x0000000000b09947 */ /* 0x000ff40003800000 */
[----:B------:R-:W0:Y:S01]  /*0290*/  LDC.64 R6, c[0x0][0x380] ;  /* 0x0000e000ff067b82 */ /* 0x000e220000000a00 */
[----:B------:R-:W-:-:S05]  /*02a0*/  LOP3.LUT R42, R3, 0xfffff0, RZ, 0xc0, !PT ;  /* 0x00fffff0032a7812 */ /* 0x000fca00078ec0ff */
[----:B------:R-:W-:Y:S02]  /*02b0*/  IMAD.MOV R42, RZ, RZ, -R42 ;  /* 0x000000ffff2a7224 */ /* 0x000fe400078e0a2a */
[----:B0-----:R-:W-:-:S03]  /*02c0*/  IMAD.WIDE.U32 R6, R2, 0x8, R6 ;  /* 0x0000000802067825 */ /* 0x001fc600078e0006 */
[----:B------:R-:W-:-:S05]  /*02d0*/  IADD3 R6, P1, PT, R6, 0x8000, RZ ;  /* 0x0000800006067810 */ /* 0x000fca0007f3e0ff */
[----:B------:R-:W-:-:S08]  /*02e0*/  IMAD.X R7, RZ, RZ, R7, P1 ;  /* 0x000000ffff077224 */ /* 0x000fd000008e0607 */
.L_x_68:
[----:B------:R-:W2:Y:S04]  /*02f0*/  LDG.E.64 R10, desc[UR6][R6.64+-0x8000] ;  /* 0xff800006060a7981 */ /* 0x000ea8000c1e1b00 */
[----:B------:R-:W3:Y:S04]  /*0300*/  LDG.E.64 R12, desc[UR6][R6.64+-0x7000] ;  /* 0xff900006060c7981 */ /* 0x000ee8000c1e1b00 */
[----:B------:R-:W4:Y:S04]  /*0310*/  LDG.E.64 R14, desc[UR6][R6.64+-0x6000] ;  /* 0xffa00006060e7981 */ /* 0x000f28000c1e1b00 */
        /* <DEDUP_REMOVED lines=12> */
[----:B------:R0:W4:Y:S01]  /*03e0*/  LDG.E.64 R40, desc[UR6][R6.64+0x7000] ;  /* 0x0070000606287981 */ /* 0x000122000c1e1b00 */
[----:B------:R-:W-:-:S02]  /*03f0*/  VIADD R42, R42, 0x10 ;  /* 0x000000102a2a7836 */ /* 0x000fc40000000000 */
[----:B------:R-:W-:-:S03]  /*0400*/  VIADD R2, R2, 0x2000 ;  /* 0x0000200002027836 */ /* 0x000fc60000000000 */
[----:B------:R-:W-:Y:S02]  /*0410*/  ISETP.NE.AND P1, PT, R42, RZ, PT ;  /* 0x000000ff2a00720c */ /* 0x000fe40003f25270 */
[----:B0-----:R-:W-:-:S05]  /*0420*/  IADD3 R6, P2, PT, R6, 0x10000, RZ ;  /* 0x0001000006067810 */ /* 0x001fca0007f5e0ff */
[----:B------:R-:W-:Y:S01]  /*0430*/  IMAD.X R7, RZ, RZ, R7, P2 ;  /* 0x000000ffff077224 */ /* 0x000fe200010e0607 */
        /* <DEDUP_REMOVED lines=16> */
[----:B------:R-:W-:Y:S10]  /*0540*/  @P1 BRA `(.L_x_68) ;  /* 0xfffffffc00681947 */ /* 0x000ff4000383ffff */
.L_x_67:
[----:B------:R-:W-:Y:S05]  /*0550*/  BSYNC.RECONVERGENT B2 ;  /* 0x0000000000027941 */ /* 0x000fea0003800200 */
.L_x_66:
[----:B------:R-:W-:Y:S05]  /*0560*/  @!P0 BRA `(.L_x_65) ;  /* 0x0000000000d48947 */ /* 0x000fea0003800000 */
[----:B------:R-:W-:Y:S01]  /*0570*/  ISETP.GE.U32.AND P0, PT, R43, 0x8, PT ;  /* 0x000000082b00780c */ /* 0x000fe20003f06070 */
[----:B------:R-:W-:Y:S01]  /*0580*/  BSSY.RECONVERGENT B2, `(.L_x_69) ;  /* 0x0000017000027945 */ /* 0x000fe20003800200 */
[----:B------:R-:W-:-:S04]  /*0590*/  LOP3.LUT R26, R3, 0x7, RZ, 0xc0, !PT ;  /* 0x00000007031a7812 */ /* 0x000fc800078ec0ff */
[----:B------:R-:W-:-:S07]  /*05a0*/  ISETP.NE.AND P1, PT, R26, RZ, PT ;  /* 0x000000ff1a00720c */ /* 0x000fce0003f25270 */
[----:B------:R-:W-:Y:S06]  /*05b0*/  @!P0 BRA `(.L_x_70) ;  /* 0x00000000004c8947 */ /* 0x000fec0003800000 */
[----:B------:R-:W0:Y:S02]  /*05c0*/  LDC.64 R6, c[0x0][0x380] ;  /* 0x0000e000ff067b82 */ /* 0x000e240000000a00 */
[----:B0-----:R-:W-:-:S05]  /*05d0*/  IMAD.WIDE R6, R2, 0x8, R6 ;  /* 0x0000000802067825 */ /* 0x001fca00078e0206 */
        /* <DEDUP_REMOVED lines=17> */
.L_x_70:
[----:B------:R-:W-:Y:S05]  /*06f0*/  BSYNC.RECONVERGENT B2 ;  /* 0x0000000000027941 */ /* 0x000fea0003800200 */
.L_x_69:
        /* <DEDUP_REMOVED lines=17> */
.L_x_72:
[----:B------:R-:W-:Y:S05]  /*0810*/  BSYNC.RECONVERGENT B2 ;  /* 0x0000000000027941 */ /* 0x000fea0003800200 */
.L_x_71:
[----:B------:R-:W-:Y:S05]  /*0820*/  @!P1 BRA `(.L_x_65) ;  /* 0x0000000000249947 */ /* 0x000fea0003800000 */
[----:B------:R-:W0:Y:S01]  /*0830*/  LDC.64 R10, c[0x0][0x380] ;  /* 0x0000e000ff0a7b82 */ /* 0x000e220000000a00 */
[----:B------:R-:W-:-:S07]  /*0840*/  IMAD.MOV R3, RZ, RZ, -R3 ;  /* 0x000000ffff037224 */ /* 0x000fce00078e0a03 */
.L_x_73:
[----:B0-----:R-:W-:-:S06]  /*0850*/  IMAD.WIDE R6, R2, 0x8, R10 ;  /* 0x0000000802067825 */ /* 0x001fcc00078e020a */
[----:B------:R-:W2:Y:S01]  /*0860*/  LDG.E.64 R6, desc[UR6][R6.64] ;  /* 0x0000000606067981 */ /* 0x000ea2000c1e1b00 */
[----:B------:R-:W-:Y:S02]  /*0870*/  VIADD R3, R3, 0x1 ;  /* 0x0000000103037836 */ /* 0x000fe40000000000 */
[----:B------:R-:W-:-:S03]  /*0880*/  VIADD R2, R2, 0x200 ;  /* 0x0000020002027836 */ /* 0x000fc60000000000 */
[----:B------:R-:W-:Y:S01]  /*0890*/  ISETP.NE.AND P0, PT, R3, RZ, PT ;  /* 0x000000ff0300720c */ /* 0x000fe20003f05270 */
[----:B--2--5:R-:W-:-:S12]  /*08a0*/  DADD R4, R6, R4 ;  /* 0x0000000006047229 */ /* 0x024fd80000000004 */
[----:B------:R-:W-:Y:S05]  /*08b0*/  @P0 BRA `(.L_x_73) ;  /* 0xfffffffc00e40947 */ /* 0x000fea000383ffff */
.L_x_65:
[----:B------:R-:W-:Y:S05]  /*08c0*/  BSYNC.RECONVERGENT B1 ;  /* 0x0000000000017941 */ /* 0x000fea0003800200 */
.L_x_64:
[----:B------:R-:W-:-:S04]  /*08d0*/  ISETP.GE.U32.AND P0, PT, R8, 0x200, PT ;  /* 0x000002000800780c */ /* 0x000fc80003f06070 */
[----:B------:R-:W-:-:S13]  /*08e0*/  ISETP.GE.U32.AND.EX P0, PT, R9, RZ, PT, P0 ;  /* 0x000000ff0900720c */ /* 0x000fda0003f06100 */
        /* <DEDUP_REMOVED lines=32> */
[----:B------:R-:W-:Y:S02]  /*0af0*/  ISETP.GT.AND P0, PT, R10, 0xf, PT ;  /* 0x0000000f0a00780c */ /* 0x000fe40003f04270 */
[----:B------:R-:W-:Y:S01]  /*0b00*/  @!P1 LOP3.LUT R8, R4, 0xf8, RZ, 0xc0, !PT ;  /* 0x000000f804089812 */ /* 0x000fe200078ec0ff */
[----:B------:R-:W0:Y:S04]  /*0b10*/  SHFL.DOWN PT, R3, R7, 0x10, 0x1f ;  /* 0x0a001f0007037f89 */ /* 0x000e2800000e0000 */
[----:B------:R-:W-:Y:S01]  /*0b20*/  @!P1 IMAD.IADD R9, R8, 0x1, R9 ;  /* 0x0000000108099824 */ /* 0x000fe200078e0209 */
[----:B0-----:R-:W-:-:S07]  /*0b30*/  DADD R4, R2, R6 ;  /* 0x0000000002047229 */ /* 0x001fce0000000006 */
[----:B------:R0:W-:Y:S01]  /*0b40*/  @!P1 STS.64 [R9+0x10], R4 ;  /* 0x0000100409009388 */ /* 0x0001e20000000a00 */
[----:B------:R-:W-:Y:S01]  /*0b50*/  BAR.SYNC.DEFER_BLOCKING 0x0 ;  /* 0x0000000000007b1d */ /* 0x000fe20000010000 */
[----:B------:R-:W-:Y:S02]  /*0b60*/  ISETP.NE.AND P1, PT, R0, RZ, PT ;  /* 0x000000ff0000720c */ /* 0x000fe40003f25270 */
[----:B------:R-:W-:Y:S02]  /*0b70*/  FSEL R2, R6, R4, P0 ;  /* 0x0000000406027208 */ /* 0x000fe40000000000 */
[----:B------:R-:W-:-:S09]  /*0b80*/  FSEL R3, R7, R5, P0 ;  /* 0x0000000507037208 */ /* 0x000fd20000000000 */
[----:B0-----:R-:W-:Y:S05]  /*0b90*/  @P1 BRA `(.L_x_75) ;  /* 0x00000018008c1947 */ /* 0x001fea0003800000 */
        /* <DEDUP_REMOVED lines=27> */
.L_x_74:
[----:B------:R-:W-:Y:S01]  /*0d50*/  LOP3.LUT R2, R0, 0x3e0, RZ, 0xc0, !PT ;  /* 0x000003e000027812 */ /* 0x000fe200078ec0ff */
[----:B------:R-:W0:Y:S03]  /*0d60*/  S2R R12, SR_LANEID ;  /* 0x00000000000c7919 */ /* 0x000e260000000000 */
[----:B------:R-:W-:Y:S01]  /*0d70*/  LOP3.LUT R7, RZ, R2, RZ, 0x33, !PT ;  /* 0x00000002ff077212 */ /* 0x000fe200078e33ff */
[----:B------:R-:W-:-:S04]  /*0d80*/  VIADD R3, R2, 0x20 ;  /* 0x0000002002037836 */ /* 0x000fc80000000000 */
[----:B------:R-:W-:Y:S01]  /*0d90*/  IMAD.IADD R7, R7, 0x1, R8 ;  /* 0x0000000107077824 */ /* 0x000fe200078e0208 */
[----:B------:R-:W-:-:S04]  /*0da0*/  ISETP.GT.U32.AND P0, PT, R3, R8, PT ;  /* 0x000000080300720c */ /* 0x000fc80003f04070 */
[----:B------:R-:W-:-:S05]  /*0db0*/  SEL R13, R7, 0x1f, P0 ;  /* 0x0000001f070d7807 */ /* 0x000fca0000000000 */
[----:B-----5:R-:W-:Y:S04]  /*0dc0*/  SHFL.DOWN PT, R2, R4, 0x1, R13 ;  /* 0x0820000004027989 */ /* 0x020fe800000e000d */
[----:B------:R-:W1:Y:S01]  /*0dd0*/  SHFL.DOWN PT, R3, R5, 0x1, R13 ;  /* 0x0820000005037989 */ /* 0x000e6200000e000d */
[C---:B0-----:R-:W-:Y:S01]  /*0de0*/  ISETP.GE.AND P0, PT, R12.reuse, R13, PT ;  /* 0x0000000d0c00720c */ /* 0x041fe20003f06270 */
[C---:B------:R-:W-:Y:S01]  /*0df0*/  VIADD R10, R12.reuse, 0x2 ;  /* 0x000000020c0a7836 */ /* 0x040fe20000000000 */
[----:B------:R-:W-:Y:S01]  /*0e00*/  ISETP.NE.AND P1, PT, R12, RZ, PT ;  /* 0x000000ff0c00720c */ /* 0x000fe20003f25270 */
[----:B-1----:R-:W-:-:S10]  /*0e10*/  DADD R2, R2, R4 ;  /* 0x0000000002027229 */ /* 0x002fd40000000004 */
[----:B------:R-:W-:Y:S01]  /*0e20*/  FSEL R6, R2, R4, !P0 ;  /* 0x0000000402067208 */ /* 0x000fe20004000000 */
[----:B------:R-:W-:Y:S01]  /*0e30*/  VIADD R4, R12, 0x4 ;  /* 0x000000040c047836 */ /* 0x000fe20000000000 */
[----:B------:R-:W-:Y:S02]  /*0e40*/  FSEL R7, R3, R5, !P0 ;  /* 0x0000000503077208 */ /* 0x000fe40004000000 */
[----:B------:R-:W-:Y:S01]  /*0e50*/  ISETP.GT.AND P0, PT, R10, R13, PT ;  /* 0x0000000d0a00720c */ /* 0x000fe20003f04270 */
[----:B------:R-:W-:Y:S04]  /*0e60*/  SHFL.DOWN PT, R2, R6, 0x2, R13 ;  /* 0x0840000006027989 */ /* 0x000fe800000e000d */
[----:B------:R-:W0:Y:S02]  /*0e70*/  SHFL.DOWN PT, R3, R7, 0x2, R13 ;  /* 0x0840000007037989 */ /* 0x000e2400000e000d */
[----:B0-----:R-:W-:-:S10]  /*0e80*/  DADD R2, R2, R6 ;  /* 0x0000000002027229 */ /* 0x001fd40000000006 */
[----:B------:R-:W-:Y:S01]  /*0e90*/  FSEL R10, R6, R2, P0 ;  /* 0x00000002060a7208 */ /* 0x000fe20000000000 */
[----:B------:R-:W-:Y:S01]  /*0ea0*/  VIADD R6, R12, 0x8 ;  /* 0x000000080c067836 */ /* 0x000fe20000000000 */
[----:B------:R-:W-:Y:S02]  /*0eb0*/  FSEL R11, R7, R3, P0 ;  /* 0x00000003070b7208 */ /* 0x000fe40000000000 */
[----:B------:R-:W-:Y:S01]  /*0ec0*/  ISETP.GT.AND P0, PT, R4, R13, PT ;  /* 0x0000000d0400720c */ /* 0x000fe20003f04270 */
[----:B------:R-:W-:Y:S04]  /*0ed0*/  SHFL.DOWN PT, R2, R10, 0x4, R13 ;  /* 0x088000000a027989 */ /* 0x000fe800000e000d */
[----:B------:R-:W0:Y:S02]  /*0ee0*/  SHFL.DOWN PT, R3, R11, 0x4, R13 ;  /* 0x088000000b037989 */ /* 0x000e2400000e000d */
[----:B0-----:R-:W-:-:S10]  /*0ef0*/  DADD R2, R2, R10 ;  /* 0x0000000002027229 */ /* 0x001fd4000000000a */
[----:B------:R-:W-:Y:S02]  /*0f00*/  FSEL R4, R10, R2, P0 ;  /* 0x000000020a047208 */ /* 0x000fe40000000000 */
[----:B------:R-:W-:Y:S02]  /*0f10*/  FSEL R5, R11, R3, P0 ;  /* 0x000000030b057208 */ /* 0x000fe40000000000 */
[----:B------:R-:W-:Y:S01]  /*0f20*/  ISETP.GT.AND P0, PT, R6, R13, PT ;  /* 0x0000000d0600720c */ /* 0x000fe20003f04270 */
[----:B------:R-:W-:Y:S01]  /*0f30*/  SHFL.DOWN PT, R2, R4, 0x8, R13 ;  /* 0x0900000004027989 */ /* 0x000fe200000e000d */
[----:B------:R-:W-:-:S03]  /*0f40*/  @!P1 MOV R10, 0x400 ;  /* 0x00000400000a9802 */ /* 0x000fc60000000f00 */
[----:B------:R-:W0:Y:S01]  /*0f50*/  SHFL.DOWN PT, R3, R5, 0x8, R13 ;  /* 0x0900000005037989 */ /* 0x000e2200000e000d */
[----:B------:R-:W1:Y:S01]  /*0f60*/  @!P1 S2R R11, SR_CgaCtaId ;  /* 0x00000000000b9919 */ /* 0x000e620000008800 */
[----:B0-----:R-:W-:-:S10]  /*0f70*/  DADD R2, R2, R4 ;  /* 0x0000000002027229 */ /* 0x001fd40000000004 */
[----:B------:R-:W-:Y:S01]  /*0f80*/  FSEL R6, R4, R2, P0 ;  /* 0x0000000204067208 */ /* 0x000fe20000000000 */
[----:B------:R-:W-:Y:S01]  /*0f90*/  VIADD R4, R12, 0x10 ;  /* 0x000000100c047836 */ /* 0x000fe20000000000 */
[----:B------:R-:W-:Y:S02]  /*0fa0*/  FSEL R7, R5, R3, P0 ;  /* 0x0000000305077208 */ /* 0x000fe40000000000 */
[----:B------:R-:W-:Y:S01]  /*0fb0*/  @!P1 SHF.R.U32.HI R5, RZ, 0x2, R0 ;  /* 0x00000002ff059819 */ /* 0x000fe20000011600 */
[----:B------:R-:W-:Y:S01]  /*0fc0*/  SHFL.DOWN PT, R2, R6, 0x10, R13 ;  /* 0x0a00000006027989 */ /* 0x000fe200000e000d */
[----:B-1----:R-:W-:Y:S02]  /*0fd0*/  @!P1 LEA R10, R11, R10, 0x18 ;  /* 0x0000000a0b0a9211 */ /* 0x002fe400078ec0ff */
[----:B------:R-:W-:Y:S01]  /*0fe0*/  @!P1 LOP3.LUT R5, R5, 0xf8, RZ, 0xc0, !PT ;  /* 0x000000f805059812 */ /* 0x000fe200078ec0ff */
[----:B------:R-:W0:Y:S01]  /*0ff0*/  SHFL.DOWN PT, R3, R7, 0x10, R13 ;  /* 0x0a00000007037989 */ /* 0x000e2200000e000d */
[----:B------:R-:W-:-:S03]  /*1000*/  ISETP.GT.AND P0, PT, R4, R13, PT ;  /* 0x0000000d0400720c */ /* 0x000fc60003f04270 */
[----:B------:R-:W-:Y:S01]  /*1010*/  @!P1 IMAD.IADD R5, R5, 0x1, R10 ;  /* 0x0000000105059824 */ /* 0x000fe200078e020a */
[----:B0-----:R-:W-:-:S10]  /*1020*/  DADD R2, R2, R6 ;  /* 0x0000000002027229 */ /* 0x001fd40000000006 */
[----:B------:R-:W-:Y:S02]  /*1030*/  FSEL R2, R6, R2, P0 ;  /* 0x0000000206027208 */ /* 0x000fe40000000000 */
[----:B------:R-:W-:-:S05]  /*1040*/  FSEL R3, R7, R3, P0 ;  /* 0x0000000307037208 */ /* 0x000fca0000000000 */
[----:B------:R0:W-:Y:S01]  /*1050*/  @!P1 STS.64 [R5+0x10], R2 ;  /* 0x0000100205009388 */ /* 0x0001e20000000a00 */
[----:B------:R-:W-:Y:S01]  /*1060*/  BAR.SYNC.DEFER_BLOCKING 0x0 ;  /* 0x0000000000007b1d */ /* 0x000fe20000010000 */
[----:B------:R-:W-:-:S13]  /*1070*/  ISETP.NE.AND P1, PT, R0, RZ, PT ;  /* 0x000000ff0000720c */ /* 0x000fda0003f25270 */
[----:B0-----:R-:W-:Y:S05]  /*1080*/  @P1 BRA `(.L_x_75) ;  /* 0x0000001400501947 */ /* 0x001fea0003800000 */
[----:B------:R-:W0:Y:S01]  /*1090*/  S2UR UR5, SR_CgaCtaId ;  /* 0x00000000000579c3 */ /* 0x000e220000008800 */
[----:B------:R-:W-:Y:S01]  /*10a0*/  UMOV UR4, 0x400 ;  /* 0x0000040000047882 */ /* 0x000fe20000000000 */
[----:B------:R-:W-:-:S04]  /*10b0*/  ISETP.GT.U32.AND P0, PT, R8, 0x20, PT ;  /* 0x000000200800780c */ /* 0x000fc80003f04070 */
[----:B------:R-:W-:Y:S01]  /*10c0*/  ISETP.GT.U32.AND.EX P0, PT, R9, RZ, PT, P0 ;  /* 0x000000ff0900720c */ /* 0x000fe20003f04100 */
[----:B0-----:R-:W-:-:S09]  /*10d0*/  ULEA UR4, UR5, UR4, 0x18 ;  /* 0x0000000405047291 */ /* 0x001fd2000f8ec0ff */
[----:B------:R-:W0:Y:S04]  /*10e0*/  LDS.64 R4, [UR4+0x18] ;  /* 0x00001804ff047984 */ /* 0x000e280008000a00 */
[----:B------:R-:W1:Y:S01]  /*10f0*/  LDS.128 R12, [UR4+0x20] ;  /* 0x00002004ff0c7984 */ /* 0x000e620008000c00 */
[----:B0-----:R-:W-:-:S10]  /*1100*/  DADD R4, R2, R4 ;  /* 0x0000000002047229 */ /* 0x001fd40000000004 */
[----:B------:R-:W-:Y:S02]  /*1110*/  FSEL R2, R4, R2, P0 ;  /* 0x0000000204027208 */ /* 0x000fe40000000000 */
[----:B------:R-:W-:Y:S02]  /*1120*/  FSEL R3, R5, R3, P0 ;  /* 0x0000000305037208 */ /* 0x000fe40000000000 */
[----:B------:R-:W0:Y:S01]  /*1130*/  LDS.128 R4, [UR4+0x30] ;  /* 0x00003004ff047984 */ /* 0x000e220008000c00 */
[----:B------:R-:W-:-:S03]  /*1140*/  ISETP.GT.U32.AND P0, PT, R8, 0x40, PT ;  /* 0x000000400800780c */ /* 0x000fc60003f04070 */
[----:B-1----:R-:W-:Y:S01]  /*1150*/  DADD R12, R12, R2 ;  /* 0x000000000c0c7229 */ /* 0x002fe20000000002 */
[----:B------:R-:W-:-:S09]  /*1160*/  ISETP.GT.U32.AND.EX P0, PT, R9, RZ, PT, P0 ;  /* 0x000000ff0900720c */ /* 0x000fd20003f04100 */
[----:B------:R-:W-:Y:S02]  /*1170*/  FSEL R2, R12, R2, P0 ;  /* 0x000000020c027208 */ /* 0x000fe40000000000 */
[----:B------:R-:W-:Y:S02]  /*1180*/  FSEL R3, R13, R3, P0 ;  /* 0x000000030d037208 */ /* 0x000fe40000000000 */
[----:B------:R-:W-:-:S04]  /*1190*/  ISETP.GT.U32.AND P0, PT, R8, 0x60, PT ;  /* 0x000000600800780c */ /* 0x000fc80003f04070 */
[----:B------:R-:W-:Y:S01]  /*11a0*/  DADD R14, R2, R14 ;  /* 0x00000000020e7229 */ /* 0x000fe2000000000e */
[----:B------:R-:W-:-:S09]  /*11b0*/  ISETP.GT.U32.AND.EX P0, PT, R9, RZ, PT, P0 ;  /* 0x000000ff0900720c */ /* 0x000fd20003f04100 */
[----:B------:R-:W-:Y:S02]  /*11c0*/  FSEL R2, R14, R2, P0 ;  /* 0x000000020e027208 */ /* 0x000fe40000000000 */
[----:B------:R-:W-:Y:S02]  /*11d0*/  FSEL R3, R15, R3, P0 ;  /* 0x000000030f037208 */ /* 0x000fe40000000000 */
[----:B------:R-:W1:Y:S01]  /*11e0*/  LDS.128 R12, [UR4+0x40] ;  /* 0x00004004ff0c7984 */ /* 0x000e620008000c00 */
[----:B------:R-:W-:-:S03]  /*11f0*/  ISETP.GT.U32.AND P0, PT, R8, 0x80, PT ;  /* 0x000000800800780c */ /* 0x000fc60003f04070 */
[----:B0-----:R-:W-:Y:S01]  /*1200*/  DADD R4, R4, R2 ;  /* 0x0000000004047229 */ /* 0x001fe20000000002 */
        /* <DEDUP_REMOVED lines=52> */
[----:B------:R-:W-:-:S04]  /*1550*/  ISETP.GT.U32.AND P0, PT, R8, 0x1c0, PT ;  /* 0x000001c00800780c */ /* 0x000fc80003f04070 */
        /* <DEDUP_REMOVED lines=8> */
[----:B------:R-:W-:Y:S01]  /*15e0*/  FSEL R3, R15, R3, P0 ;  /* 0x000000030f037208 */ /* 0x000fe20000000000 */
[----:B------:R-:W-:Y:S06]  /*15f0*/  BRA `(.L_x_75) ;  /* 0x0000000c00f47947 */ /* 0x000fec0003800000 */
.L_x_61:
[----:B------:R-:W0:Y:S01]  /*1600*/  S2R R0, SR_TID.X ;  /* 0x0000000000007919 */ /* 0x000e220000002100 */
[----:B------:R-:W0:Y:S02]  /*1610*/  LDC.64 R4, c[0x0][0x380] ;  /* 0x0000e000ff047b82 */ /* 0x000e240000000a00 */
[----:B0-----:R-:W-:-:S05]  /*1620*/  IMAD.WIDE.U32 R4, R0, 0x8, R4 ;  /* 0x0000000800047825 */ /* 0x001fca00078e0004 */
[----:B------:R-:W2:Y:S04]  /*1630*/  LDG.E.64 R2, desc[UR6][R4.64] ;  /* 0x0000000604027981 */ /* 0x000ea8000c1e1b00 */
[----:B------:R-:W2:Y:S04]  /*1640*/  LDG.E.64 R6, desc[UR6][R4.64+0x1000] ;  /* 0x0010000604067981 */ /* 0x000ea8000c1e1b00 */
[----:B------:R-:W3:Y:S04]  /*1650*/  LDG.E.64 R10, desc[UR6][R4.64+0x2000] ;  /* 0x00200006040a7981 */ /* 0x000ee8000c1e1b00 */
[----:B------:R-:W4:Y:S04]  /*1660*/  LDG.E.64 R12, desc[UR6][R4.64+0x3000] ;  /* 0x00300006040c7981 */ /* 0x000f28000c1e1b00 */
[----:B------:R-:W5:Y:S04]  /*1670*/  LDG.E.64 R14, desc[UR6][R4.64+0x4000] ;  /* 0x00400006040e7981 */ /* 0x000f68000c1e1b00 */
[----:B------:R-:W5:Y:S04]  /*1680*/  LDG.E.64 R16, desc[UR6][R4.64+0x5000] ;  /* 0x0050000604107981 */ /* 0x000f68000c1e1b00 */
[----:B------:R-:W5:Y:S01]  /*1690*/  LDG.E.64 R18, desc[UR6][R4.64+0x6000] ;  /* 0x0060000604127981 */ /* 0x000f62000c1e1b00 */
[----:B--2---:R-:W-:-:S08]  /*16a0*/  DADD R2, R2, R6 ;  /* 0x0000000002027229 */ /* 0x004fd00000000006 */
[----:B---3--:R-:W-:-:S08]  /*16b0*/  DADD R2, R10, R2 ;  /* 0x000000000a027229 */ /* 0x008fd00000000002 */
[----:B----4-:R-:W-:Y:S01]  /*16c0*/  DADD R2, R12, R2 ;  /* 0x000000000c027229 */ /* 0x010fe20000000002 */
[----:B------:R-:W-:-:S04]  /*16d0*/  IADD3 R12, P1, PT, R8, -0xe00, RZ ;  /* 0xfffff200080c7810 */ /* 0x000fc80007f3e0ff */
[----:B------:R-:W-:Y:S02]  /*16e0*/  ISETP.GE.U32.AND P0, PT, R12, 0xe00, PT ;  /* 0x00000e000c00780c */ /* 0x000fe40003f06070 */
[----:B------:R-:W-:Y:S01]  /*16f0*/  IADD3.X R13, PT, PT, R9, -0x1, RZ, P1, !PT ;  /* 0xffffffff090d7810 */ /* 0x000fe20000ffe4ff */
[----:B-----5:R-:W-:-:S03]  /*1700*/  DADD R2, R14, R2 ;  /* 0x000000000e027229 */ /* 0x020fc60000000002 */
[----:B------:R-:W-:-:S05]  /*1710*/  ISETP.GE.U32.AND.EX P0, PT, R13, RZ, PT, P0 ;  /* 0x000000ff0d00720c */ /* 0x000fca0003f06100 */
[----:B------:R-:W-:-:S08]  /*1720*/  DADD R2, R16, R2 ;  /* 0x0000000010027229 */ /* 0x000fd00000000002 */
[----:B------:R-:W-:Y:S01]  /*1730*/  DADD R6, R18, R2 ;  /* 0x0000000012067229 */ /* 0x000fe20000000002 */
[----:B------:R-:W-:Y:S02]  /*1740*/  IMAD.MOV.U32 R3, RZ, RZ, 0xe00 ;  /* 0x00000e00ff037424 */ /* 0x000fe400078e00ff */
[----:B------:R-:W-:Y:S01]  /*1750*/  IMAD.MOV.U32 R2, RZ, RZ, RZ ;  /* 0x000000ffff027224 */ /* 0x000fe200078e00ff */
[----:B------:R-:W-:Y:S07]  /*1760*/  @!P0 BRA `(.L_x_76) ;  /* 0x0000000000748947 */ /* 0x000fee0003800000 */
[----:B------:R-:W0:Y:S01]  /*1770*/  LDC.64 R8, c[0x0][0x390] ;  /* 0x0000e400ff087b82 */ /* 0x000e220000000a00 */
[----:B------:R-:W-:Y:S02]  /*1780*/  IMAD.MOV.U32 R3, RZ, RZ, 0xe00 ;  /* 0x00000e00ff037424 */ /* 0x000fe400078e00ff */
[----:B------:R-:W-:-:S07]  /*1790*/  IMAD.MOV.U32 R2, RZ, RZ, RZ ;  /* 0x000000ffff027224 */ /* 0x000fce00078e00ff */
.L_x_78:
[----:B------:R-:W-:-:S04]  /*17a0*/  LEA R16, P0, R3, R4, 0x3 ;  /* 0x0000000403107211 */ /* 0x000fc800078018ff */
[----:B------:R-:W-:-:S05]  /*17b0*/  LEA.HI.X R17, R3, R5, R2, 0x3, P0 ;  /* 0x0000000503117211 */ /* 0x000fca00000f1c02 */
[----:B------:R-:W2:Y:S04]  /*17c0*/  LDG.E.64 R18, desc[UR6][R16.64] ;  /* 0x0000000610127981 */ /* 0x000ea8000c1e1b00 */
[----:B------:R-:W3:Y:S04]  /*17d0*/  LDG.E.64 R20, desc[UR6][R16.64+0x1000] ;  /* 0x0010000610147981 */ /* 0x000ee8000c1e1b00 */
[----:B------:R-:W4:Y:S04]  /*17e0*/  LDG.E.64 R22, desc[UR6][R16.64+0x2000] ;  /* 0x0020000610167981 */ /* 0x000f28000c1e1b00 */
[----:B------:R-:W5:Y:S04]  /*17f0*/  LDG.E.64 R24, desc[UR6][R16.64+0x3000] ;  /* 0x0030000610187981 */ /* 0x000f68000c1e1b00 */
[----:B------:R-:W5:Y:S04]  /*1800*/  LDG.E.64 R26, desc[UR6][R16.64+0x4000] ;  /* 0x00400006101a7981 */ /* 0x000f68000c1e1b00 */
[----:B------:R-:W5:Y:S04]  /*1810*/  LDG.E.64 R10, desc[UR6][R16.64+0x5000] ;  /* 0x00500006100a7981 */ /* 0x000f68000c1e1b00 */
[----:B------:R-:W5:Y:S01]  /*1820*/  LDG.E.64 R14, desc[UR6][R16.64+0x6000] ;  /* 0x00600006100e7981 */ /* 0x000f62000c1e1b00 */
[----:B--2---:R-:W-:Y:S01]  /*1830*/  DADD R18, R18, R6 ;  /* 0x0000000012127229 */ /* 0x004fe20000000006 */
[----:B0-----:R-:W-:-:S04]  /*1840*/  IADD3 R6, P1, PT, -R3, R8, RZ ;  /* 0x0000000803067210 */ /* 0x001fc80007f3e1ff */
[----:B------:R-:W-:Y:S01]  /*1850*/  ISETP.GE.U32.AND P0, PT, R6, 0xe00, PT ;  /* 0x00000e000600780c */ /* 0x000fe20003f06070 */
[----:B------:R-:W-:Y:S02]  /*1860*/  IMAD.X R6, R9, 0x1, ~R2, P1 ;  /* 0x0000000109067824 */ /* 0x000fe400008e0e02 */
[----:B---3--:R-:W-:-:S03]  /*1870*/  DADD R18, R20, R18 ;  /* 0x0000000014127229 */ /* 0x008fc60000000012 */
[----:B------:R-:W-:-:S05]  /*1880*/  ISETP.GE.U32.AND.EX P0, PT, R6, RZ, PT, P0 ;  /* 0x000000ff0600720c */ /* 0x000fca0003f06100 */
[----:B----4-:R-:W-:-:S08]  /*1890*/  DADD R18, R22, R18 ;  /* 0x0000000016127229 */ /* 0x010fd00000000012 */
[----:B-----5:R-:W-:-:S08]  /*18a0*/  DADD R18, R24, R18 ;  /* 0x0000000018127229 */ /* 0x020fd00000000012 */
[----:B------:R-:W-:-:S08]  /*18b0*/  DADD R18, R26, R18 ;  /* 0x000000001a127229 */ /* 0x000fd00000000012 */
[----:B------:R-:W-:-:S08]  /*18c0*/  DADD R10, R10, R18 ;  /* 0x000000000a0a7229 */ /* 0x000fd00000000012 */
[----:B------:R-:W-:Y:S01]  /*18d0*/  DADD R6, R14, R10 ;  /* 0x000000000e067229 */ /* 0x000fe2000000000a */
[----:B------:R-:W-:Y:S10]  /*18e0*/  @!P0 BRA `(.L_x_77) ;  /* 0x0000000800208947 */ /* 0x000ff40003800000 */
[----:B------:R-:W-:-:S05]  /*18f0*/  IADD3 R3, P0, PT, R3, 0xe00, RZ ;  /* 0x00000e0003037810 */ /* 0x000fca0007f1e0ff */
[----:B------:R-:W-:Y:S01]  /*1900*/  IMAD.X R2, RZ, RZ, R2, P0 ;  /* 0x000000ffff027224 */ /* 0x000fe200000e0602 */
[----:B------:R-:W-:-:S04]  /*1910*/  ISETP.GT.U32.AND P0, PT, R3, R12, PT ;  /* 0x0000000c0300720c */ /* 0x000fc80003f04070 */
[----:B------:R-:W-:-:S13]  /*1920*/  ISETP.GT.U32.AND.EX P0, PT, R2, R13, PT, P0 ;  /* 0x0000000d0200720c */ /* 0x000fda0003f04100 */
[----:B------:R-:W-:Y:S05]  /*1930*/  @!P0 BRA `(.L_x_78) ;  /* 0xfffffffc00988947 */ /* 0x000fea000383ffff */
.L_x_76:
[----:B------:R-:W-:Y:S01]  /*1940*/  IMAD.IADD R5, R8, 0x1, -R3 ;  /* 0x0000000108057824 */ /* 0x000fe200078e0a03 */
[----:B------:R-:W-:Y:S01]  /*1950*/  ISETP.GE.U32.AND P1, PT, R3, R8, PT ;  /* 0x000000080300720c */ /* 0x000fe20003f26070 */
[----:B------:R-:W-:Y:S03]  /*1960*/  BSSY.RECONVERGENT B1, `(.L_x_77) ;  /* 0x0000080000017945 */ /* 0x000fe60003800200 */
[----:B------:R-:W-:-:S04]  /*1970*/  ISETP.GE.AND P0, PT, R0, R5, PT ;  /* 0x000000050000720c */ /* 0x000fc80003f06270 */
[----:B------:R-:W-:-:S13]  /*1980*/  ISETP.GE.U32.OR.EX P0, PT, R2, R9, P0, P1 ;  /* 0x000000090200720c */ /* 0x000fda0000706510 */
[----:B------:R-:W-:Y:S05]  /*1990*/  @P0 BRA `(.L_x_79) ;  /* 0x0000000400f00947 */ /* 0x000fea0003800000 */
[----:B------:R-:W-:Y:S01]  /*19a0*/  LOP3.LUT R4, RZ, R0, RZ, 0x33, !PT ;  /* 0x00000000ff047212 */ /* 0x000fe200078e33ff */
[----:B------:R-:W-:Y:S01]  /*19b0*/  BSSY.RECONVERGENT B2, `(.L_x_80) ;  /* 0x0000038000027945 */ /* 0x000fe20003800200 */
[----:B------:R-:W-:Y:S02]  /*19c0*/  IMAD.MOV.U32 R42, RZ, RZ, R0 ;  /* 0x000000ffff2a7224 */ /* 0x000fe400078e0000 */
[----:B------:R-:W-:-:S04]  /*19d0*/  IADD3 R8, PT, PT, -R3, R8, R4 ;  /* 0x0000000803087210 */ /* 0x000fc80007ffe104 */
[C---:B------:R-:W-:Y:S02]  /*19e0*/  ISETP.GE.U32.AND P1, PT, R8.reuse, 0x1e00, PT ;  /* 0x00001e000800780c */ /* 0x040fe40003f26070 */
[----:B------:R-:W-:-:S04]  /*19f0*/  LEA.HI R4, R8, 0x1, RZ, 0x17 ;  /* 0x0000000108047811 */ /* 0x000fc800078fb8ff */
[----:B------:R-:W-:-:S04]  /*1a00*/  LOP3.LUT R5, R4, 0xf, RZ, 0xc0, !PT ;  /* 0x0000000f04057812 */ /* 0x000fc800078ec0ff */
[----:B------:R-:W-:-:S03]  /*1a10*/  ISETP.NE.AND P0, PT, R5, RZ, PT ;  /* 0x000000ff0500720c */ /* 0x000fc60003f05270 */
[----:B------:R-:W-:Y:S10]  /*1a20*/  @!P1 BRA `(.L_x_81) ;  /* 0x0000000000c09947 */ /* 0x000ff40003800000 */
[----:B------:R-:W0:Y:S01]  /*1a30*/  LDCU.64 UR4, c[0x0][0x380] ;  /* 0x00007000ff0477ac */ /* 0x000e220008000a00 */
[----:B------:R-:W-:Y:S01]  /*1a40*/  IADD3 R9, P2, PT, R0, R3, RZ ;  /* 0x0000000300097210 */ /* 0x000fe20007f5e0ff */
[----:B------:R-:W-:Y:S01]  /*1a50*/  IMAD.MOV.U32 R42, RZ, RZ, R0 ;  /* 0x000000ffff2a7224 */ /* 0x000fe200078e0000 */
[----:B------:R-:W-:-:S03]  /*1a60*/  LOP3.LUT R43, R4, 0xfffff0, RZ, 0xc0, !PT ;  /* 0x00fffff0042b7812 */ /* 0x000fc600078ec0ff */
[----:B------:R-:W-:Y:S02]  /*1a70*/  IMAD.X R10, RZ, RZ, R2, P2 ;  /* 0x000000ffff0a7224 */ /* 0x000fe400010e0602 */
[----:B------:R-:W-:Y:S01]  /*1a80*/  IMAD.MOV R43, RZ, RZ, -R43 ;  /* 0x000000ffff2b7224 */ /* 0x000fe200078e0a2b */
[----:B0-----:R-:W-:-:S04]  /*1a90*/  LEA R8, P1, R9, UR4, 0x3 ;  /* 0x0000000409087c11 */ /* 0x001fc8000f8218ff */
[----:B------:R-:W-:Y:S02]  /*1aa0*/  IADD3 R8, P2, PT, R8, 0x8000, RZ ;  /* 0x0000800008087810 */ /* 0x000fe40007f5e0ff */
[----:B------:R-:W-:-:S05]  /*1ab0*/  LEA.HI.X R9, R9, UR5, R10, 0x3, P1 ;  /* 0x0000000509097c11 */ /* 0x000fca00088f1c0a */
[----:B------:R-:W-:-:S07]  /*1ac0*/  IMAD.X R9, RZ, RZ, R9, P2 ;  /* 0x000000ffff097224 */ /* 0x000fce00010e0609 */
.L_x_82:
[----:B------:R-:W2:Y:S04]  /*1ad0*/  LDG.E.64 R10, desc[UR6][R8.64+-0x8000] ;  /* 0xff800006080a7981 */ /* 0x000ea8000c1e1b00 */
[----:B------:R-:W3:Y:S04]  /*1ae0*/  LDG.E.64 R12, desc[UR6][R8.64+-0x7000] ;  /* 0xff900006080c7981 */ /* 0x000ee8000c1e1b00 */
[----:B------:R-:W4:Y:S04]  /*1af0*/  LDG.E.64 R14, desc[UR6][R8.64+-0x6000] ;  /* 0xffa00006080e7981 */ /* 0x000f28000c1e1b00 */
[----:B------:R-:W5:Y:S04]  /*1b00*/  LDG.E.64 R16, desc[UR6][R8.64+-0x5000] ;  /* 0xffb0000608107981 */ /* 0x000f68000c1e1b00 */
        /* <DEDUP_REMOVED lines=11> */
[----:B------:R0:W5:Y:S01]  /*1bc0*/  LDG.E.64 R40, desc[UR6][R8.64+0x7000] ;  /* 0x0070000608287981 */ /* 0x000162000c1e1b00 */
[----:B------:R-:W-:-:S02]  /*1bd0*/  VIADD R43, R43, 0x10 ;  /* 0x000000102b2b7836 */ /* 0x000fc40000000000 */
        /* <DEDUP_REMOVED lines=21> */
.L_x_81:
[----:B------:R-:W-:Y:S05]  /*1d30*/  BSYNC.RECONVERGENT B2 ;  /* 0x0000000000027941 */ /* 0x000fea0003800200 */
.L_x_80:
[----:B------:R-:W-:Y:S05]  /*1d40*/  @!P0 BRA `(.L_x_79) ;  /* 0x0000000400048947 */ /* 0x000fea0003800000 */
[----:B------:R-:W-:Y:S01]  /*1d50*/  ISETP.GE.U32.AND P1, PT, R5, 0x8, PT ;  /* 0x000000080500780c */ /* 0x000fe20003f26070 */
[----:B------:R-:W-:Y:S01]  /*1d60*/  BSSY.RECONVERGENT B2, `(.L_x_83) ;  /* 0x000001a000027945 */ /* 0x000fe20003800200 */
[----:B------:R-:W-:-:S04]  /*1d70*/  LOP3.LUT R26, R4, 0x7, RZ, 0xc0, !PT ;  /* 0x00000007041a7812 */ /* 0x000fc800078ec0ff */
[----:B------:R-:W-:-:S07]  /*1d80*/  ISETP.NE.AND P0, PT, R26, RZ, PT ;  /* 0x000000ff1a00720c */ /* 0x000fce0003f05270 */
[----:B------:R-:W-:Y:S06]  /*1d90*/  @!P1 BRA `(.L_x_84) ;  /* 0x0000000000589947 */ /* 0x000fec0003800000 */
[----:B------:R-:W0:Y:S01]  /*1da0*/  LDCU.64 UR4, c[0x0][0x380] ;  /* 0x00007000ff0477ac */ /* 0x000e220008000a00 */
[----:B------:R-:W-:-:S05]  /*1db0*/  IADD3 R5, P1, PT, R42, R3, RZ ;  /* 0x000000032a057210 */ /* 0x000fca0007f3e0ff */
[----:B------:R-:W-:Y:S01]  /*1dc0*/  IMAD.X R10, RZ, RZ, R2, P1 ;  /* 0x000000ffff0a7224 */ /* 0x000fe200008e0602 */
[----:B0-----:R-:W-:-:S04]  /*1dd0*/  LEA R8, P1, R5, UR4, 0x3 ;  /* 0x0000000405087c11 */ /* 0x001fc8000f8218ff */
        /* <DEDUP_REMOVED lines=18> */
.L_x_84:
[----:B------:R-:W-:Y:S05]  /*1f00*/  BSYNC.RECONVERGENT B2 ;  /* 0x0000000000027941 */ /* 0x000fea0003800200 */
.L_x_83:
        /* <DEDUP_REMOVED lines=20> */
.L_x_86:
[----:B------:R-:W-:Y:S05]  /*2050*/  BSYNC.RECONVERGENT B2 ;  /* 0x0000000000027941 */ /* 0x000fea0003800200 */
.L_x_85:
[----:B------:R-:W-:Y:S05]  /*2060*/  @!P0 BRA `(.L_x_79) ;  /* 0x00000000003c8947 */ /* 0x000fea0003800000 */
[----:B------:R-:W0:Y:S01]  /*2070*/  LDCU.64 UR4, c[0x0][0x380] ;  /* 0x00007000ff0477ac */ /* 0x000e220008000a00 */
[----:B------:R-:W-:Y:S01]  /*2080*/  IADD3 R3, P0, PT, R42, R3, RZ ;  /* 0x000000032a037210 */ /* 0x000fe20007f1e0ff */
[----:B------:R-:W-:-:S04]  /*2090*/  IMAD.MOV R4, RZ, RZ, -R16 ;  /* 0x000000ffff047224 */ /* 0x000fc800078e0a10 */
[----:B------:R-:W-:Y:S01]  /*20a0*/  IMAD.X R2, RZ, RZ, R2, P0 ;  /* 0x000000ffff027224 */ /* 0x000fe200000e0602 */
[----:B0-----:R-:W-:-:S04]  /*20b0*/  LEA R5, P1, R3, UR4, 0x3 ;  /* 0x0000000403057c11 */ /* 0x001fc8000f8218ff */
[----:B------:R-:W-:-:S09]  /*20c0*/  LEA.HI.X R8, R3, UR5, R2, 0x3, P1 ;  /* 0x0000000503087c11 */ /* 0x000fd200088f1c02 */
.L_x_87:
        /* <DEDUP_REMOVED lines=9> */
.L_x_79:
[----:B------:R-:W-:Y:S05]  /*2160*/  BSYNC.RECONVERGENT B1 ;  /* 0x0000000000017941 */ /* 0x000fea0003800200 */
.L_x_77:
        /* <DEDUP_REMOVED lines=40> */
[----:B------:R-:W-:-:S03]  /*23f0*/  FSEL R5, R5, R3, P0 ;  /* 0x0000000305057208 */ /* 0x000fc60000000000 */
[----:B0-----:R-:W-:Y:S02]  /*2400*/  IMAD.MOV.U32 R2, RZ, RZ, R0 ;  /* 0x000000ffff027224 */ /* 0x001fe400078e0000 */
[----:B------:R-:W-:-:S04]  /*2410*/  IMAD.MOV.U32 R3, RZ, RZ, R5 ;  /* 0x000000ffff037224 */ /* 0x000fc800078e0005 */
[----:B------:R-:W-:Y:S05]  /*2420*/  @P1 BRA `(.L_x_75) ;  /* 0x0000000000681947 */ /* 0x000fea0003800000 */
        /* <DEDUP_REMOVED lines=26> */
.L_x_75:
[----:B------:R-:W-:Y:S05]  /*25d0*/  BSYNC.RECONVERGENT B0 ;  /* 0x0000000000007941 */ /* 0x000fea0003800200 */
.L_x_60:
[----:B------:R-:W-:Y:S05]  /*25e0*/  @P1 EXIT ;  /* 0x000000000000194d */ /* 0x000fea0003800000 */
[----:B------:R-:W0:Y:S01]  /*25f0*/  LDCU.64 UR4, c[0x0][0x3a0] ;  /* 0x00007400ff0477ac */ /* 0x000e220008000a00 */
[----:B------:R-:W1:Y:S01]  /*2600*/  LDC.64 R4, c[0x0][0x388] ;  /* 0x0000e200ff047b82 */ /* 0x000e620000000a00 */
[----:B0-----:R-:W-:-:S07]  /*2610*/  DADD R2, R2, UR4 ;  /* 0x0000000402027e29 */ /* 0x001fce0008000000 */
[----:B-1----:R-:W-:Y:S01]  /*2620*/  STG.E.64 desc[UR6][R4.64], R2 ;  /* 0x0000000204007986 */ /* 0x002fe2000c101b06 */
[----:B------:R-:W-:Y:S05]  /*2630*/  EXIT ;  /* 0x000000000000794d */ /* 0x000fea0003800000 */
.L_x_88:
        /* <DEDUP_REMOVED lines=12> */
.L_x_1694:


//--------------------- .text._ZN3cub18CUB_300001_SM_10006detail6reduce28DeviceReduceSingleTileKernelINS2_10policy_hubIdjN4cuda3std3__44plusIdEEE10Policy1000EPdSC_iS9_ddNS7_10__identityEEEvT0_T1_T2_T3_T4_T6_ --------------------------
	.section	.text._ZN3cub18CUB_300001_SM_10006detail6reduce28DeviceReduceSingleTileKernelINS2_10policy_hubIdjN4cuda3std3__44plusIdEEE10Policy1000EPdSC_iS9_ddNS7_10__identityEEEvT0_T1_T2_T3_T4_T6_,"ax",@progbits
	.align	128
        .global         _ZN3cub18CUB_300001_SM_10006detail6reduce28DeviceReduceSingleTileKernelINS2_10policy_hubIdjN4cuda3std3__44plusIdEEE10Policy1000EPdSC_iS9_ddNS7_10__identityEEEvT0_T1_T2_T3_T4_T6_
        .type           _ZN3cub18CUB_300001_SM_10006detail6reduce28DeviceReduceSingleTileKernelINS2_10policy_hubIdjN4cuda3std3__44plusIdEEE10Policy1000EPdSC_iS9_ddNS7_10__identityEEEvT0_T1_T2_T3_T4_T6_,@function
        .size           _ZN3cub18CUB_300001_SM_10006detail6reduce28DeviceReduceSingleTileKernelINS2_10policy_hubIdjN4cuda3std3__44plusIdEEE10Policy1000EPdSC_iS9_ddNS7_10__identityEEEvT0_T1_T2_T3_T4_T6_,(.L_x_1695 - _ZN3cub18CUB_300001_SM_10006detail6reduce28DeviceReduceSingleTileKernelINS2_10policy_hubIdjN4cuda3std3__44plusIdEEE10Policy1000EPdSC_iS9_ddNS7_10__identityEEEvT0_T1_T2_T3_T4_T6_)
        .other          _ZN3cub18CUB_300001_SM_10006detail6reduce28DeviceReduceSingleTileKernelINS2_10policy_hubIdjN4cuda3std3__44plusIdEEE10Policy1000EPdSC_iS9_ddNS7_10__identityEEEvT0_T1_T2_T3_T4_T6_,@"STO_CUDA_ENTRY STV_DEFAULT"
_ZN3cub18CUB_300001_SM_10006detail6reduce28DeviceReduceSingleTileKernelINS2_10policy_hubIdjN4cuda3std3__44plusIdEEE10Policy1000EPdSC_iS9_ddNS7_10__identityEEEvT0_T1_T2_T3_T4_T6_:
.text._ZN3cub18CUB_300001_SM_10006detail6reduce28DeviceReduceSingleTileKernelINS2_10policy_hubIdjN4cuda3std3__44plusIdEEE10Policy1000EPdSC_iS9_ddNS7_10__identityEEEvT0_T1_T2_T3_T4_T6_:
        /* <DEDUP_REMOVED lines=13> */
.L_x_89:
        /* <DEDUP_REMOVED lines=13> */
.L_x_93:
[----:B------:R-:W-:Y:S05]  /*01a0*/  BSYNC.RECONVERGENT B1 ;  /* 0x0000000000017941 */ /* 0x000fea0003800200 */
.L_x_92:
[----:B------:R-:W-:Y:S01]  /*01b0*/  ISETP.GE.AND P0, PT, R5, R4, PT ;  /* 0x000000040500720c */ /* 0x000fe20003f06270 */
[----:B------:R-:W-:-:S12]  /*01c0*/  BSSY.RECONVERGENT B1, `(.L_x_94) ;  /* 0x0000078000017945 */ /* 0x000fd80003800200 */
[----:B------:R-:W-:Y:S05]  /*01d0*/  @P0 BRA `(.L_x_95) ;  /* 0x0000000400d80947 */ /* 0x000fea0003800000 */
[----:B------:R-:W-:Y:S01]  /*01e0*/  LOP3.LUT R9, RZ, R5, RZ, 0x33, !PT ;  /* 0x00000005ff097212 */ /* 0x000fe200078e33ff */
[----:B------:R-:W-:Y:S04]  /*01f0*/  BSSY.RECONVERGENT B2, `(.L_x_96) ;  /* 0x0000019000027945 */ /* 0x000fe80003800200 */
[----:B------:R-:W-:-:S04]  /*0200*/  IMAD.IADD R9, R9, 0x1, R4 ;  /* 0x0000000109097824 */ /* 0x000fc800078e0204 */
[C---:B------:R-:W-:Y:S01]  /*0210*/  IMAD.HI.U32 R0, R9.reuse, -0x33333333, RZ ;  /* 0xcccccccd09007827 */ /* 0x040fe200078e00ff */
[----:B------:R-:W-:-:S04]  /*0220*/  ISETP.GE.U32.AND P0, PT, R9, 0x780, PT ;  /* 0x000007800900780c */ /* 0x000fc80003f06070 */
[----:B------:R-:W-:-:S04]  /*0230*/  SHF.R.U32.HI R0, RZ, 0x9, R0 ;  /* 0x00000009ff007819 */ /* 0x000fc80000011600 */
[----:B------:R-:W-:-:S04]  /*0240*/  LOP3.LUT R2, R0, 0x3, RZ, 0xc0, !PT ;  /* 0x0000000300027812 */ /* 0x000fc800078ec0ff */
[----:B------:R-:W-:-:S13]  /*0250*/  ISETP.NE.AND P1, PT, R2, 0x3, PT ;  /* 0x000000030200780c */ /* 0x000fda0003f25270 */
[----:B------:R-:W-:Y:S05]  /*0260*/  @!P1 BRA `(.L_x_97) ;  /* 0x0000000000449947 */ /* 0x000fea0003800000 */
[----:B------:R-:W0:Y:S01]  /*0270*/  LDC.64 R8, c[0x0][0x380] ;  /* 0x0000e000ff087b82 */ /* 0x000e220000000a00 */
[----:B------:R-:W-:-:S05]  /*0280*/  VIADD R0, R0, 0x1 ;  /* 0x0000000100007836 */ /* 0x000fca0000000000 */
[----:B------:R-:W-:-:S05]  /*0290*/  LOP3.LUT R0, R0, 0x3, RZ, 0xc0, !PT ;  /* 0x0000000300007812 */ /* 0x000fca00078ec0ff */
[----:B------:R-:W-:Y:S02]  /*02a0*/  IMAD.MOV R0, RZ, RZ, -R0 ;  /* 0x000000ffff007224 */ /* 0x000fe400078e0a00 */
[----:B0-----:R-:W-:-:S04]  /*02b0*/  IMAD.WIDE.U32 R8, R5, 0x8, R8 ;  /* 0x0000000805087825 */ /* 0x001fc800078e0008 */
[----:B------:R-:W-:Y:S02]  /*02c0*/  IMAD.MOV.U32 R2, RZ, RZ, R8 ;  /* 0x000000ffff027224 */ /* 0x000fe400078e0008 */
[----:B------:R-:W-:-:S07]  /*02d0*/  IMAD.MOV.U32 R11, RZ, RZ, R9 ;  /* 0x000000ffff0b7224 */ /* 0x000fce00078e0009 */
.L_x_98:
        /* <DEDUP_REMOVED lines=10> */
.L_x_97:
[----:B------:R-:W-:Y:S05]  /*0380*/  BSYNC.RECONVERGENT B2 ;  /* 0x0000000000027941 */ /* 0x000fea0003800200 */
.L_x_96:
        /* <DEDUP_REMOVED lines=8> */
.L_x_101:
        /* <DEDUP_REMOVED lines=43> */
.L_x_100:
[----:B------:R-:W-:Y:S05]  /*06c0*/  BSYNC.RECONVERGENT B2 ;  /* 0x0000000000027941 */ /* 0x000fea0003800200 */
.L_x_99:
        /* <DEDUP_REMOVED lines=26> */
.L_x_103:
[----:B------:R-:W-:Y:S05]  /*0870*/  BSYNC.RECONVERGENT B2 ;  /* 0x0000000000027941 */ /* 0x000fea0003800200 */
.L_x_102:
        /* <DEDUP_REMOVED lines=12> */
.L_x_95:
[----:B------:R-:W-:Y:S05]  /*0940*/  BSYNC.RECONVERGENT B1 ;  /* 0x0000000000017941 */ /* 0x000fea0003800200 */
.L_x_94:
        /* <DEDUP_REMOVED lines=47> */
[----:B------:R-:W0:Y:S04]  /*0c40*/  LDS.128 R8, [UR4+0x20] ;  /* 0x00002004ff087984 */ /* 0x000e280008000c00 */
[----:B------:R-:W1:Y:S04]  /*0c50*/  LDS.128 R16, [UR4+0x30] ;  /* 0x00003004ff107984 */ /* 0x000e680008000c00 */
[----:B--2---:R-:W2:Y:S01]  /*0c60*/  LDS.128 R4, [UR4+0x40] ;  /* 0x00004004ff047984 */ /* 0x004ea20008000c00 */
[----:B0-----:R-:W-:-:S03]  /*0c70*/  DADD R8, R12, R8 ;  /* 0x000000000c087229 */ /* 0x001fc60000000008 */
[----:B------:R-:W-:Y:S05]  /*0c80*/  LDS.128 R12, [UR4+0x60] ;  /* 0x00006004ff0c7984 */ /* 0x000fea0008000c00 */
[----:B------:R-:W-:Y:S02]  /*0c90*/  DADD R2, R8, R10 ;  /* 0x0000000008027229 */ /* 0x000fe4000000000a */
[----:B------:R-:W0:Y:S06]  /*0ca0*/  LDS.128 R8, [UR4+0x50] ;  /* 0x00005004ff087984 */ /* 0x000e2c0008000c00 */
[----:B-1----:R-:W-:-:S08]  /*0cb0*/  DADD R2, R2, R16 ;  /* 0x0000000002027229 */ /* 0x002fd00000000010 */
[----:B------:R-:W-:-:S08]  /*0cc0*/  DADD R2, R2, R18 ;  /* 0x0000000002027229 */ /* 0x000fd00000000012 */
[----:B--2---:R-:W-:-:S08]  /*0cd0*/  DADD R2, R2, R4 ;  /* 0x0000000002027229 */ /* 0x004fd00000000004 */
[----:B------:R-:W-:Y:S01]  /*0ce0*/  DADD R2, R2, R6 ;  /* 0x0000000002027229 */ /* 0x000fe20000000006 */
[----:B------:R-:W1:Y:S07]  /*0cf0*/  LDS.128 R4, [UR4+0x70] ;  /* 0x00007004ff047984 */ /* 0x000e6e0008000c00 */
[----:B0-----:R-:W-:-:S08]  /*0d00*/  DADD R2, R2, R8 ;  /* 0x0000000002027229 */ /* 0x001fd00000000008 */
[----:B------:R-:W-:Y:S01]  /*0d10*/  DADD R2, R2, R10 ;  /* 0x0000000002027229 */ /* 0x000fe2000000000a */
[----:B------:R-:W0:Y:S07]  /*0d20*/  LDS.128 R8, [UR4+0x80] ;  /* 0x00008004ff087984 */ /* 0x000e2e0008000c00 */
[----:B------:R-:W-:-:S08]  /*0d30*/  DADD R2, R2, R12 ;  /* 0x0000000002027229 */ /* 0x000fd0000000000c */
[----:B------:R-:W-:Y:S01]  /*0d40*/  DADD R2, R2, R14 ;  /* 0x0000000002027229 */ /* 0x000fe2000000000e */
[----:B------:R-:W2:Y:S07]  /*0d50*/  LDS.128 R12, [UR4+0x90] ;  /* 0x00009004ff0c7984 */ /* 0x000eae0008000c00 */
[----:B-1----:R-:W-:-:S08]  /*0d60*/  DADD R2, R2, R4 ;  /* 0x0000000002027229 */ /* 0x002fd00000000004 */
[----:B------:R-:W-:Y:S01]  /*0d70*/  DADD R2, R2, R6 ;  /* 0x0000000002027229 */ /* 0x000fe20000000006 */
[----:B------:R-:W1:Y:S07]  /*0d80*/  LDS.128 R4, [UR4+0xa0] ;  /* 0x0000a004ff047984 */ /* 0x000e6e0008000c00 */
[----:B0-----:R-:W-:Y:S01]  /*0d90*/  DADD R2, R2, R8 ;  /* 0x0000000002027229 */ /* 0x001fe20000000008 */
[----:B------:R-:W0:Y:S07]  /*0da0*/  LDS.64 R8, [UR4+0xb0] ;  /* 0x0000b004ff087984 */ /* 0x000e2e0008000a00 */
[----:B------:R-:W-:-:S08]  /*0db0*/  DADD R2, R2, R10 ;  /* 0x0000000002027229 */ /* 0x000fd0000000000a */
[----:B--2---:R-:W-:-:S08]  /*0dc0*/  DADD R2, R2, R12 ;  /* 0x0000000002027229 */ /* 0x004fd0000000000c */
[----:B------:R-:W-:-:S08]  /*0dd0*/  DADD R2, R2, R14 ;  /* 0x0000000002027229 */ /* 0x000fd0000000000e */
[----:B-1----:R-:W-:-:S08]  /*0de0*/  DADD R2, R2, R4 ;  /* 0x0000000002027229 */ /* 0x002fd00000000004 */
[----:B------:R-:W-:-:S08]  /*0df0*/  DADD R2, R2, R6 ;  /* 0x0000000002027229 */ /* 0x000fd00000000006 */
[----:B0-----:R-:W-:Y:S01]  /*0e00*/  DADD R12, R2, R8 ;  /* 0x00000000020c7229 */ /* 0x001fe20000000008 */
[----:B------:R-:W-:Y:S10]  /*0e10*/  BRA `(.L_x_105) ;  /* 0x0000001800487947 */ /* 0x000ff40003800000 */
.L_x_104:
        /* <DEDUP_REMOVED lines=32> */
[----:B------:R-:W-:Y:S01]  /*1020*/  VIADD R0, R2, 0x10 ;  /* 0x0000001002007836 */ /* 0x000fe20000000000 */
[----:B------:R-:W-:Y:S02]  /*1030*/  @!P1 SHF.R.U32.HI R2, RZ, 0x2, R3 ;  /* 0x00000002ff029819 */ /* 0x000fe40000011603 */
[----:B------:R-:W1:Y:S02]  /*1040*/  SHFL.DOWN PT, R7, R11, 0x8, R5 ;  /* 0x090000000b077989 */ /* 0x000e6400000e0005 */
[----:B------:R-:W-:Y:S01]  /*1050*/  @!P1 LOP3.LUT R2, R2, 0xf8, RZ, 0xc0, !PT ;  /* 0x000000f802029812 */ /* 0x000fe200078ec0ff */
[----:B-1----:R-:W-:-:S10]  /*1060*/  DADD R6, R6, R10 ;  /* 0x0000000006067229 */ /* 0x002fd4000000000a */
[----:B------:R-:W-:Y:S02]  /*1070*/  FSEL R8, R10, R6, P0 ;  /* 0x000000060a087208 */ /* 0x000fe40000000000 */
[----:B------:R-:W-:Y:S02]  /*1080*/  FSEL R9, R11, R7, P0 ;  /* 0x000000070b097208 */ /* 0x000fe40000000000 */
[----:B------:R-:W-:Y:S01]  /*1090*/  @!P1 MOV R10, 0x400 ;  /* 0x00000400000a9802 */ /* 0x000fe20000000f00 */
[----:B------:R-:W-:Y:S01]  /*10a0*/  SHFL.DOWN PT, R6, R8, 0x10, R5 ;  /* 0x0a00000008067989 */ /* 0x000fe200000e0005 */
[----:B------:R-:W-:Y:S02]  /*10b0*/  ISETP.GT.AND P0, PT, R0, R5, PT ;  /* 0x000000050000720c */ /* 0x000fe40003f04270 */
[----:B0-----:R-:W-:Y:S01]  /*10c0*/  @!P1 LEA R11, R13, R10, 0x18 ;  /* 0x0000000a0d0b9211 */ /* 0x001fe200078ec0ff */
        /* <DEDUP_REMOVED lines=13> */
[----:B------:R-:W0:Y:S04]  /*11a0*/  LDS.128 R16, [UR4+0x20] ;  /* 0x00002004ff107984 */ /* 0x000e280008000c00 */
[----:B-1----:R-:W1:Y:S01]  /*11b0*/  LDS.128 R8, [UR4+0x30] ;  /* 0x00003004ff087984 */ /* 0x002e620008000c00 */
[----:B0-----:R-:W-:-:S10]  /*11c0*/  DADD R16, R12, R16 ;  /* 0x000000000c107229 */ /* 0x001fd40000000010 */
[----:B------:R-:W-:Y:S02]  /*11d0*/  FSEL R2, R16, R12, P1 ;  /* 0x0000000c10027208 */ /* 0x000fe40000800000 */
[----:B------:R-:W-:Y:S02]  /*11e0*/  FSEL R3, R17, R13, P1 ;  /* 0x0000000d11037208 */ /* 0x000fe40000800000 */
[----:B------:R-:W-:Y:S01]  /*11f0*/  ISETP.GT.AND P1, PT, R4, 0x40, PT ;  /* 0x000000400400780c */ /* 0x000fe20003f24270 */
[----:B------:R-:W0:Y:S03]  /*1200*/  LDS.128 R12, [UR4+0x40] ;  /* 0x00004004ff0c7984 */ /* 0x000e260008000c00 */
        /* <DEDUP_REMOVED lines=65> */
[----:B------:R-:W1:Y:S01]  /*1620*/  LDS.64 R2, [UR4+0xb0] ;  /* 0x0000b004ff027984 */ /* 0x000e620008000a00 */
        /* <DEDUP_REMOVED lines=11> */
[----:B------:R-:W-:Y:S01]  /*16e0*/  FSEL R13, R3, R7, P1 ;  /* 0x00000007030d7208 */ /* 0x000fe20000800000 */
[----:B------:R-:W-:Y:S06]  /*16f0*/  BRA `(.L_x_105) ;  /* 0x0000001000107947 */ /* 0x000fec0003800000 */
.L_x_91:
[----:B------:R-:W0:Y:S01]  /*1700*/  S2R R0, SR_TID.X ;  /* 0x0000000000007919 */ /* 0x000e220000002100 */
[----:B------:R-:W0:Y:S02]  /*1710*/  LDC.64 R6, c[0x0][0x380] ;  /* 0x0000e000ff067b82 */ /* 0x000e240000000a00 */
[----:B0-----:R-:W-:-:S05]  /*1720*/  IMAD.WIDE.U32 R6, R0, 0x8, R6 ;  /* 0x0000000800067825 */ /* 0x001fca00078e0006 */
[----:B------:R-:W2:Y:S04]  /*1730*/  LDG.E.64.CONSTANT R20, desc[UR6][R6.64] ;  /* 0x0000000606147981 */ /* 0x000ea8000c1e9b00 */
[----:B------:R-:W2:Y:S04]  /*1740*/  LDG.E.64.CONSTANT R2, desc[UR6][R6.64+0x1400] ;  /* 0x0014000606027981 */ /* 0x000ea8000c1e9b00 */
[----:B------:R-:W3:Y:S04]  /*1750*/  LDG.E.64.CONSTANT R8, desc[UR6][R6.64+0x2800] ;  /* 0x0028000606087981 */ /* 0x000ee8000c1e9b00 */
[----:B------:R-:W4:Y:S04]  /*1760*/  LDG.E.64.CONSTANT R10, desc[UR6][R6.64+0x3c00] ;  /* 0x003c0006060a7981 */ /* 0x000f28000c1e9b00 */
[----:B------:R-:W5:Y:S04]  /*1770*/  LDG.E.64.CONSTANT R12, desc[UR6][R6.64+0x5000] ;  /* 0x00500006060c7981 */ /* 0x000f68000c1e9b00 */
[----:B------:R-:W5:Y:S04]  /*1780*/  LDG.E.64.CONSTANT R14, desc[UR6][R6.64+0x6400] ;  /* 0x00640006060e7981 */ /* 0x000f68000c1e9b00 */
[----:B------:R-:W5:Y:S04]  /*1790*/  LDG.E.64.CONSTANT R16, desc[UR6][R6.64+0x7800] ;  /* 0x0078000606107981 */ /* 0x000f68000c1e9b00 */
[----:B------:R-:W5:Y:S01]  /*17a0*/  LDG.E.64.CONSTANT R18, desc[UR6][R6.64+0x8c00] ;  /* 0x008c000606127981 */ /* 0x000f62000c1e9b00 */
[----:B------:R-:W-:Y:S01]  /*17b0*/  ISETP.GE.U32.AND P0, PT, R4, 0x2800, PT ;  /* 0x000028000400780c */ /* 0x000fe20003f06070 */
[----:B--2---:R-:W-:-:S08]  /*17c0*/  DADD R2, R20, R2 ;  /* 0x0000000014027229 */ /* 0x004fd00000000002 */
[----:B---3--:R-:W-:Y:S01]  /*17d0*/  DADD R2, R8, R2 ;  /* 0x0000000008027229 */ /* 0x008fe20000000002 */
[----:B------:R-:W-:-:S07]  /*17e0*/  IMAD.MOV.U32 R9, RZ, RZ, 0x1400 ;  /* 0x00001400ff097424 */ /* 0x000fce00078e00ff */
[----:B----4-:R-:W-:-:S08]  /*17f0*/  DADD R2, R10, R2 ;  /* 0x000000000a027229 */ /* 0x010fd00000000002 */
[----:B-----5:R-:W-:-:S08]  /*1800*/  DADD R2, R12, R2 ;  /* 0x000000000c027229 */ /* 0x020fd00000000002 */
[----:B------:R-:W-:-:S08]  /*1810*/  DADD R2, R14, R2 ;  /* 0x000000000e027229 */ /* 0x000fd00000000002 */
[----:B------:R-:W-:-:S08]  /*1820*/  DADD R2, R16, R2 ;  /* 0x0000000010027229 */ /* 0x000fd00000000002 */
[----:B------:R-:W-:Y:S01]  /*1830*/  DADD R2, R18, R2 ;  /* 0x0000000012027229 */ /* 0x000fe20000000002 */
[----:B------:R-:W-:Y:S10]  /*1840*/  @!P0 BRA `(.L_x_106) ;  /* 0x00000000006c8947 */ /* 0x000ff40003800000 */
[----:B------:R-:W0:Y:S01]  /*1850*/  LDC R26, c[0x0][0x390] ;  /* 0x0000e400ff1a7b82 */ /* 0x000e220000000800 */
[----:B------:R-:W-:Y:S02]  /*1860*/  VIADD R8, R4, 0xffffec00 ;  /* 0xffffec0004087836 */ /* 0x000fe40000000000 */
[----:B------:R-:W-:-:S07]  /*1870*/  IMAD.MOV.U32 R9, RZ, RZ, 0x1400 ;  /* 0x00001400ff097424 */ /* 0x000fce00078e00ff */
.L_x_108:
[----:B------:R-:W-:-:S05]  /*1880*/  IMAD.WIDE R12, R9, 0x8, R6 ;  /* 0x00000008090c7825 */ /* 0x000fca00078e0206 */
[----:B------:R-:W2:Y:S04]  /*1890*/  LDG.E.64.CONSTANT R4, desc[UR6][R12.64] ;  /* 0x000000060c047981 */ /* 0x000ea8000c1e9b00 */
[----:B------:R-:W3:Y:S04]  /*18a0*/  LDG.E.64.CONSTANT R14, desc[UR6][R12.64+0x1400] ;  /* 0x001400060c0e7981 */ /* 0x000ee8000c1e9b00 */
[----:B------:R-:W4:Y:S04]  /*18b0*/  LDG.E.64.CONSTANT R16, desc[UR6][R12.64+0x2800] ;  /* 0x002800060c107981 */ /* 0x000f28000c1e9b00 */
[----:B------:R-:W5:Y:S04]  /*18c0*/  LDG.E.64.CONSTANT R18, desc[UR6][R12.64+0x3c00] ;  /* 0x003c00060c127981 */ /* 0x000f68000c1e9b00 */
        /* <DEDUP_REMOVED lines=8> */
[----:B------:R-:W-:-:S08]  /*1950*/  DADD R4, R20, R4 ;  /* 0x0000000014047229 */ /* 0x000fd00000000004 */
[----:B------:R-:W-:Y:S01]  /*1960*/  DADD R22, R22, R4 ;  /* 0x0000000016167229 */ /* 0x000fe20000000004 */
[----:B0-----:R-:W-:-:S04]  /*1970*/  IMAD.MOV.U32 R4, RZ, RZ, R26 ;  /* 0x000000ffff047224 */ /* 0x001fc800078e001a */
[----:B------:R-:W-:-:S03]  /*1980*/  IMAD.IADD R2, R4, 0x1, -R9 ;  /* 0x0000000104027824 */ /* 0x000fc600078e0a09 */
[----:B------:R-:W-:Y:S02]  /*1990*/  DADD R22, R24, R22 ;  /* 0x0000000018167229 */ /* 0x000fe40000000016 */
[----:B------:R-:W-:-:S06]  /*19a0*/  ISETP.GE.AND P0, PT, R2, 0x1400, PT ;  /* 0x000014000200780c */ /* 0x000fcc0003f06270 */
[----:B------:R-:W-:-:S07]  /*19b0*/  DADD R2, R10, R22 ;  /* 0x000000000a027229 */ /* 0x000fce0000000016 */
[----:B------:R-:W-:Y:S05]  /*19c0*/  @!P0 BRA `(.L_x_107) ;  /* 0x0000000800348947 */ /* 0x000fea0003800000 */
[----:B------:R-:W-:-:S05]  /*19d0*/  VIADD R9, R9, 0x1400 ;  /* 0x0000140009097836 */ /* 0x000fca0000000000 */
[----:B------:R-:W-:-:S13]  /*19e0*/  ISETP.GT.AND P0, PT, R9, R8, PT ;  /* 0x000000080900720c */ /* 0x000fda0003f04270 */
[----:B------:R-:W-:Y:S05]  /*19f0*/  @!P0 BRA `(.L_x_108) ;  /* 0xfffffffc00a08947 */ /* 0x000fea000383ffff */
.L_x_106:
[----:B------:R-:W-:-:S13]  /*1a00*/  ISETP.GE.AND P0, PT, R9, R4, PT ;  /* 0x000000040900720c */ /* 0x000fda0003f06270 */
[----:B------:R-:W-:Y:S05]  /*1a10*/  @P0 BRA `(.L_x_107) ;  /* 0x0000000800200947 */ /* 0x000fea0003800000 */
[----:B------:R-:W-:Y:S01]  /*1a20*/  IMAD.IADD R39, R4, 0x1, -R9 ;  /* 0x0000000104277824 */ /* 0x000fe200078e0a09 */
[----:B------:R-:W-:Y:S04]  /*1a30*/  BSSY.RECONVERGENT B1, `(.L_x_107) ;  /* 0x0000086000017945 */ /* 0x000fe80003800200 */
[----:B------:R-:W-:-:S13]  /*1a40*/  ISETP.GE.AND P0, PT, R0, R39, PT ;  /* 0x000000270000720c */ /* 0x000fda0003f06270 */
[----:B------:R-:W-:Y:S05]  /*1a50*/  @P0 BRA `(.L_x_109) ;  /* 0x00000008000c0947 */ /* 0x000fea0003800000 */
[----:B------:R-:W-:Y:S01]  /*1a60*/  LOP3.LUT R5, RZ, R0, RZ, 0x33, !PT ;  /* 0x00000000ff057212 */ /* 0x000fe200078e33ff */
[----:B------:R-:W-:Y:S01]  /*1a70*/  BSSY.RECONVERGENT B2, `(.L_x_110) ;  /* 0x0000017000027945 */ /* 0x000fe20003800200 */
[----:B------:R-:W-:Y:S02]  /*1a80*/  IMAD.MOV.U32 R38, RZ, RZ, R0 ;  /* 0x000000ffff267224 */ /* 0x000fe400078e0000 */
[----:B------:R-:W-:-:S04]  /*1a90*/  IADD3 R5, PT, PT, -R9, R4, R5 ;  /* 0x0000000409057210 */ /* 0x000fc80007ffe105 */
[C---:B------:R-:W-:Y:S01]  /*1aa0*/  ISETP.GE.U32.AND P1, PT, R5.reuse, 0x780, PT ;  /* 0x000007800500780c */ /* 0x040fe20003f26070 */
[----:B------:R-:W-:-:S05]  /*1ab0*/  IMAD.HI.U32 R4, R5, -0x33333333, RZ ;  /* 0xcccccccd05047827 */ /* 0x000fca00078e00ff */
[----:B------:R-:W-:-:S04]  /*1ac0*/  SHF.R.U32.HI R4, RZ, 0x9, R4 ;  /* 0x00000009ff047819 */ /* 0x000fc80000011604 */
[----:B------:R-:W-:-:S04]  /*1ad0*/  LOP3.LUT R6, R4, 0x3, RZ, 0xc0, !PT ;  /* 0x0000000304067812 */ /* 0x000fc800078ec0ff */
[----:B------:R-:W-:-:S13]  /*1ae0*/  ISETP.NE.AND P0, PT, R6, 0x3, PT ;  /* 0x000000030600780c */ /* 0x000fda0003f05270 */
[----:B------:R-:W-:Y:S05]  /*1af0*/  @!P0 BRA `(.L_x_111) ;  /* 0x0000000000388947 */ /* 0x000fea0003800000 */
[----:B------:R-:W0:Y:S01]  /*1b00*/  LDC.64 R6, c[0x0][0x380] ;  /* 0x0000e000ff067b82 */ /* 0x000e220000000a00 */
[----:B------:R-:W-:Y:S02]  /*1b10*/  VIADD R4, R4, 0x1 ;  /* 0x0000000104047836 */ /* 0x000fe40000000000 */
[----:B------:R-:W-:Y:S02]  /*1b20*/  IMAD.IADD R11, R0, 0x1, R9 ;  /* 0x00000001000b7824 */ /* 0x000fe400078e0209 */
[----:B------:R-:W-:Y:S01]  /*1b30*/  IMAD.MOV.U32 R38, RZ, RZ, R0 ;  /* 0x000000ffff267224 */ /* 0x000fe200078e0000 */
[----:B------:R-:W-:-:S05]  /*1b40*/  LOP3.LUT R4, R4, 0x3, RZ, 0xc0, !PT ;  /* 0x0000000304047812 */ /* 0x000fca00078ec0ff */
[----:B------:R-:W-:-:S07]  /*1b50*/  IMAD.MOV R8, RZ, RZ, -R4 ;  /* 0x000000ffff087224 */ /* 0x000fce00078e0a04 */
.L_x_112:
[----:B0-----:R-:W-:-:S06]  /*1b60*/  IMAD.WIDE.U32 R4, R11, 0x8, R6 ;  /* 0x000000080b047825 */ /* 0x001fcc00078e0006 */
[----:B------:R-:W2:Y:S01]  /*1b70*/  LDG.E.64.CONSTANT R4, desc[UR6][R4.64] ;  /* 0x0000000604047981 */ /* 0x000ea2000c1e9b00 */
[----:B------:R-:W-:Y:S02]  /*1b80*/  VIADD R8, R8, 0x1 ;  /* 0x0000000108087836 */ /* 0x000fe40000000000 */
[----:B------:R-:W-:Y:S02]  /*1b90*/  VIADD R38, R38, 0x280 ;  /* 0x0000028026267836 */ /* 0x000fe40000000000 */
[----:B------:R-:W-:Y:S01]  /*1ba0*/  VIADD R11, R11, 0x280 ;  /* 0x000002800b0b7836 */ /* 0x000fe20000000000 */
[----:B------:R-:W-:Y:S01]  /*1bb0*/  ISETP.NE.AND P0, PT, R8, RZ, PT ;  /* 0x000000ff0800720c */ /* 0x000fe20003f05270 */
[----:B--2---:R-:W-:-:S12]  /*1bc0*/  DADD R2, R4, R2 ;  /* 0x0000000004027229 */ /* 0x004fd80000000002 */
[----:B------:R-:W-:Y:S05]  /*1bd0*/  @P0 BRA `(.L_x_112) ;  /* 0xfffffffc00e00947 */ /* 0x000fea000383ffff */
.L_x_111:
[----:B------:R-:W-:Y:S05]  /*1be0*/  BSYNC.RECONVERGENT B2 ;  /* 0x0000000000027941 */ /* 0x000fea0003800200 */
.L_x_110:
[----:B------:R-:W-:Y:S05]  /*1bf0*/  @!P1 BRA `(.L_x_109) ;  /* 0x0000000400a49947 */ /* 0x000fea0003800000 */
[----:B------:R-:W0:Y:S01]  /*1c00*/  LDCU.64 UR4, c[0x0][0x380] ;  /* 0x00007000ff0477ac */ /* 0x000e220008000a00 */
[----:B------:R-:W-:Y:S01]  /*1c10*/  IMAD.IADD R7, R39, 0x1, -R38 ;  /* 0x0000000127077824 */ /* 0x000fe200078e0a26 */
[C---:B------:R-:W-:Y:S01]  /*1c20*/  IADD3 R5, P0, PT, R38.reuse, R9, RZ ;  /* 0x0000000926057210 */ /* 0x040fe20007f1e0ff */
[----:B------:R-:W-:Y:S01]  /*1c30*/  BSSY.RECONVERGENT B2, `(.L_x_113) ;  /* 0x000003a000027945 */ /* 0x000fe20003800200 */
[----:B------:R-:W-:Y:S02]  /*1c40*/  IMAD.IADD R40, R38, 0x1, R9 ;  /* 0x0000000126287824 */ /* 0x000fe400078e0209 */
        /* <DEDUP_REMOVED lines=10> */
.L_x_115:
[----:B------:R-:W0:Y:S01]  /*1cf0*/  LDC.64 R30, c[0x0][0x380] ;  /* 0x0000e000ff1e7b82 */ /* 0x000e220000000a00 */
[----:B------:R-:W2:Y:S04]  /*1d00*/  LDG.E.64.CONSTANT R8, desc[UR6][R4.64+-0x1400] ;  /* 0xffec000604087981 */ /* 0x000ea8000c1e9b00 */
[----:B------:R-:W3:Y:S01]  /*1d10*/  LDG.E.64.CONSTANT R10, desc[UR6][R4.64] ;  /* 0x00000006040a7981 */ /* 0x000ee2000c1e9b00 */
[----:B------:R-:W-:-:S03]  /*1d20*/  VIADD R15, R40, 0xa00 ;  /* 0x00000a00280f7836 */ /* 0x000fc60000000000 */
[----:B------:R-:W4:Y:S04]  /*1d30*/  LDG.E.64.CONSTANT R12, desc[UR6][R4.64+0x1400] ;  /* 0x00140006040c7981 */ /* 0x000f28000c1e9b00 */
[----:B------:R-:W5:Y:S04]  /*1d40*/  LDG.E.64.CONSTANT R16, desc[UR6][R4.64+0x3c00] ;  /* 0x003c000604107981 */ /* 0x000f68000c1e9b00 */
[----:B------:R-:W5:Y:S01]  /*1d50*/  LDG.E.64.CONSTANT R18, desc[UR6][R4.64+0x5000] ;  /* 0x0050000604127981 */ /* 0x000f62000c1e9b00 */
[----:B------:R-:W-:-:S03]  /*1d60*/  VIADD R23, R40, 0x1400 ;  /* 0x0000140028177836 */ /* 0x000fc60000000000 */
[----:B------:R-:W5:Y:S01]  /*1d70*/  LDG.E.64.CONSTANT R20, desc[UR6][R4.64+0x6400] ;  /* 0x0064000604147981 */ /* 0x000f62000c1e9b00 */
[----:B0-----:R-:W-:-:S03]  /*1d80*/  IMAD.WIDE.U32 R6, R40, 0x8, R30 ;  /* 0x0000000828067825 */ /* 0x001fc600078e001e */
[----:B------:R-:W5:Y:S04]  /*1d90*/  LDG.E.64.CONSTANT R24, desc[UR6][R4.64+0x8c00] ;  /* 0x008c000604187981 */ /* 0x000f68000c1e9b00 */
[----:B------:R-:W5:Y:S04]  /*1da0*/  LDG.E.64.CONSTANT R26, desc[UR6][R4.64+0xa000] ;  /* 0x00a00006041a7981 */ /* 0x000f68000c1e9b00 */
[----:B------:R-:W2:Y:S01]  /*1db0*/  LDG.E.64.CONSTANT R6, desc[UR6][R6.64] ;  /* 0x0000000606067981 */ /* 0x000ea2000c1e9b00 */
[----:B------:R-:W-:-:S03]  /*1dc0*/  IMAD.WIDE.U32 R14, R15, 0x8, R30 ;  /* 0x000000080f0e7825 */ /* 0x000fc600078e001e */
[----:B------:R-:W5:Y:S04]  /*1dd0*/  LDG.E.64.CONSTANT R28, desc[UR6][R4.64+0xb400] ;  /* 0x00b40006041c7981 */ /* 0x000f68000c1e9b00 */
[----:B------:R-:W5:Y:S01]  /*1de0*/  LDG.E.64.CONSTANT R14, desc[UR6][R14.64] ;  /* 0x000000060e0e7981 */ /* 0x000f62000c1e9b00 */
[----:B------:R-:W-:-:S03]  /*1df0*/  IMAD.WIDE.U32 R22, R23, 0x8, R30 ;  /* 0x0000000817167825 */ /* 0x000fc600078e001e */
[----:B------:R-:W5:Y:S04]  /*1e00*/  LDG.E.64.CONSTANT R34, desc[UR6][R4.64+0xf000] ;  /* 0x00f0000604227981 */ /* 0x000f68000c1e9b00 */
[----:B------:R-:W5:Y:S01]  /*1e10*/  LDG.E.64.CONSTANT R22, desc[UR6][R22.64] ;  /* 0x0000000616167981 */ /* 0x000f62000c1e9b00 */
[----:B------:R-:W-:-:S03]  /*1e20*/  VIADD R33, R40, 0x1e00 ;  /* 0x00001e0028217836 */ /* 0x000fc60000000000 */
[----:B------:R-:W5:Y:S01]  /*1e30*/  LDG.E.64.CONSTANT R36, desc[UR6][R4.64+0x10400] ;  /* 0x0104000604247981 */ /* 0x000f62000c1e9b00 */
[----:B------:R-:W-:-:S03]  /*1e40*/  IMAD.WIDE.U32 R30, R33, 0x8, R30 ;  /* 0x00000008211e7825 */ /* 0x000fc600078e001e */
[----:B------:R0:W5:Y:S04]  /*1e50*/  LDG.E.64.CONSTANT R32, desc[UR6][R4.64+0xdc00] ;  /* 0x00dc000604207981 */ /* 0x000168000c1e9b00 */
[----:B------:R-:W5:Y:S01]  /*1e60*/  LDG.E.64.CONSTANT R30, desc[UR6][R30.64] ;  /* 0x000000061e1e7981 */ /* 0x000f62000c1e9b00 */
[----:B------:R-:W-:-:S05]  /*1e70*/  VIADD R38, R38, 0x2800 ;  /* 0x0000280026267836 */ /* 0x000fca0000000000 */
[----:B------:R-:W-:Y:S02]  /*1e80*/  ISETP.GE.AND P1, PT, R38, R41, PT ;  /* 0x000000292600720c */ /* 0x000fe40003f26270 */
[----:B0-----:R-:W-:Y:S01]  /*1e90*/  IADD3 R4, P2, PT, R4, 0x14000, RZ ;  /* 0x0001400004047810 */ /* 0x001fe20007f5e0ff */
[----:B------:R-:W-:-:S04]  /*1ea0*/  VIADD R40, R40, 0x2800 ;  /* 0x0000280028287836 */ /* 0x000fc80000000000 */
[----:B------:R-:W-:Y:S01]  /*1eb0*/  IMAD.X R5, RZ, RZ, R5, P2 ;  /* 0x000000ffff057224 */ /* 0x000fe200010e0605 */
[----:B--2---:R-:W-:-:S08]  /*1ec0*/  DADD R6, R6, R2 ;  /* 0x0000000006067229 */ /* 0x004fd00000000002 */
[----:B------:R-:W-:-:S08]  /*1ed0*/  DADD R6, R6, R8 ;  /* 0x0000000006067229 */ /* 0x000fd00000000008 */
        /* <DEDUP_REMOVED lines=15> */
.L_x_114:
[----:B------:R-:W-:Y:S05]  /*1fd0*/  BSYNC.RECONVERGENT B2 ;  /* 0x0000000000027941 */ /* 0x000fea0003800200 */
.L_x_113:
[----:B------:R-:W-:Y:S01]  /*1fe0*/  IMAD.IADD R6, R39, 0x1, -R38 ;  /* 0x0000000127067824 */ /* 0x000fe200078e0a26 */
[----:B------:R-:W-:Y:S04]  /*1ff0*/  BSSY.RECONVERGENT B2, `(.L_x_116) ;  /* 0x000001d000027945 */ /* 0x000fe80003800200 */
[----:B------:R-:W-:-:S13]  /*2000*/  ISETP.GT.AND P1, PT, R6, 0xa00, PT ;  /* 0x00000a000600780c */ /* 0x000fda0003f24270 */
[----:B------:R-:W-:Y:S05]  /*2010*/  @!P1 BRA `(.L_x_117) ;  /* 0x0000000000689947 */ /* 0x000fea0003800000 */
[----:B------:R-:W0:Y:S01]  /*2020*/  LDC.64 R14, c[0x0][0x380] ;  /* 0x0000e000ff0e7b82 */ /* 0x000e220000000a00 */
[----:B------:R-:W2:Y:S04]  /*2030*/  LDG.E.64.CONSTANT R8, desc[UR6][R4.64+-0x1400] ;  /* 0xffec000604087981 */ /* 0x000ea8000c1e9b00 */
[----:B------:R-:W3:Y:S01]  /*2040*/  LDG.E.64.CONSTANT R10, desc[UR6][R4.64] ;  /* 0x00000006040a7981 */ /* 0x000ee2000c1e9b00 */
[----:B------:R-:W-:-:S03]  /*2050*/  VIADD R17, R40, 0xa00 ;  /* 0x00000a0028117836 */ /* 0x000fc60000000000 */
[----:B------:R-:W4:Y:S04]  /*2060*/  LDG.E.64.CONSTANT R12, desc[UR6][R4.64+0x1400] ;  /* 0x00140006040c7981 */ /* 0x000f28000c1e9b00 */
[----:B------:R-:W5:Y:S04]  /*2070*/  LDG.E.64.CONSTANT R18, desc[UR6][R4.64+0x5000] ;  /* 0x0050000604127981 */ /* 0x000f68000c1e9b00 */
[----:B------:R1:W5:Y:S01]  /*2080*/  LDG.E.64.CONSTANT R20, desc[UR6][R4.64+0x6400] ;  /* 0x0064000604147981 */ /* 0x000362000c1e9b00 */
[----:B0-----:R-:W-:-:S06]  /*2090*/  IMAD.WIDE.U32 R6, R40, 0x8, R14 ;  /* 0x0000000828067825 */ /* 0x001fcc00078e000e */
[----:B------:R-:W2:Y:S01]  /*20a0*/  LDG.E.64.CONSTANT R6, desc[UR6][R6.64] ;  /* 0x0000000606067981 */ /* 0x000ea2000c1e9b00 */
[----:B------:R-:W-:-:S03]  /*20b0*/  IMAD.WIDE.U32 R14, R17, 0x8, R14 ;  /* 0x00000008110e7825 */ /* 0x000fc600078e000e */
[----:B------:R-:W5:Y:S04]  /*20c0*/  LDG.E.64.CONSTANT R16, desc[UR6][R4.64+0x3c00] ;  /* 0x003c000604107981 */ /* 0x000f68000c1e9b00 */
[----:B------:R-:W5:Y:S01]  /*20d0*/  LDG.E.64.CONSTANT R14, desc[UR6][R14.64] ;  /* 0x000000060e0e7981 */ /* 0x000f62000c1e9b00 */
[----:B------:R-:W-:Y:S01]  /*20e0*/  PLOP3.LUT P0, PT, PT, PT, PT, 0x8, 0x80 ;  /* 0x000000000080781c */ /* 0x000fe20003f0e170 */
[----:B------:R-:W-:Y:S02]  /*20f0*/  VIADD R38, R38, 0x1400 ;  /* 0x0000140026267836 */ /* 0x000fe40000000000 */
[----:B------:R-:W-:Y:S01]  /*2100*/  VIADD R40, R40, 0x1400 ;  /* 0x0000140028287836 */ /* 0x000fe20000000000 */
[----:B--2---:R-:W-:-:S08]  /*2110*/  DADD R2, R2, R6 ;  /* 0x0000000002027229 */ /* 0x004fd00000000006 */
[----:B------:R-:W-:-:S08]  /*2120*/  DADD R2, R2, R8 ;  /* 0x0000000002027229 */ /* 0x000fd00000000008 */
[----:B---3--:R-:W-:-:S08]  /*2130*/  DADD R2, R2, R10 ;  /* 0x0000000002027229 */ /* 0x008fd0000000000a */
[----:B----4-:R-:W-:-:S08]  /*2140*/  DADD R2, R2, R12 ;  /* 0x0000000002027229 */ /* 0x010fd0000000000c */
[----:B-----5:R-:W-:-:S08]  /*2150*/  DADD R2, R2, R14 ;  /* 0x0000000002027229 */ /* 0x020fd0000000000e */
[----:B------:R-:W-:Y:S01]  /*2160*/  DADD R2, R2, R16 ;  /* 0x0000000002027229 */ /* 0x000fe20000000010 */
[----:B------:R-:W-:-:S07]  /*2170*/  IADD3 R6, P1, PT, R4, 0xa000, RZ ;  /* 0x0000a00004067810 */ /* 0x000fce0007f3e0ff */
[----:B------:R-:W-:Y:S01]  /*2180*/  DADD R2, R2, R18 ;  /* 0x0000000002027229 */ /* 0x000fe20000000012 */
[----:B-1----:R-:W-:Y:S02]  /*2190*/  IMAD.X R5, RZ, RZ, R5, P1 ;  /* 0x000000ffff057224 */ /* 0x002fe400008e0605 */
[----:B------:R-:W-:-:S05]  /*21a0*/  IMAD.MOV.U32 R4, RZ, RZ, R6 ;  /* 0x000000ffff047224 */ /* 0x000fca00078e0006 */
[----:B------:R-:W-:-:S11]  /*21b0*/  DADD R2, R2, R20 ;  /* 0x0000000002027229 */ /* 0x000fd60000000014 */
.L_x_117:
[----:B------:R-:W-:Y:S05]  /*21c0*/  BSYNC.RECONVERGENT B2 ;  /* 0x0000000000027941 */ /* 0x000fea0003800200 */
.L_x_116:
[----:B------:R-:W-:-:S13]  /*21d0*/  ISETP.LT.OR P0, PT, R38, R39, P0 ;  /* 0x000000272600720c */ /* 0x000fda0000701670 */
[----:B------:R-:W-:Y:S05]  /*21e0*/  @!P0 BRA `(.L_x_109) ;  /* 0x0000000000288947 */ /* 0x000fea0003800000 */
[----:B------:R-:W0:Y:S01]  /*21f0*/  LDC.64 R6, c[0x0][0x380] ;  /* 0x0000e000ff067b82 */ /* 0x000e220000000a00 */
[----:B------:R-:W2:Y:S04]  /*2200*/  LDG.E.64.CONSTANT R8, desc[UR6][R4.64] ;  /* 0x0000000604087981 */ /* 0x000ea8000c1e9b00 */
[----:B------:R-:W3:Y:S01]  /*2210*/  LDG.E.64.CONSTANT R10, desc[UR6][R4.64+0x1400] ;  /* 0x00140006040a7981 */ /* 0x000ee2000c1e9b00 */
[----:B0-----:R-:W-:-:S03]  /*2220*/  IMAD.WIDE.U32 R40, R40, 0x8, R6 ;  /* 0x0000000828287825 */ /* 0x001fc600078e0006 */
[----:B------:R-:W4:Y:S04]  /*2230*/  LDG.E.64.CONSTANT R6, desc[UR6][R4.64+-0x1400] ;  /* 0xffec000604067981 */ /* 0x000f28000c1e9b00 */
[----:B------:R-:W5:Y:S02]  /*2240*/  LDG.E.64.CONSTANT R40, desc[UR6][R40.64] ;  /* 0x0000000628287981 */ /* 0x000f64000c1e9b00 */
[----:B-----5:R-:W-:-:S08]  /*2250*/  DADD R2, R2, R40 ;  /* 0x0000000002027229 */ /* 0x020fd00000000028 */
[----:B----4-:R-:W-:-:S08]  /*2260*/  DADD R2, R2, R6 ;  /* 0x0000000002027229 */ /* 0x010fd00000000006 */
[----:B--2---:R-:W-:-:S08]  /*2270*/  DADD R2, R2, R8 ;  /* 0x0000000002027229 */ /* 0x004fd00000000008 */
[----:B---3--:R-:W-:-:S11]  /*2280*/  DADD R2, R2, R10 ;  /* 0x0000000002027229 */ /* 0x008fd6000000000a */
.L_x_109:
[----:B------:R-:W-:Y:S05]  /*2290*/  BSYNC.RECONVERGENT B1 ;  /* 0x0000000000017941 */ /* 0x000fea0003800200 */
.L_x_107:
        /* <DEDUP_REMOVED lines=16> */
[----:B------:R-:W-:Y:S01]  /*23a0*/  SHFL.DOWN PT, R2, R4, 0x4, 0x1f ;  /* 0x08801f0004027f89 */ /* 0x000fe200000e0000 */
[----:B------:R-:W-:Y:S02]  /*23b0*/  @!P1 MOV R7, 0x400 ;  /* 0x0000040000079802 */ /* 0x000fe40000000f00 */
[----:B------:R-:W-:Y:S01]  /*23c0*/  @!P1 SHF.R.U32.HI R6, RZ, 0x2, R0 ;  /* 0x00000002ff069819 */ /* 0x000fe20000011600 */
[----:B------:R-:W0:Y:S01]  /*23d0*/  SHFL.DOWN PT, R3, R5, 0x4, 0x1f ;  /* 0x08801f0005037f89 */ /* 0x000e2200000e0000 */
[----:B-1----:R-:W-:-:S02]  /*23e0*/  @!P1 LEA R7, R12, R7, 0x18 ;  /* 0x000000070c079211 */ /* 0x002fc400078ec0ff */
[----:B------:R-:W-:-:S05]  /*23f0*/  @!P1 LOP3.LUT R6, R6, 0xf8, RZ, 0xc0, !PT ;  /* 0x000000f806069812 */ /* 0x000fca00078ec0ff */
[----:B------:R-:W-:Y:S01]  /*2400*/  @!P1 IMAD.IADD R7, R6, 0x1, R7 ;  /* 0x0000000106079824 */ /* 0x000fe200078e0207 */
        /* <DEDUP_REMOVED lines=22> */
[----:B------:R-:W1:Y:S04]  /*2570*/  LDS.128 R8, [UR4+0x20] ;  /* 0x00002004ff087984 */ /* 0x000e680008000c00 */
[----:B------:R-:W2:Y:S04]  /*2580*/  LDS.128 R16, [UR4+0x30] ;  /* 0x00003004ff107984 */ /* 0x000ea80008000c00 */
[----:B0-----:R-:W0:Y:S01]  /*2590*/  LDS.128 R4, [UR4+0x40] ;  /* 0x00004004ff047984 */ /* 0x001e220008000c00 */
[----:B-1----:R-:W-:-:S03]  /*25a0*/  DADD R8, R12, R8 ;  /* 0x000000000c087229 */ /* 0x002fc60000000008 */
[----:B------:R-:W-:Y:S05]  /*25b0*/  LDS.128 R12, [UR4+0x60] ;  /* 0x00006004ff0c7984 */ /* 0x000fea0008000c00 */
[----:B------:R-:W-:Y:S02]  /*25c0*/  DADD R2, R8, R10 ;  /* 0x0000000008027229 */ /* 0x000fe4000000000a */
[----:B------:R-:W1:Y:S06]  /*25d0*/  LDS.128 R8, [UR4+0x50] ;  /* 0x00005004ff087984 */ /* 0x000e6c0008000c00 */
[----:B--2---:R-:W-:-:S08]  /*25e0*/  DADD R2, R2, R16 ;  /* 0x0000000002027229 */ /* 0x004fd00000000010 */
[----:B------:R-:W-:-:S08]  /*25f0*/  DADD R2, R2, R18 ;  /* 0x0000000002027229 */ /* 0x000fd00000000012 */
[----:B0-----:R-:W-:-:S08]  /*2600*/  DADD R2, R2, R4 ;  /* 0x0000000002027229 */ /* 0x001fd00000000004 */
[----:B------:R-:W-:Y:S01]  /*2610*/  DADD R2, R2, R6 ;  /* 0x0000000002027229 */ /* 0x000fe20000000006 */
[----:B------:R-:W0:Y:S07]  /*2620*/  LDS.128 R4, [UR4+0x70] ;  /* 0x00007004ff047984 */ /* 0x000e2e0008000c00 */
[----:B-1----:R-:W-:-:S08]  /*2630*/  DADD R2, R2, R8 ;  /* 0x0000000002027229 */ /* 0x002fd00000000008 */
[----:B------:R-:W-:Y:S01]  /*2640*/  DADD R2, R2, R10 ;  /* 0x0000000002027229 */ /* 0x000fe2000000000a */
[----:B------:R-:W1:Y:S07]  /*2650*/  LDS.128 R8, [UR4+0x80] ;  /* 0x00008004ff087984 */ /* 0x000e6e0008000c00 */
[----:B------:R-:W-:-:S08]  /*2660*/  DADD R2, R2, R12 ;  /* 0x0000000002027229 */ /* 0x000fd0000000000c */
[----:B------:R-:W-:Y:S01]  /*2670*/  DADD R2, R2, R14 ;  /* 0x0000000002027229 */ /* 0x000fe2000000000e */
[----:B------:R-:W2:Y:S07]  /*2680*/  LDS.128 R12, [UR4+0x90] ;  /* 0x00009004ff0c7984 */ /* 0x000eae0008000c00 */
[----:B0-----:R-:W-:-:S08]  /*2690*/  DADD R2, R2, R4 ;  /* 0x0000000002027229 */ /* 0x001fd00000000004 */
[----:B------:R-:W-:Y:S01]  /*26a0*/  DADD R2, R2, R6 ;  /* 0x0000000002027229 */ /* 0x000fe20000000006 */
[----:B------:R-:W0:Y:S07]  /*26b0*/  LDS.128 R4, [UR4+0xa0] ;  /* 0x0000a004ff047984 */ /* 0x000e2e0008000c00 */
[----:B-1----:R-:W-:Y:S01]  /*26c0*/  DADD R2, R2, R8 ;  /* 0x0000000002027229 */ /* 0x002fe20000000008 */
[----:B------:R-:W1:Y:S07]  /*26d0*/  LDS.64 R8, [UR4+0xb0] ;  /* 0x0000b004ff087984 */ /* 0x000e6e0008000a00 */
[----:B------:R-:W-:-:S08]  /*26e0*/  DADD R2, R2, R10 ;  /* 0x0000000002027229 */ /* 0x000fd0000000000a */
[----:B--2---:R-:W-:-:S08]  /*26f0*/  DADD R2, R2, R12 ;  /* 0x0000000002027229 */ /* 0x004fd0000000000c */
[----:B------:R-:W-:-:S08]  /*2700*/  DADD R2, R2, R14 ;  /* 0x0000000002027229 */ /* 0x000fd0000000000e */
[----:B0-----:R-:W-:-:S08]  /*2710*/  DADD R2, R2, R4 ;  /* 0x0000000002027229 */ /* 0x001fd00000000004 */
[----:B------:R-:W-:-:S08]  /*2720*/  DADD R2, R2, R6 ;  /* 0x0000000002027229 */ /* 0x000fd00000000006 */
[----:B-1----:R-:W-:-:S11]  /*2730*/  DADD R12, R2, R8 ;  /* 0x00000000020c7229 */ /* 0x002fd60000000008 */
.L_x_105:
[----:B------:R-:W-:Y:S05]  /*2740*/  BSYNC.RECONVERGENT B0 ;  /* 0x0000000000007941 */ /* 0x000fea0003800200 */
.L_x_90:
[----:B------:R-:W-:Y:S05]  /*2750*/  @P0 EXIT ;  /* 0x000000000000094d */ /* 0x000fea0003800000 */
[----:B------:R-:W1:Y:S01]  /*2760*/  LDCU.64 UR4, c[0x0][0x398] ;  /* 0x00007300ff0477ac */ /* 0x000e620008000a00 */
[----:B0-----:R-:W0:Y:S01]  /*2770*/  LDC.64 R2, c[0x0][0x388] ;  /* 0x0000e200ff027b82 */ /* 0x001e220000000a00 */
[----:B-1----:R-:W-:-:S07]  /*2780*/  DADD R12, R12, UR4 ;  /* 0x000000040c0c7e29 */ /* 0x002fce0008000000 */
[----:B0-----:R-:W-:Y:S01]  /*2790*/  STG.E.64 desc[UR6][R2.64], R12 ;  /* 0x0000000c02007986 */ /* 0x001fe2000c101b06 */
[----:B------:R-:W-:Y:S05]  /*27a0*/  EXIT ;  /* 0x000000000000794d */ /* 0x000fea0003800000 */
.L_x_118:
        /* <DEDUP_REMOVED lines=13> */
.L_x_1695:


//--------------------- .text._ZN3cub18CUB_300001_SM_10006detail6reduce18DeviceReduceKernelINS2_10policy_hubIdjN4cuda3std3__44plusIdEEE10Policy1000EN6thrust24THRUST_300001_SM_1000_NS6detail15normal_iteratorINSD_10device_ptrIdEEEEjS9_dNS7_10__identityEEEvT0_PT3_T1_NS0_13GridEvenShareISN_EET2_T4_ --------------------------
	.section	.text._ZN3cub18CUB_300001_SM_10006detail6reduce18DeviceReduceKernelINS2_10policy_hubIdjN4cuda3std3__44plusIdEEE10Policy1000EN6thrust24THRUST_300001_SM_1000_NS6detail15normal_iteratorINSD_10device_ptrIdEEEEjS9_dNS7_10__identityEEEvT0_PT3_T1_NS0_13GridEvenShareISN_EET2_T4_,"ax",@progbits
	.align	128
        .global         _ZN3cub18CUB_300001_SM_10006detail6reduce18DeviceReduceKernelINS2_10policy_hubIdjN4cuda3std3__44plusIdEEE10Policy1000EN6thrust24THRUST_300001_SM_1000_NS6detail15normal_iteratorINSD_10device_ptrIdEEEEjS9_dNS7_10__identityEEEvT0_PT3_T1_NS0_13GridEvenShareISN_EET2_T4_
        .type           _ZN3cub18CUB_300001_SM_10006detail6reduce18DeviceReduceKernelINS2_10policy_hubIdjN4cuda3std3__44plusIdEEE10Policy1000EN6thrust24THRUST_300001_SM_1000_NS6detail15normal_iteratorINSD_10device_ptrIdEEEEjS9_dNS7_10__identityEEEvT0_PT3_T1_NS0_13GridEvenShareISN_EET2_T4_,@function
        .size           _ZN3cub18CUB_300001_SM_10006detail6reduce18DeviceReduceKernelINS2_10policy_hubIdjN4cuda3std3__44plusIdEEE10Policy1000EN6thrust24THRUST_300001_SM_1000_NS6detail15normal_iteratorINSD_10device_ptrIdEEEEjS9_dNS7_10__identityEEEvT0_PT3_T1_NS0_13GridEvenShareISN_EET2_T4_,(.L_x_1696 - _ZN3cub18CUB_300001_SM_10006detail6reduce18DeviceReduceKernelINS2_10policy_hubIdjN4cuda3std3__44plusIdEEE10Policy1000EN6thrust24THRUST_300001_SM_1000_NS6detail15normal_iteratorINSD_10device_ptrIdEEEEjS9_dNS7_10__identityEEEvT0_PT3_T1_NS0_13GridEvenShareISN_EET2_T4_)
        .other          _ZN3cub18CUB_300001_SM_10006detail6reduce18DeviceReduceKernelINS2_10policy_hubIdjN4cuda3std3__44plusIdEEE10Policy1000EN6thrust24THRUST_300001_SM_1000_NS6detail15normal_iteratorINSD_10device_ptrIdEEEEjS9_dNS7_10__identityEEEvT0_PT3_T1_NS0_13GridEvenShareISN_EET2_T4_,@"STO_CUDA_ENTRY STV_DEFAULT"
_ZN3cub18CUB_300001_SM_10006detail6reduce18DeviceReduceKernelINS2_10policy_hubIdjN4cuda3std3__44plusIdEEE10Policy1000EN6thrust24THRUST_300001_SM_1000_NS6detail15normal_iteratorINSD_10device_ptrIdEEEEjS9_dNS7_10__identityEEEvT0_PT3_T1_NS0_13GridEvenShareISN_EET2_T4_:
.text._ZN3cub18CUB_300001_SM_10006detail6reduce18DeviceReduceKernelINS2_10policy_hubIdjN4cuda3std3__44plusIdEEE10Policy1000EN6thrust24THRUST_300001_SM_1000_NS6detail15normal_iteratorINSD_10device_ptrIdEEEEjS9_dNS7_10__identityEEEvT0_PT3_T1_NS0_13GridEvenShareISN_EET2_T4_:
[----:B------:R-:W-:Y:S08]  /*0000*/  LDC R1, c[0x0][0x37c] ;  /* 0x0000df00ff017b82 */ /* 0x000ff00000000800 */
[----:B------:R-:W0:Y:S01]  /*0010*/  S2UR UR9, SR_CTAID.X ;  /* 0x00000000000979c3 */ /* 0x000e220000002500 */
[----:B------:R-:W1:Y:S01]  /*0020*/  LDCU.64 UR12, c[0x0][0x3a8] ;  /* 0x00007500ff0c77ac */ /* 0x000e620008000a00 */
[----:B------:R-:W-:Y:S01]  /*0030*/  BSSY.RECONVERGENT B0, `(.L_x_119) ;  /* 0x00002d4000007945 */ /* 0x000fe20003800200 */
[----:B------:R-:W2:Y:S01]  /*0040*/  LDCU.64 UR10, c[0x0][0x358] ;  /* 0x00006b00ff0a77ac */ /* 0x000ea20008000a00 */
[----:B-1----:R-:W-:Y:S01]  /*0050*/  IMAD.U32 R4, RZ, RZ, UR12 ;  /* 0x0000000cff047e24 */ /* 0x002fe2000f8e00ff */
[----:B------:R-:W-:-:S02]  /*0060*/  UIMAD UR8, UR13, 0x1400, URZ ;  /* 0x000014000d0878a4 */ /* 0x000fc4000f8e02ff */
[----:B0-----:R-:W-:-:S06]  /*0070*/  UIMAD UR4, UR9, 0x1400, URZ ;  /* 0x00001400090478a4 */ /* 0x001fcc000f8e02ff */
[----:B------:R-:W-:-:S05]  /*0080*/  VIADD R0, R4, -UR4 ;  /* 0x8000000404007c36 */ /* 0x000fca0008000000 */
[----:B------:R-:W-:-:S13]  /*0090*/  ISETP.GT.U32.AND P0, PT, R0, 0x13ff, PT ;  /* 0x000013ff0000780c */ /* 0x000fda0003f04070 */
[----:B--2---:R-:W-:Y:S05]  /*00a0*/  @P0 BRA `(.L_x_120) ;  /* 0x0000001800380947 */ /* 0x004fea0003800000 */
[----:B------:R-:W0:Y:S01]  /*00b0*/  S2R R3, SR_TID.X ;  /* 0x0000000000037919 */ /* 0x000e220000002100 */
[----:B------:R-:W-:Y:S01]  /*00c0*/  BSSY.RECONVERGENT B1, `(.L_x_121) ;  /* 0x000000a000017945 */ /* 0x000fe20003800200 */
[----:B------:R-:W-:Y:S02]  /*00d0*/  CS2R R20, SRZ ;  /* 0x0000000000147805 */ /* 0x000fe4000001ff00 */
[----:B0-----:R-:W-:Y:S01]  /*00e0*/  ISETP.GE.U32.AND P0, PT, R3, R0, PT ;  /* 0x000000000300720c */ /* 0x001fe20003f06070 */
[----:B------:R-:W-:-:S12]  /*00f0*/  IMAD.MOV.U32 R19, RZ, RZ, R3 ;  /* 0x000000ffff137224 */ /* 0x000fd800078e0003 */
[----:B------:R-:W-:Y:S05]  /*0100*/  @P0 BRA `(.L_x_122) ;  /* 0x0000000000140947 */ /* 0x000fea0003800000 */
[----:B------:R-:W0:Y:S01]  /*0110*/  LDC.64 R20, c[0x0][0x380] ;  /* 0x0000e000ff147b82 */ /* 0x000e220000000a00 */
[----:B------:R-:W-:-:S04]  /*0120*/  VIADD R5, R3, UR4 ;  /* 0x0000000403057c36 */ /* 0x000fc80008000000 */
[----:B0-----:R-:W-:-:S06]  /*0130*/  IMAD.WIDE.U32 R20, R5, 0x8, R20 ;  /* 0x0000000805147825 */ /* 0x001fcc00078e0014 */
[----:B------:R-:W5:Y:S01]  /*0140*/  LDG.E.64 R20, desc[UR10][R20.64] ;  /* 0x0000000a14147981 */ /* 0x000f62000c1e1b00 */
[----:B------:R-:W-:-:S07]  /*0150*/  VIADD R19, R3, 0x280 ;  /* 0x0000028003137836 */ /* 0x000fce0000000000 */
.L_x_122:
[----:B------:R-:W-:Y:S05]  /*0160*/  BSYNC.RECONVERGENT B1 ;  /* 0x0000000000017941 */ /* 0x000fea0003800200 */
.L_x_121:
[----:B------:R-:W-:Y:S01]  /*0170*/  ISETP.GE.U32.AND P0, PT, R19, R0, PT ;  /* 0x000000001300720c */ /* 0x000fe20003f06070 */
[----:B------:R-:W-:-:S12]  /*0180*/  BSSY.RECONVERGENT B1, `(.L_x_123) ;  /* 0x00000a5000017945 */ /* 0x000fd80003800200 */
[----:B------:R-:W-:Y:S05]  /*0190*/  @P0 BRA `(.L_x_124) ;  /* 0x00000008008c0947 */ /* 0x000fea0003800000 */
[----:B------:R-:W-:Y:S01]  /*01a0*/  LOP3.LUT R5, RZ, R19, RZ, 0x33, !PT ;  /* 0x00000013ff057212 */ /* 0x000fe200078e33ff */
[----:B------:R-:W-:Y:S03]  /*01b0*/  BSSY.RECONVERGENT B2, `(.L_x_125) ;  /* 0x0000053000027945 */ /* 0x000fe60003800200 */
[----:B------:R-:W-:-:S04]  /*01c0*/  IADD3 R5, PT, PT, R4, -UR4, R5 ;  /* 0x8000000404057c10 */ /* 0x000fc8000fffe005 */
[C---:B------:R-:W-:Y:S01]  /*01d0*/  ISETP.GE.U32.AND P0, PT, R5.reuse, 0x2580, PT ;  /* 0x000025800500780c */ /* 0x040fe20003f06070 */
[----:B------:R-:W-:-:S05]  /*01e0*/  IMAD.HI.U32 R4, R5, -0x33333333, RZ ;  /* 0xcccccccd05047827 */ /* 0x000fca00078e00ff */
[----:B------:R-:W-:-:S04]  /*01f0*/  LEA.HI R4, R4, 0x1, RZ, 0x17 ;  /* 0x0000000104047811 */ /* 0x000fc800078fb8ff */
[----:B------:R-:W-:-:S03]  /*0200*/  LOP3.LUT R5, R4, 0xf, RZ, 0xc0, !PT ;  /* 0x0000000f04057812 */ /* 0x000fc600078ec0ff */
[----:B------:R-:W-:Y:S05]  /*0210*/  @!P0 BRA `(.L_x_126) ;  /* 0x0000000400308947 */ /* 0x000fea0003800000 */
[----:B------:R-:W-:Y:S01]  /*0220*/  LOP3.LUT R24, R4, 0xfffff0, RZ, 0xc0, !PT ;  /* 0x00fffff004187812 */ /* 0x000fe200078ec0ff */
[----:B------:R-:W-:Y:S01]  /*0230*/  BSSY.RECONVERGENT B3, `(.L_x_127) ;  /* 0x0000049000037945 */ /* 0x000fe20003800200 */
[C---:B------:R-:W-:Y:S02]  /*0240*/  VIADD R2, R19.reuse, 0x1400 ;  /* 0x0000140013027836 */ /* 0x040fe40000000000 */
[----:B------:R-:W-:Y:S02]  /*0250*/  VIADD R25, R19, UR4 ;  /* 0x0000000413197c36 */ /* 0x000fe40008000000 */
[----:B------:R-:W-:-:S07]  /*0260*/  IMAD.MOV R24, RZ, RZ, -R24 ;  /* 0x000000ffff187224 */ /* 0x000fce00078e0a18 */
.L_x_128:
[----:B------:R-:W0:Y:S02]  /*0270*/  LDC.64 R22, c[0x0][0x380] ;  /* 0x0000e000ff167b82 */ /* 0x000e240000000a00 */
[----:B0-----:R-:W-:-:S06]  /*0280*/  IMAD.WIDE.U32 R18, R25, 0x8, R22 ;  /* 0x0000000819127825 */ /* 0x001fcc00078e0016 */
[----:B------:R-:W2:Y:S01]  /*0290*/  LDG.E.64 R18, desc[UR10][R18.64] ;  /* 0x0000000a12127981 */ /* 0x000ea2000c1e1b00 */
[C---:B------:R-:W-:Y:S02]  /*02a0*/  VIADD R7, R25.reuse, 0x280 ;  /* 0x0000028019077836 */ /* 0x040fe40000000000 */
[----:B------:R-:W-:Y:S02]  /*02b0*/  VIADD R17, R25, 0x500 ;  /* 0x0000050019117836 */ /* 0x000fe40000000000 */
[----:B------:R-:W-:-:S04]  /*02c0*/  IMAD.WIDE.U32 R6, R7, 0x8, R22 ;  /* 0x0000000807067825 */ /* 0x000fc800078e0016 */
[--C-:B------:R-:W-:Y:S02]  /*02d0*/  IMAD.WIDE.U32 R16, R17, 0x8, R22.reuse ;  /* 0x0000000811107825 */ /* 0x100fe400078e0016 */
[----:B------:R-:W3:Y:S02]  /*02e0*/  LDG.E.64 R6, desc[UR10][R6.64] ;  /* 0x0000000a06067981 */ /* 0x000ee4000c1e1b00 */
[C---:B------:R-:W-:Y:S02]  /*02f0*/  VIADD R15, R25.reuse, 0x780 ;  /* 0x00000780190f7836 */ /* 0x040fe40000000000 */
[----:B------:R-:W4:Y:S01]  /*0300*/  LDG.E.64 R16, desc[UR10][R16.64] ;  /* 0x0000000a10107981 */ /* 0x000f22000c1e1b00 */
[----:B------:R-:W-:Y:S02]  /*0310*/  VIADD R13, R25, 0xa00 ;  /* 0x00000a00190d7836 */ /* 0x000fe40000000000 */
[----:B------:R-:W-:-:S04]  /*0320*/  IMAD.WIDE.U32 R14, R15, 0x8, R22 ;  /* 0x000000080f0e7825 */ /* 0x000fc800078e0016 */
[--C-:B------:R-:W-:Y:S02]  /*0330*/  IMAD.WIDE.U32 R12, R13, 0x8, R22.reuse ;  /* 0x000000080d0c7825 */ /* 0x100fe400078e0016 */
[----:B------:R-:W4:Y:S02]  /*0340*/  LDG.E.64 R14, desc[UR10][R14.64] ;  /* 0x0000000a0e0e7981 */ /* 0x000f24000c1e1b00 */
[C---:B------:R-:W-:Y:S02]  /*0350*/  VIADD R11, R25.reuse, 0xc80 ;  /* 0x00000c80190b7836 */ /* 0x040fe40000000000 */
[----:B------:R-:W4:Y:S01]  /*0360*/  LDG.E.64 R12, desc[UR10][R12.64] ;  /* 0x0000000a0c0c7981 */ /* 0x000f22000c1e1b00 */
[----:B------:R-:W-:Y:S02]  /*0370*/  VIADD R9, R25, 0xf00 ;  /* 0x00000f0019097836 */ /* 0x000fe40000000000 */
[----:B------:R-:W-:-:S04]  /*0380*/  IMAD.WIDE.U32 R10, R11, 0x8, R22 ;  /* 0x000000080b0a7825 */ /* 0x000fc800078e0016 */
[----:B------:R-:W-:Y:S02]  /*0390*/  IMAD.WIDE.U32 R8, R9, 0x8, R22 ;  /* 0x0000000809087825 */ /* 0x000fe400078e0016 */
[----:B------:R-:W4:Y:S04]  /*03a0*/  LDG.E.64 R10, desc[UR10][R10.64] ;  /* 0x0000000a0a0a7981 */ /* 0x000f28000c1e1b00 */
[----:B------:R-:W4:Y:S01]  /*03b0*/  LDG.E.64 R8, desc[UR10][R8.64] ;  /* 0x0000000a08087981 */ /* 0x000f22000c1e1b00 */
[----:B--2--5:R-:W-:Y:S01]  /*03c0*/  DADD R18, R18, R20 ;  /* 0x0000000012127229 */ /* 0x024fe20000000014 */
[----:B------:R-:W-:-:S04]  /*03d0*/  VIADD R21, R25, 0x1180 ;  /* 0x0000118019157836 */ /* 0x000fc80000000000 */
[----:B------:R-:W-:-:S06]  /*03e0*/  IMAD.WIDE.U32 R20, R21, 0x8, R22 ;  /* 0x0000000815147825 */ /* 0x000fcc00078e0016 */
[----:B------:R-:W2:Y:S01]  /*03f0*/  LDG.E.64 R20, desc[UR10][R20.64] ;  /* 0x0000000a14147981 */ /* 0x000ea2000c1e1b00 */
[----:B---3--:R-:W-:Y:S01]  /*0400*/  DADD R18, R18, R6 ;  /* 0x0000000012127229 */ /* 0x008fe20000000006 */
[----:B------:R-:W-:-:S04]  /*0410*/  VIADD R7, R25, 0x1400 ;  /* 0x0000140019077836 */ /* 0x000fc80000000000 */
[----:B------:R-:W-:-:S03]  /*0420*/  IMAD.WIDE.U32 R6, R7, 0x8, R22 ;  /* 0x0000000807067825 */ /* 0x000fc600078e0016 */
[----:B----4-:R-:W-:Y:S01]  /*0430*/  DADD R16, R18, R16 ;  /* 0x0000000012107229 */ /* 0x010fe20000000010 */
[----:B------:R-:W-:Y:S02]  /*0440*/  VIADD R19, R25, 0x1680 ;  /* 0x0000168019137836 */ /* 0x000fe40000000000 */
[----:B------:R-:W3:Y:S02]  /*0450*/  LDG.E.64 R6, desc[UR10][R6.64] ;  /* 0x0000000a06067981 */ /* 0x000ee4000c1e1b00 */
[----:B------:R-:W-:-:S03]  /*0460*/  IMAD.WIDE.U32 R18, R19, 0x8, R22 ;  /* 0x0000000813127825 */ /* 0x000fc600078e0016 */
[----:B------:R-:W-:Y:S01]  /*0470*/  DADD R14, R16, R14 ;  /* 0x00000000100e7229 */ /* 0x000fe2000000000e */
[----:B------:R-:W-:Y:S02]  /*0480*/  VIADD R17, R25, 0x1900 ;  /* 0x0000190019117836 */ /* 0x000fe40000000000 */
[----:B------:R-:W4:Y:S02]  /*0490*/  LDG.E.64 R18, desc[UR10][R18.64] ;  /* 0x0000000a12127981 */ /* 0x000f24000c1e1b00 */
        /* <DEDUP_REMOVED lines=12> */
[----:B------:R-:W-:-:S06]  /*0560*/  IMAD.WIDE.U32 R10, R11, 0x8, R22 ;  /* 0x000000080b0a7825 */ /* 0x000fcc00078e0016 */
[----:B------:R-:W4:Y:S01]  /*0570*/  LDG.E.64 R10, desc[UR10][R10.64] ;  /* 0x0000000a0a0a7981 */ /* 0x000f22000c1e1b00 */
[C---:B------:R-:W-:Y:S01]  /*0580*/  VIADD R27, R25.reuse, 0x2580 ;  /* 0x00002580191b7836 */ /* 0x040fe20000000000 */
[----:B--2---:R-:W-:Y:S01]  /*0590*/  DADD R20, R8, R20 ;  /* 0x0000000008147229 */ /* 0x004fe20000000014 */
[----:B------:R-:W-:-:S04]  /*05a0*/  VIADD R9, R25, 0x2300 ;  /* 0x0000230019097836 */ /* 0x000fc80000000000 */
[----:B------:R-:W-:-:S04]  /*05b0*/  IMAD.WIDE.U32 R8, R9, 0x8, R22 ;  /* 0x0000000809087825 */ /* 0x000fc800078e0016 */
[----:B------:R-:W-:Y:S02]  /*05c0*/  IMAD.WIDE.U32 R22, R27, 0x8, R22 ;  /* 0x000000081b167825 */ /* 0x000fe400078e0016 */
[----:B------:R-:W2:Y:S04]  /*05d0*/  LDG.E.64 R8, desc[UR10][R8.64] ;  /* 0x0000000a08087981 */ /* 0x000ea8000c1e1b00 */
[----:B------:R-:W2:Y:S01]  /*05e0*/  LDG.E.64 R22, desc[UR10][R22.64] ;  /* 0x0000000a16167981 */ /* 0x000ea2000c1e1b00 */
[----:B---3--:R-:W-:-:S08]  /*05f0*/  DADD R6, R20, R6 ;  /* 0x0000000014067229 */ /* 0x008fd00000000006 */
[----:B----4-:R-:W-:-:S08]  /*0600*/  DADD R6, R6, R18 ;  /* 0x0000000006067229 */ /* 0x010fd00000000012 */
[----:B------:R-:W-:-:S08]  /*0610*/  DADD R6, R6, R16 ;  /* 0x0000000006067229 */ /* 0x000fd00000000010 */
[----:B------:R-:W-:Y:S01]  /*0620*/  DADD R6, R6, R14 ;  /* 0x0000000006067229 */ /* 0x000fe2000000000e */
[----:B------:R-:W-:-:S07]  /*0630*/  VIADD R24, R24, 0x10 ;  /* 0x0000001018187836 */ /* 0x000fce0000000000 */
[----:B------:R-:W-:Y:S01]  /*0640*/  DADD R6, R6, R12 ;  /* 0x0000000006067229 */ /* 0x000fe2000000000c */
[----:B------:R-:W-:-:S07]  /*0650*/  ISETP.NE.AND P0, PT, R24, RZ, PT ;  /* 0x000000ff1800720c */ /* 0x000fce0003f05270 */
[----:B------:R-:W-:Y:S01]  /*0660*/  DADD R6, R6, R10 ;  /* 0x0000000006067229 */ /* 0x000fe2000000000a */
[----:B------:R-:W-:Y:S02]  /*0670*/  VIADD R2, R2, 0x2800 ;  /* 0x0000280002027836 */ /* 0x000fe40000000000 */
[----:B------:R-:W-:-:S05]  /*0680*/  VIADD R25, R25, 0x2800 ;  /* 0x0000280019197836 */ /* 0x000fca0000000000 */
[----:B--2---:R-:W-:-:S08]  /*0690*/  DADD R6, R6, R8 ;  /* 0x0000000006067229 */ /* 0x004fd00000000008 */
[----:B------:R-:W-:Y:S01]  /*06a0*/  DADD R20, R6, R22 ;  /* 0x0000000006147229 */ /* 0x000fe20000000016 */
[----:B------:R-:W-:Y:S10]  /*06b0*/  @P0 BRA `(.L_x_128) ;  /* 0xfffffff800ec0947 */ /* 0x000ff4000383ffff */
[----:B------:R-:W-:Y:S05]  /*06c0*/  BSYNC.RECONVERGENT B3 ;  /* 0x0000000000037941 */ /* 0x000fea0003800200 */
.L_x_127:
[----:B------:R-:W-:-:S07]  /*06d0*/  VIADD R19, R2, 0xffffec00 ;  /* 0xffffec0002137836 */ /* 0x000fce0000000000 */
.L_x_126:
[----:B------:R-:W-:Y:S05]  /*06e0*/  BSYNC.RECONVERGENT B2 ;  /* 0x0000000000027941 */ /* 0x000fea0003800200 */
.L_x_125:
[----:B------:R-:W-:-:S13]  /*06f0*/  ISETP.NE.AND P0, PT, R5, RZ, PT ;  /* 0x000000ff0500720c */ /* 0x000fda0003f05270 */
[----:B------:R-:W-:Y:S05]  /*0700*/  @!P0 BRA `(.L_x_124) ;  /* 0x0000000400308947 */ /* 0x000fea0003800000 */
[----:B------:R-:W-:Y:S01]  /*0710*/  ISETP.GE.U32.AND P0, PT, R5, 0x8, PT ;  /* 0x000000080500780c */ /* 0x000fe20003f06070 */
[----:B------:R-:W-:Y:S01]  /*0720*/  BSSY.RECONVERGENT B2, `(.L_x_129) ;  /* 0x0000026000027945 */ /* 0x000fe20003800200 */
[----:B------:R-:W-:-:S04]  /*0730*/  LOP3.LUT R2, R4, 0x7, RZ, 0xc0, !PT ;  /* 0x0000000704027812 */ /* 0x000fc800078ec0ff */
[----:B------:R-:W-:-:S07]  /*0740*/  ISETP.NE.AND P1, PT, R2, RZ, PT ;  /* 0x000000ff0200720c */ /* 0x000fce0003f25270 */
[----:B------:R-:W-:Y:S06]  /*0750*/  @!P0 BRA `(.L_x_130) ;  /* 0x0000000000888947 */ /* 0x000fec0003800000 */
[----:B------:R-:W0:Y:S01]  /*0760*/  LDC.64 R22, c[0x0][0x380] ;  /* 0x0000e000ff167b82 */ /* 0x000e220000000a00 */
[----:B------:R-:W-:-:S04]  /*0770*/  VIADD R5, R19, UR4 ;  /* 0x0000000413057c36 */ /* 0x000fc80008000000 */
[C---:B------:R-:W-:Y:S02]  /*0780*/  VIADD R15, R5.reuse, 0x280 ;  /* 0x00000280050f7836 */ /* 0x040fe40000000000 */
[C---:B------:R-:W-:Y:S02]  /*0790*/  VIADD R13, R5.reuse, 0x500 ;  /* 0x00000500050d7836 */ /* 0x040fe40000000000 */
[----:B0-----:R-:W-:-:S04]  /*07a0*/  IMAD.WIDE.U32 R16, R5, 0x8, R22 ;  /* 0x0000000805107825 */ /* 0x001fc800078e0016 */
[--C-:B------:R-:W-:Y:S02]  /*07b0*/  IMAD.WIDE.U32 R14, R15, 0x8, R22.reuse ;  /* 0x000000080f0e7825 */ /* 0x100fe400078e0016 */
[----:B------:R-:W2:Y:S02]  /*07c0*/  LDG.E.64 R16, desc[UR10][R16.64] ;  /* 0x0000000a10107981 */ /* 0x000ea4000c1e1b00 */
[----:B------:R-:W-:Y:S02]  /*07d0*/  IMAD.WIDE.U32 R12, R13, 0x8, R22 ;  /* 0x000000080d0c7825 */ /* 0x000fe400078e0016 */
[----:B------:R-:W3:Y:S02]  /*07e0*/  LDG.E.64 R14, desc[UR10][R14.64] ;  /* 0x0000000a0e0e7981 */ /* 0x000ee4000c1e1b00 */
[C---:B------:R-:W-:Y:S02]  /*07f0*/  VIADD R11, R5.reuse, 0x780 ;  /* 0x00000780050b7836 */ /* 0x040fe40000000000 */
[----:B------:R-:W4:Y:S01]  /*0800*/  LDG.E.64 R12, desc[UR10][R12.64] ;  /* 0x0000000a0c0c7981 */ /* 0x000f22000c1e1b00 */
[----:B------:R-:W-:-:S02]  /*0810*/  VIADD R9, R5, 0xa00 ;  /* 0x00000a0005097836 */ /* 0x000fc40000000000 */
[----:B------:R-:W-:-:S04]  /*0820*/  IMAD.WIDE.U32 R10, R11, 0x8, R22 ;  /* 0x000000080b0a7825 */ /* 0x000fc800078e0016 */
[--C-:B------:R-:W-:Y:S02]  /*0830*/  IMAD.WIDE.U32 R8, R9, 0x8, R22.reuse ;  /* 0x0000000809087825 */ /* 0x100fe400078e0016 */
[----:B------:R-:W4:Y:S02]  /*0840*/  LDG.E.64 R10, desc[UR10][R10.64] ;  /* 0x0000000a0a0a7981 */ /* 0x000f24000c1e1b00 */
[C---:B------:R-:W-:Y:S02]  /*0850*/  VIADD R7, R5.reuse, 0xc80 ;  /* 0x00000c8005077836 */ /* 0x040fe40000000000 */
[----:B------:R-:W4:Y:S01]  /*0860*/  LDG.E.64 R8, desc[UR10][R8.64] ;  /* 0x0000000a08087981 */ /* 0x000f22000c1e1b00 */
[----:B------:R-:W-:Y:S02]  /*0870*/  VIADD R25, R5, 0xf00 ;  /* 0x00000f0005197836 */ /* 0x000fe40000000000 */
[----:B------:R-:W-:-:S04]  /*0880*/  IMAD.WIDE.U32 R6, R7, 0x8, R22 ;  /* 0x0000000807067825 */ /* 0x000fc800078e0016 */
[--C-:B------:R-:W-:Y:S02]  /*0890*/  IMAD.WIDE.U32 R24, R25, 0x8, R22.reuse ;  /* 0x0000000819187825 */ /* 0x100fe400078e0016 */
[----:B------:R-:W4:Y:S02]  /*08a0*/  LDG.E.64 R6, desc[UR10][R6.64] ;  /* 0x0000000a06067981 */ /* 0x000f24000c1e1b00 */
[----:B------:R-:W-:Y:S02]  /*08b0*/  VIADD R5, R5, 0x1180 ;  /* 0x0000118005057836 */ /* 0x000fe40000000000 */
[----:B------:R-:W4:Y:S02]  /*08c0*/  LDG.E.64 R24, desc[UR10][R24.64] ;  /* 0x0000000a18187981 */ /* 0x000f24000c1e1b00 */
[----:B------:R-:W-:-:S06]  /*08d0*/  IMAD.WIDE.U32 R22, R5, 0x8, R22 ;  /* 0x0000000805167825 */ /* 0x000fcc00078e0016 */
        /* <DEDUP_REMOVED lines=10> */
.L_x_130:
[----:B------:R-:W-:Y:S05]  /*0980*/  BSYNC.RECONVERGENT B2 ;  /* 0x0000000000027941 */ /* 0x000fea0003800200 */
.L_x_129:
        /* <DEDUP_REMOVED lines=13> */
[--C-:B------:R-:W-:Y:S02]  /*0a60*/  IMAD.WIDE.U32 R12, R13, 0x8, R8.reuse ;  /* 0x000000080d0c7825 */ /* 0x100fe400078e0008 */
[----:B------:R-:W3:Y:S02]  /*0a70*/  LDG.E.64 R10, desc[UR10][R10.64] ;  /* 0x0000000a0a0a7981 */ /* 0x000ee4000c1e1b00 */
        /* <DEDUP_REMOVED lines=8> */
[----:B------:R-:W-:-:S11]  /*0b00*/  DADD R20, R20, R8 ;  /* 0x0000000014147229 */ /* 0x000fd60000000008 */
.L_x_132:
[----:B------:R-:W-:Y:S05]  /*0b10*/  BSYNC.RECONVERGENT B2 ;  /* 0x0000000000027941 */ /* 0x000fea0003800200 */
.L_x_131:
[----:B------:R-:W-:Y:S05]  /*0b20*/  @!P1 BRA `(.L_x_124) ;  /* 0x0000000000289947 */ /* 0x000fea0003800000 */
[----:B------:R-:W0:Y:S01]  /*0b30*/  LDC.64 R6, c[0x0][0x380] ;  /* 0x0000e000ff067b82 */ /* 0x000e220000000a00 */
[----:B------:R-:W-:Y:S02]  /*0b40*/  VIADD R9, R19, UR4 ;  /* 0x0000000413097c36 */ /* 0x000fe40008000000 */
[----:B------:R-:W-:-:S07]  /*0b50*/  IMAD.MOV R2, RZ, RZ, -R4 ;  /* 0x000000ffff027224 */ /* 0x000fce00078e0a04 */
.L_x_133:
[----:B0-----:R-:W-:-:S06]  /*0b60*/  IMAD.WIDE.U32 R4, R9, 0x8, R6 ;  /* 0x0000000809047825 */ /* 0x001fcc00078e0006 */
[----:B------:R-:W2:Y:S01]  /*0b70*/  LDG.E.64 R4, desc[UR10][R4.64] ;  /* 0x0000000a04047981 */ /* 0x000ea2000c1e1b00 */
[----:B------:R-:W-:Y:S02]  /*0b80*/  VIADD R2, R2, 0x1 ;  /* 0x0000000102027836 */ /* 0x000fe40000000000 */
[----:B------:R-:W-:-:S03]  /*0b90*/  VIADD R9, R9, 0x280 ;  /* 0x0000028009097836 */ /* 0x000fc60000000000 */
[----:B------:R-:W-:Y:S01]  /*0ba0*/  ISETP.NE.AND P0, PT, R2, RZ, PT ;  /* 0x000000ff0200720c */ /* 0x000fe20003f05270 */
[----:B--2--5:R-:W-:-:S12]  /*0bb0*/  DADD R20, R4, R20 ;  /* 0x0000000004147229 */ /* 0x024fd80000000014 */
[----:B------:R-:W-:Y:S05]  /*0bc0*/  @P0 BRA `(.L_x_133) ;  /* 0xfffffffc00e40947 */ /* 0x000fea000383ffff */
.L_x_124:
[----:B------:R-:W-:Y:S05]  /*0bd0*/  BSYNC.RECONVERGENT B1 ;  /* 0x0000000000017941 */ /* 0x000fea0003800200 */
.L_x_123:
[----:B------:R-:W-:-:S13]  /*0be0*/  ISETP.GE.U32.AND P0, PT, R0, 0x280, PT ;  /* 0x000002800000780c */ /* 0x000fda0003f06070 */
        /* <DEDUP_REMOVED lines=50> */
[----:B------:R-:W1:Y:S05]  /*0f10*/  LDS.128 R4, [UR4+0x50] ;  /* 0x00005004ff047984 */ /* 0x000e6a0008000c00 */
[----:B------:R-:W-:-:S08]  /*0f20*/  DADD R16, R16, R18 ;  /* 0x0000000010107229 */ /* 0x000fd00000000012 */
[----:B--2---:R-:W-:-:S08]  /*0f30*/  DADD R12, R16, R12 ;  /* 0x00000000100c7229 */ /* 0x004fd0000000000c */
[----:B------:R-:W-:Y:S02]  /*0f40*/  DADD R2, R12, R14 ;  /* 0x000000000c027229 */ /* 0x000fe4000000000e */
[----:B------:R-:W2:Y:S06]  /*0f50*/  LDS.128 R12, [UR4+0x60] ;  /* 0x00006004ff0c7984 */ /* 0x000eac0008000c00 */
[----:B0-----:R-:W-:-:S08]  /*0f60*/  DADD R2, R2, R8 ;  /* 0x0000000002027229 */ /* 0x001fd00000000008 */
[----:B------:R-:W-:Y:S01]  /*0f70*/  DADD R2, R2, R10 ;  /* 0x0000000002027229 */ /* 0x000fe2000000000a */
[----:B------:R-:W0:Y:S07]  /*0f80*/  LDS.128 R8, [UR4+0x70] ;  /* 0x00007004ff087984 */ /* 0x000e2e0008000c00 */
        /* <DEDUP_REMOVED lines=16> */
[----:B-1----:R-:W-:Y:S01]  /*1090*/  DADD R4, R2, R4 ;  /* 0x0000000002047229 */ /* 0x002fe20000000004 */
[----:B------:R-:W-:Y:S10]  /*10a0*/  BRA `(.L_x_135) ;  /* 0x0000001c00307947 */ /* 0x000ff40003800000 */
.L_x_134:
[----:B------:R-:W-:-:S04]  /*10b0*/  LOP3.LUT R2, R3, 0x3e0, RZ, 0xc0, !PT ;  /* 0x000003e003027812 */ /* 0x000fc800078ec0ff */
[----:B------:R-:W-:Y:S01]  /*10c0*/  LOP3.LUT R7, RZ, R2, RZ, 0x33, !PT ;  /* 0x00000002ff077212 */ /* 0x000fe200078e33ff */
[----:B------:R-:W-:Y:S02]  /*10d0*/  VIADD R5, R2, 0x20 ;  /* 0x0000002002057836 */ /* 0x000fe40000000000 */
[----:B------:R-:W0:Y:S02]  /*10e0*/  S2R R2, SR_LANEID ;  /* 0x0000000000027919 */ /* 0x000e240000000000 */
[----:B------:R-:W-:Y:S01]  /*10f0*/  IMAD.IADD R7, R0, 0x1, R7 ;  /* 0x0000000100077824 */ /* 0x000fe200078e0207 */
[----:B------:R-:W-:-:S04]  /*1100*/  ISETP.GT.U32.AND P0, PT, R5, R0, PT ;  /* 0x000000000500720c */ /* 0x000fc80003f04070 */
[----:B------:R-:W-:-:S05]  /*1110*/  SEL R7, R7, 0x1f, P0 ;  /* 0x0000001f07077807 */ /* 0x000fca0000000000 */
[----:B-----5:R-:W-:Y:S04]  /*1120*/  SHFL.DOWN PT, R4, R20, 0x1, R7 ;  /* 0x0820000014047989 */ /* 0x020fe800000e0007 */
[----:B------:R-:W1:Y:S01]  /*1130*/  SHFL.DOWN PT, R5, R21, 0x1, R7 ;  /* 0x0820000015057989 */ /* 0x000e6200000e0007 */
[C---:B0-----:R-:W-:Y:S01]  /*1140*/  ISETP.GE.AND P0, PT, R2.reuse, R7, PT ;  /* 0x000000070200720c */ /* 0x041fe20003f06270 */
[----:B------:R-:W-:Y:S01]  /*1150*/  VIADD R6, R2, 0x2 ;  /* 0x0000000202067836 */ /* 0x000fe20000000000 */
[----:B-1----:R-:W-:-:S10]  /*1160*/  DADD R4, R4, R20 ;  /* 0x0000000004047229 */ /* 0x002fd40000000014 */
        /* <DEDUP_REMOVED lines=11> */
[----:B------:R-:W-:-:S03]  /*1220*/  VIADD R6, R2, 0x8 ;  /* 0x0000000802067836 */ /* 0x000fc60000000000 */
[----:B------:R-:W0:Y:S02]  /*1230*/  SHFL.DOWN PT, R5, R11, 0x4, R7 ;  /* 0x088000000b057989 */ /* 0x000e2400000e0007 */
[----:B------:R-:W-:Y:S01]  /*1240*/  ISETP.GT.AND P1, PT, R6, R7, PT ;  /* 0x000000070600720c */ /* 0x000fe20003f24270 */
[----:B0-----:R-:W-:-:S10]  /*1250*/  DADD R4, R4, R10 ;  /* 0x0000000004047229 */ /* 0x001fd4000000000a */
[----:B------:R-:W-:Y:S02]  /*1260*/  FSEL R8, R10, R4, P0 ;  /* 0x000000040a087208 */ /* 0x000fe40000000000 */
[----:B------:R-:W-:Y:S02]  /*1270*/  FSEL R9, R11, R5, P0 ;  /* 0x000000050b097208 */ /* 0x000fe40000000000 */
[C---:B------:R-:W-:Y:S01]  /*1280*/  ISETP.NE.AND P0, PT, R2.reuse, RZ, PT ;  /* 0x000000ff0200720c */ /* 0x040fe20003f05270 */
[----:B------:R-:W-:Y:S01]  /*1290*/  SHFL.DOWN PT, R4, R8, 0x8, R7 ;  /* 0x0900000008047989 */ /* 0x000fe200000e0007 */
[----:B------:R-:W-:-:S03]  /*12a0*/  VIADD R2, R2, 0x10 ;  /* 0x0000001002027836 */ /* 0x000fc60000000000 */
[----:B------:R-:W0:Y:S08]  /*12b0*/  SHFL.DOWN PT, R5, R9, 0x8, R7 ;  /* 0x0900000009057989 */ /* 0x000e3000000e0007 */
[----:B------:R-:W1:Y:S01]  /*12c0*/  @!P0 S2R R13, SR_CgaCtaId ;  /* 0x00000000000d8919 */ /* 0x000e620000008800 */
[----:B------:R-:W-:-:S04]  /*12d0*/  @!P0 SHF.R.U32.HI R6, RZ, 0x2, R3 ;  /* 0x00000002ff068819 */ /* 0x000fc80000011603 */
[----:B------:R-:W-:Y:S01]  /*12e0*/  @!P0 LOP3.LUT R6, R6, 0xf8, RZ, 0xc0, !PT ;  /* 0x000000f806068812 */ /* 0x000fe200078ec0ff */
        /* <DEDUP_REMOVED lines=18> */
[----:B------:R-:W-:Y:S01]  /*1410*/  ISETP.GT.U32.AND P1, PT, R0, 0x20, PT ;  /* 0x000000200000780c */ /* 0x000fe20003f24070 */
[----:B0-----:R-:W-:-:S09]  /*1420*/  ULEA UR4, UR5, UR4, 0x18 ;  /* 0x0000000405047291 */ /* 0x001fd2000f8ec0ff */
[----:B------:R-:W0:Y:S04]  /*1430*/  LDS.128 R12, [UR4+0x20] ;  /* 0x00002004ff0c7984 */ /* 0x000e280008000c00 */
[----:B------:R-:W1:Y:S01]  /*1440*/  LDS.128 R8, [UR4+0x30] ;  /* 0x00003004ff087984 */ /* 0x000e620008000c00 */
[----:B0-----:R-:W-:-:S10]  /*1450*/  DADD R12, R4, R12 ;  /* 0x00000000040c7229 */ /* 0x001fd4000000000c */
[----:B------:R-:W-:Y:S02]  /*1460*/  FSEL R2, R12, R4, P1 ;  /* 0x000000040c027208 */ /* 0x000fe40000800000 */
[----:B------:R-:W-:Y:S02]  /*1470*/  FSEL R3, R13, R5, P1 ;  /* 0x000000050d037208 */ /* 0x000fe40000800000 */
[----:B------:R-:W-:Y:S01]  /*1480*/  ISETP.GT.U32.AND P1, PT, R0, 0x40, PT ;  /* 0x000000400000780c */ /* 0x000fe20003f24070 */
[----:B------:R-:W0:Y:S03]  /*1490*/  LDS.128 R4, [UR4+0x40] ;  /* 0x00004004ff047984 */ /* 0x000e260008000c00 */
[----:B------:R-:W-:-:S10]  /*14a0*/  DADD R14, R2, R14 ;  /* 0x00000000020e7229 */ /* 0x000fd4000000000e */
[----:B------:R-:W-:Y:S02]  /*14b0*/  FSEL R2, R14, R2, P1 ;  /* 0x000000020e027208 */ /* 0x000fe40000800000 */
[----:B------:R-:W-:Y:S02]  /*14c0*/  FSEL R3, R15, R3, P1 ;  /* 0x000000030f037208 */ /* 0x000fe40000800000 */
[----:B------:R-:W-:-:S04]  /*14d0*/  ISETP.GT.U32.AND P1, PT, R0, 0x60, PT ;  /* 0x000000600000780c */ /* 0x000fc80003f24070 */
[----:B-1----:R-:W-:-:S10]  /*14e0*/  DADD R8, R8, R2 ;  /* 0x0000000008087229 */ /* 0x002fd40000000002 */
[----:B------:R-:W-:Y:S02]  /*14f0*/  FSEL R2, R8, R2, P1 ;  /* 0x0000000208027208 */ /* 0x000fe40000800000 */
[----:B------:R-:W-:Y:S02]  /*1500*/  FSEL R3, R9, R3, P1 ;  /* 0x0000000309037208 */ /* 0x000fe40000800000 */
[----:B------:R-:W-:-:S04]  /*1510*/  ISETP.GT.U32.AND P1, PT, R0, 0x80, PT ;  /* 0x000000800000780c */ /* 0x000fc80003f24070 */
[----:B------:R-:W-:-:S10]  /*1520*/  DADD R10, R2, R10 ;  /* 0x00000000020a7229 */ /* 0x000fd4000000000a */
[----:B------:R-:W-:Y:S02]  /*1530*/  FSEL R2, R10, R2, P1 ;  /* 0x000000020a027208 */ /* 0x000fe40000800000 */
[----:B------:R-:W-:Y:S02]  /*1540*/  FSEL R3, R11, R3, P1 ;  /* 0x000000030b037208 */ /* 0x000fe40000800000 */
[----:B------:R-:W1:Y:S01]  /*1550*/  LDS.128 R8, [UR4+0x50] ;  /* 0x00005004ff087984 */ /* 0x000e620008000c00 */
[----:B------:R-:W-:-:S03]  /*1560*/  ISETP.GT.U32.AND P1, PT, R0, 0xa0, PT ;  /* 0x000000a00000780c */ /* 0x000fc60003f24070 */
[----:B0-----:R-:W-:-:S10]  /*1570*/  DADD R4, R4, R2 ;  /* 0x0000000004047229 */ /* 0x001fd40000000002 */
[----:B------:R-:W-:Y:S02]  /*1580*/  FSEL R2, R4, R2, P1 ;  /* 0x0000000204027208 */ /* 0x000fe40000800000 */
[----:B------:R-:W-:Y:S02]  /*1590*/  FSEL R3, R5, R3, P1 ;  /* 0x0000000305037208 */ /* 0x000fe40000800000 */
[----:B------:R-:W-:-:S04]  /*15a0*/  ISETP.GT.U32.AND P1, PT, R0, 0xc0, PT ;  /* 0x000000c00000780c */ /* 0x000fc80003f24070 */
[----:B------:R-:W-:-:S10]  /*15b0*/  DADD R6, R2, R6 ;  /* 0x0000000002067229 */ /* 0x000fd40000000006 */
[----:B------:R-:W-:Y:S02]  /*15c0*/  FSEL R2, R6, R2, P1 ;  /* 0x0000000206027208 */ /* 0x000fe40000800000 */
[----:B------:R-:W-:Y:S02]  /*15d0*/  FSEL R3, R7, R3, P1 ;  /* 0x0000000307037208 */ /* 0x000fe40000800000 */
[----:B------:R-:W0:Y:S01]  /*15e0*/  LDS.128 R4, [UR4+0x60] ;  /* 0x00006004ff047984 */ /* 0x000e220008000c00 */
[----:B------:R-:W-:-:S03]  /*15f0*/  ISETP.GT.U32.AND P1, PT, R0, 0xe0, PT ;  /* 0x000000e00000780c */ /* 0x000fc60003f24070 */
        /* <DEDUP_REMOVED lines=43> */
[----:B------:R-:W1:Y:S01]  /*18b0*/  LDS.64 R2, [UR4+0xb0] ;  /* 0x0000b004ff027984 */ /* 0x000e620008000a00 */
        /* <DEDUP_REMOVED lines=8> */
[----:B------:R-:W-:-:S04]  /*1940*/  ISETP.GT.U32.AND P1, PT, R0, 0x260, PT ;  /* 0x000002600000780c */ /* 0x000fc80003f24070 */
[----:B-1----:R-:W-:-:S10]  /*1950*/  DADD R2, R2, R4 ;  /* 0x0000000002027229 */ /* 0x002fd40000000004 */
[----:B------:R-:W-:Y:S02]  /*1960*/  FSEL R4, R2, R4, P1 ;  /* 0x0000000402047208 */ /* 0x000fe40000800000 */
[----:B------:R-:W-:Y:S01]  /*1970*/  FSEL R5, R3, R5, P1 ;  /* 0x0000000503057208 */ /* 0x000fe20000800000 */
[----:B------:R-:W-:Y:S06]  /*1980*/  BRA `(.L_x_135) ;  /* 0x0000001000f87947 */ /* 0x000fec0003800000 */
.L_x_120:
[----:B------:R-:W0:Y:S01]  /*1990*/  S2R R5, SR_TID.X ;  /* 0x0000000000057919 */ /* 0x000e220000002100 */
[----:B------:R-:W1:Y:S02]  /*19a0*/  LDCU.64 UR6, c[0x0][0x380] ;  /* 0x00007000ff0677ac */ /* 0x000e640008000a00 */
[----:B-1----:R-:W-:Y:S02]  /*19b0*/  IMAD.U32 R6, RZ, RZ, UR6 ;  /* 0x00000006ff067e24 */ /* 0x002fe4000f8e00ff */
[----:B------:R-:W-:Y:S01]  /*19c0*/  IMAD.U32 R7, RZ, RZ, UR7 ;  /* 0x00000007ff077e24 */ /* 0x000fe2000f8e00ff */
[----:B0-----:R-:W-:-:S05]  /*19d0*/  IADD3 R21, PT, PT, R5, UR4, RZ ;  /* 0x0000000405157c10 */ /* 0x001fca000fffe0ff */
[----:B------:R-:W-:-:S05]  /*19e0*/  IMAD.WIDE.U32 R20, R21, 0x8, R6 ;  /* 0x0000000815147825 */ /* 0x000fca00078e0006 */
[----:B------:R-:W2:Y:S04]  /*19f0*/  LDG.E.64 R14, desc[UR10][R20.64] ;  /* 0x0000000a140e7981 */ /* 0x000ea8000c1e1b00 */
[----:B------:R-:W2:Y:S04]  /*1a00*/  LDG.E.64 R16, desc[UR10][R20.64+0x1400] ;  /* 0x0014000a14107981 */ /* 0x000ea8000c1e1b00 */
[----:B------:R-:W3:Y:S04]  /*1a10*/  LDG.E.64 R18, desc[UR10][R20.64+0x2800] ;  /* 0x0028000a14127981 */ /* 0x000ee8000c1e1b00 */
[----:B------:R-:W4:Y:S04]  /*1a20*/  LDG.E.64 R12, desc[UR10][R20.64+0x3c00] ;  /* 0x003c000a140c7981 */ /* 0x000f28000c1e1b00 */
[----:B------:R-:W5:Y:S04]  /*1a30*/  LDG.E.64 R10, desc[UR10][R20.64+0x5000] ;  /* 0x0050000a140a7981 */ /* 0x000f68000c1e1b00 */
[----:B------:R-:W5:Y:S04]  /*1a40*/  LDG.E.64 R8, desc[UR10][R20.64+0x6400] ;  /* 0x0064000a14087981 */ /* 0x000f68000c1e1b00 */
[----:B------:R-:W5:Y:S04]  /*1a50*/  LDG.E.64 R2, desc[UR10][R20.64+0x7800] ;  /* 0x0078000a14027981 */ /* 0x000f68000c1e1b00 */
[----:B------:R-:W5:Y:S01]  /*1a60*/  LDG.E.64 R28, desc[UR10][R20.64+0x8c00] ;  /* 0x008c000a141c7981 */ /* 0x000f62000c1e1b00 */
[----:B------:R-:W-:Y:S01]  /*1a70*/  ISETP.GE.U32.AND P0, PT, R0, UR8, PT ;  /* 0x0000000800007c0c */ /* 0x000fe2000bf06070 */
[----:B--2---:R-:W-:-:S08]  /*1a80*/  DADD R14, R14, R16 ;  /* 0x000000000e0e7229 */ /* 0x004fd00000000010 */
[----:B---3--:R-:W-:-:S08]  /*1a90*/  DADD R14, R18, R14 ;  /* 0x00000000120e7229 */ /* 0x008fd0000000000e */
[----:B----4-:R-:W-:-:S08]  /*1aa0*/  DADD R12, R12, R14 ;  /* 0x000000000c0c7229 */ /* 0x010fd0000000000e */
[----:B-----5:R-:W-:-:S08]  /*1ab0*/  DADD R10, R10, R12 ;  /* 0x000000000a0a7229 */ /* 0x020fd0000000000c */
[----:B------:R-:W-:-:S08]  /*1ac0*/  DADD R8, R8, R10 ;  /* 0x0000000008087229 */ /* 0x000fd0000000000a */
[----:B------:R-:W-:-:S08]  /*1ad0*/  DADD R2, R2, R8 ;  /* 0x0000000002027229 */ /* 0x000fd00000000008 */
[----:B------:R-:W-:Y:S01]  /*1ae0*/  DADD R28, R28, R2 ;  /* 0x000000001c1c7229 */ /* 0x000fe20000000002 */
[----:B------:R-:W-:Y:S10]  /*1af0*/  @!P0 BRA `(.L_x_136) ;  /* 0x0000000c00708947 */ /* 0x000ff40003800000 */
[----:B------:R-:W-:Y:S01]  /*1b00*/  UIMAD UR12, UR13, 0x1400, UR4 ;  /* 0x000014000d0c78a4 */ /* 0x000fe2000f8e0204 */
[----:B------:R-:W-:Y:S01]  /*1b10*/  VIADD R0, R4, 0xffffec00 ;  /* 0xffffec0004007836 */ /* 0x000fe20000000000 */
[----:B------:R-:W-:Y:S01]  /*1b20*/  UIADD3 UR5, UPT, UPT, UR9, UR13, URZ ;  /* 0x0000000d09057290 */ /* 0x000fe2000fffe0ff */
[----:B------:R-:W-:-:S03]  /*1b30*/  LOP3.LUT R3, RZ, R5, RZ, 0x33, !PT ;  /* 0x00000005ff037212 */ /* 0x000fc600078e33ff */
[----:B------:R-:W-:Y:S01]  /*1b40*/  ISETP.LT.U32.AND P0, PT, R0, UR12, PT ;  /* 0x0000000c00007c0c */ /* 0x000fe2000bf01070 */
[----:B------:R-:W-:Y:S01]  /*1b50*/  UIMAD UR5, UR5, 0x1400, URZ ;  /* 0x00001400050578a4 */ /* 0x000fe2000f8e02ff */
[----:B------:R-:W-:-:S05]  /*1b60*/  IADD3 R3, PT, PT, R4, -UR8, R3 ;  /* 0x8000000804037c10 */ /* 0x000fca000fffe003 */
[----:B------:R-:W-:Y:S01]  /*1b70*/  IMAD.U32 R8, RZ, RZ, UR5 ;  /* 0x00000005ff087e24 */ /* 0x000fe2000f8e00ff */
[----:B------:R-:W-:Y:S01]  /*1b80*/  UMOV UR6, UR5 ;  /* 0x0000000500067c82 */ /* 0x000fe20008000000 */
[----:B------:R-:W-:Y:S01]  /*1b90*/  VIADD R2, R3, -UR4 ;  /* 0x8000000403027c36 */ /* 0x000fe20008000000 */
[----:B------:R-:W-:Y:S02]  /*1ba0*/  UMOV UR4, URZ ;  /* 0x000000ff00047c82 */ /* 0x000fe40008000000 */
[----:B------:R-:W-:Y:S01]  /*1bb0*/  IADD3 R5, PT, PT, R8, 0x1400, R5 ;  /* 0x0000140008057810 */ /* 0x000fe20007ffe005 */
[----:B------:R-:W-:Y:S06]  /*1bc0*/  @P0 BRA `(.L_x_137) ;  /* 0x0000000000840947 */ /* 0x000fec0003800000 */
[----:B------:R-:W0:Y:S01]  /*1bd0*/  LDC R4, c[0x0][0x3a8] ;  /* 0x0000ea00ff047b82 */ /* 0x000e220000000800 */
[----:B------:R-:W1:Y:S07]  /*1be0*/  LDCU UR7, c[0x0][0x3ac] ;  /* 0x00007580ff0777ac */ /* 0x000e6e0008000800 */
[----:B------:R-:W2:Y:S02]  /*1bf0*/  LDC.64 R6, c[0x0][0x380] ;  /* 0x0000e000ff067b82 */ /* 0x000ea40000000a00 */
.L_x_138:
[----:B------:R-:W3:Y:S02]  /*1c00*/  S2R R25, SR_TID.X ;  /* 0x0000000000197919 */ /* 0x000ee40000002100 */
[----:B---3--:R-:W-:-:S04]  /*1c10*/  VIADD R25, R25, UR12 ;  /* 0x0000000c19197c36 */ /* 0x008fc80008000000 */
[----:B--2---:R-:W-:-:S05]  /*1c20*/  IMAD.WIDE.U32 R24, R25, 0x8, R6 ;  /* 0x0000000819187825 */ /* 0x004fca00078e0006 */
        /* <DEDUP_REMOVED lines=8> */
[----:B0-----:R-:W-:-:S05]  /*1cb0*/  VIADD R3, R4, -UR12 ;  /* 0x8000000c04037c36 */ /* 0x001fca0008000000 */
[----:B------:R-:W-:Y:S01]  /*1cc0*/  ISETP.GE.U32.AND P0, PT, R3, UR8, PT ;  /* 0x0000000803007c0c */ /* 0x000fe2000bf06070 */
        /* <DEDUP_REMOVED lines=8> */
[----:B------:R-:W-:Y:S10]  /*1d50*/  @!P0 BRA `(.L_x_136) ;  /* 0x0000000800d88947 */ /* 0x000ff40003800000 */
[----:B-1----:R-:W-:Y:S01]  /*1d60*/  UMOV UR13, UR7 ;  /* 0x00000007000d7c82 */ /* 0x002fe20008000000 */
[----:B------:R-:W-:Y:S01]  /*1d70*/  UIADD3 UR4, UPT, UPT, UR4, 0x1, URZ ;  /* 0x0000000104047890 */ /* 0x000fe2000fffe0ff */
[----:B------:R-:W-:Y:S01]  /*1d80*/  VIADD R2, R2, -UR8 ;  /* 0x8000000802027c36 */ /* 0x000fe20008000000 */
[----:B------:R-:W-:Y:S01]  /*1d90*/  UIMAD UR12, UR13, 0x1400, UR12 ;  /* 0x000014000d0c78a4 */ /* 0x000fe2000f8e020c */
[----:B------:R-:W-:Y:S01]  /*1da0*/  VIADD R5, R5, UR8 ;  /* 0x0000000805057c36 */ /* 0x000fe20008000000 */
[----:B------:R-:W-:-:S04]  /*1db0*/  UIADD3 UR6, UPT, UPT, UR8, UR6, URZ ;  /* 0x0000000608067290 */ /* 0x000fc8000fffe0ff */
[----:B------:R-:W-:-:S13]  /*1dc0*/  ISETP.LT.U32.AND P0, PT, R0, UR12, PT ;  /* 0x0000000c00007c0c */ /* 0x000fda000bf01070 */
[----:B------:R-:W-:Y:S05]  /*1dd0*/  @!P0 BRA `(.L_x_138) ;  /* 0xfffffffc00888947 */ /* 0x000fea000383ffff */
.L_x_137:
[----:B------:R-:W0:Y:S01]  /*1de0*/  S2R R9, SR_TID.X ;  /* 0x0000000000097919 */ /* 0x000e220000002100 */
[----:B------:R-:W-:Y:S01]  /*1df0*/  VIADD R0, R4, -UR12 ;  /* 0x8000000c04007c36 */ /* 0x000fe20008000000 */
[----:B------:R-:W-:Y:S04]  /*1e00*/  BSSY.RECONVERGENT B1, `(.L_x_136) ;  /* 0x00000ab000017945 */ /* 0x000fe80003800200 */
[----:B0-----:R-:W-:-:S04]  /*1e10*/  ISETP.GE.AND P0, PT, R9, R0, PT ;  /* 0x000000000900720c */ /* 0x001fc80003f06270 */
[----:B------:R-:W-:-:S13]  /*1e20*/  ISETP.LE.U32.OR P0, PT, R4, UR12, P0 ;  /* 0x0000000c04007c0c */ /* 0x000fda0008703470 */
[----:B------:R-:W-:Y:S05]  /*1e30*/  @P0 BRA `(.L_x_139) ;  /* 0x00000008009c0947 */ /* 0x000fea0003800000 */
[----:B------:R-:W-:Y:S01]  /*1e40*/  UIMAD UR7, UR4, UR13, URZ ;  /* 0x0000000d040772a4 */ /* 0x000fe2000f8e02ff */
[----:B------:R-:W-:Y:S01]  /*1e50*/  LOP3.LUT R3, RZ, R9, RZ, 0x33, !PT ;  /* 0x00000009ff037212 */ /* 0x000fe200078e33ff */
[----:B------:R-:W-:Y:S01]  /*1e60*/  BSSY.RECONVERGENT B2, `(.L_x_140) ;  /* 0x0000056000027945 */ /* 0x000fe20003800200 */
[----:B------:R-:W-:Y:S02]  /*1e70*/  IMAD.MOV.U32 R0, RZ, RZ, R9 ;  /* 0x000000ffff007224 */ /* 0x000fe400078e0009 */
[----:B------:R-:W-:Y:S01]  /*1e80*/  IADD3 R4, PT, PT, R4, -UR5, R3 ;  /* 0x8000000504047c10 */ /* 0x000fe2000fffe003 */
[----:B------:R-:W-:-:S04]  /*1e90*/  IMAD.U32 R3, RZ, RZ, UR7 ;  /* 0x00000007ff037e24 */ /* 0x000fc8000f8e00ff */
[----:B------:R-:W-:-:S04]  /*1ea0*/  IMAD R4, R3, -0x1400, R4 ;  /* 0xffffec0003047824 */ /* 0x000fc800078e0204 */
[C---:B------:R-:W-:Y:S01]  /*1eb0*/  IMAD.HI.U32 R3, R4.reuse, -0x33333333, RZ ;  /* 0xcccccccd04037827 */ /* 0x040fe200078e00ff */
[----:B------:R-:W-:-:S04]  /*1ec0*/  ISETP.GE.U32.AND P0, PT, R4, 0x2580, PT ;  /* 0x000025800400780c */ /* 0x000fc80003f06070 */
[----:B------:R-:W-:-:S04]  /*1ed0*/  LEA.HI R3, R3, 0x1, RZ, 0x17 ;  /* 0x0000000103037811 */ /* 0x000fc800078fb8ff */
[----:B------:R-:W-:-:S05]  /*1ee0*/  LOP3.LUT R4, R3, 0xf, RZ, 0xc0, !PT ;  /* 0x0000000f03047812 */ /* 0x000fca00078ec0ff */
[----:B------:R-:W-:Y:S05]  /*1ef0*/  @!P0 BRA `(.L_x_141) ;  /* 0x0000000400308947 */ /* 0x000fea0003800000 */
[----:B------:R-:W-:Y:S01]  /*1f00*/  IMAD.HI.U32 R0, R2, -0x33333333, RZ ;  /* 0xcccccccd02007827 */ /* 0x000fe200078e00ff */
[----:B------:R-:W-:Y:S04]  /*1f10*/  BSSY.RECONVERGENT B3, `(.L_x_142) ;  /* 0x0000049000037945 */ /* 0x000fe80003800200 */
[----:B------:R-:W-:-:S04]  /*1f20*/  LEA.HI R0, R0, 0x1, RZ, 0x17 ;  /* 0x0000000100007811 */ /* 0x000fc800078fb8ff */
[----:B------:R-:W-:Y:S02]  /*1f30*/  LOP3.LUT R26, R0, 0xfffff0, RZ, 0xc0, !PT ;  /* 0x00fffff0001a7812 */ /* 0x000fe400078ec0ff */
[----:B------:R-:W-:-:S03]  /*1f40*/  LOP3.LUT R0, R9, 0x1400, RZ, 0xfc, !PT ;  /* 0x0000140009007812 */ /* 0x000fc600078efcff */
[----:B------:R-:W-:-:S07]  /*1f50*/  IMAD.MOV R26, RZ, RZ, -R26 ;  /* 0x000000ffff1a7224 */ /* 0x000fce00078e0a1a */
.L_x_143:
[C---:B------:R-:W-:Y:S02]  /*1f60*/  VIADD R23, R5.reuse, 0xffffec00 ;  /* 0xffffec0005177836 */ /* 0x040fe40000000000 */
[----:B------:R-:W-:Y:S02]  /*1f70*/  VIADD R19, R5, 0xffffee80 ;  /* 0xffffee8005137836 */ /* 0x000fe40000000000 */
[----:B------:R-:W-:-:S04]  /*1f80*/  IMAD.WIDE.U32 R22, R23, 0x8, R6 ;  /* 0x0000000817167825 */ /* 0x000fc800078e0006 */
[--C-:B------:R-:W-:Y:S02]  /*1f90*/  IMAD.WIDE.U32 R18, R19, 0x8, R6.reuse ;  /* 0x0000000813127825 */ /* 0x100fe400078e0006 */
[----:B------:R-:W2:Y:S02]  /*1fa0*/  LDG.E.64 R22, desc[UR10][R22.64] ;  /* 0x0000000a16167981 */ /* 0x000ea4000c1e1b00 */
[C---:B------:R-:W-:Y:S02]  /*1fb0*/  VIADD R17, R5.reuse, 0xfffff100 ;  /* 0xfffff10005117836 */ /* 0x040fe40000000000 */
[----:B------:R-:W3:Y:S01]  /*1fc0*/  LDG.E.64 R18, desc[UR10][R18.64] ;  /* 0x0000000a12127981 */ /* 0x000ee2000c1e1b00 */
[----:B------:R-:W-:Y:S02]  /*1fd0*/  VIADD R15, R5, 0xfffff380 ;  /* 0xfffff380050f7836 */ /* 0x000fe40000000000 */
[----:B------:R-:W-:-:S04]  /*1fe0*/  IMAD.WIDE.U32 R16, R17, 0x8, R6 ;  /* 0x0000000811107825 */ /* 0x000fc800078e0006 */
[--C-:B------:R-:W-:Y:S02]  /*1ff0*/  IMAD.WIDE.U32 R14, R15, 0x8, R6.reuse ;  /* 0x000000080f0e7825 */ /* 0x100fe400078e0006 */
[----:B------:R-:W4:Y:S02]  /*2000*/  LDG.E.64 R16, desc[UR10][R16.64] ;  /* 0x0000000a10107981 */ /* 0x000f24000c1e1b00 */
[C---:B------:R-:W-:Y:S02]  /*2010*/  VIADD R13, R5.reuse, 0xfffff600 ;  /* 0xfffff600050d7836 */ /* 0x040fe40000000000 */
[----:B------:R-:W5:Y:S01]  /*2020*/  LDG.E.64 R14, desc[UR10][R14.64] ;  /* 0x0000000a0e0e7981 */ /* 0x000f62000c1e1b00 */
[----:B------:R-:W-:Y:S02]  /*2030*/  VIADD R11, R5, 0xfffff880 ;  /* 0xfffff880050b7836 */ /* 0x000fe40000000000 */
[----:B------:R-:W-:-:S04]  /*2040*/  IMAD.WIDE.U32 R12, R13, 0x8, R6 ;  /* 0x000000080d0c7825 */ /* 0x000fc800078e0006 */
[--C-:B------:R-:W-:Y:S02]  /*2050*/  IMAD.WIDE.U32 R10, R11, 0x8, R6.reuse ;  /* 0x000000080b0a7825 */ /* 0x100fe400078e0006 */
[----:B------:R-:W5:Y:S02]  /*2060*/  LDG.E.64 R12, desc[UR10][R12.64] ;  /* 0x0000000a0c0c7981 */ /* 0x000f64000c1e1b00 */
[C---:B------:R-:W-:Y:S02]  /*2070*/  VIADD R9, R5.reuse, 0xfffffb00 ;  /* 0xfffffb0005097836 */ /* 0x040fe40000000000 */
[----:B------:R-:W5:Y:S01]  /*2080*/  LDG.E.64 R10, desc[UR10][R10.64] ;  /* 0x0000000a0a0a7981 */ /* 0x000f62000c1e1b00 */
[----:B------:R-:W-:Y:S02]  /*2090*/  VIADD R21, R5, 0xfffffd80 ;  /* 0xfffffd8005157836 */ /* 0x000fe40000000000 */
[----:B------:R-:W-:-:S04]  /*20a0*/  IMAD.WIDE.U32 R8, R9, 0x8, R6 ;  /* 0x0000000809087825 */ /* 0x000fc800078e0006 */
[----:B------:R-:W-:Y:S02]  /*20b0*/  IMAD.WIDE.U32 R20, R21, 0x8, R6 ;  /* 0x0000000815147825 */ /* 0x000fe400078e0006 */
[----:B------:R-:W5:Y:S04]  /*20c0*/  LDG.E.64 R8, desc[UR10][R8.64] ;  /* 0x0000000a08087981 */ /* 0x000f68000c1e1b00 */
[----:B------:R-:W5:Y:S01]  /*20d0*/  LDG.E.64 R20, desc[UR10][R20.64] ;  /* 0x0000000a14147981 */ /* 0x000f62000c1e1b00 */
[----:B------:R-:W-:Y:S01]  /*20e0*/  VIADD R25, R5, 0x280 ;  /* 0x0000028005197836 */ /* 0x000fe20000000000 */
[----:B--2---:R-:W-:-:S08]  /*20f0*/  DADD R22, R22, R28 ;  /* 0x0000000016167229 */ /* 0x004fd0000000001c */
[----:B---3--:R-:W-:Y:S01]  /*2100*/  DADD R18, R22, R18 ;  /* 0x0000000016127229 */ /* 0x008fe20000000012 */
[----:B------:R-:W-:-:S06]  /*2110*/  IMAD.WIDE.U32 R22, R5, 0x8, R6 ;  /* 0x0000000805167825 */ /* 0x000fcc00078e0006 */
[----:B------:R-:W2:Y:S01]  /*2120*/  LDG.E.64 R22, desc[UR10][R22.64] ;  /* 0x0000000a16167981 */ /* 0x000ea2000c1e1b00 */
[----:B----4-:R-:W-:Y:S01]  /*2130*/  DADD R16, R18, R16 ;  /* 0x0000000012107229 */ /* 0x010fe20000000010 */
[----:B------:R-:W-:-:S04]  /*2140*/  IMAD.WIDE.U32 R18, R25, 0x8, R6 ;  /* 0x0000000819127825 */ /* 0x000fc800078e0006 */
[----:B------:R-:W-:Y:S02]  /*2150*/  VIADD R25, R5, 0x500 ;  /* 0x0000050005197836 */ /* 0x000fe40000000000 */
[----:B------:R-:W3:Y:S01]  /*2160*/  LDG.E.64 R18, desc[UR10][R18.64] ;  /* 0x0000000a12127981 */ /* 0x000ee2000c1e1b00 */
[----:B-----5:R-:W-:Y:S01]  /*2170*/  DADD R14, R16, R14 ;  /* 0x00000000100e7229 */ /* 0x020fe2000000000e */
[----:B------:R-:W-:-:S04]  /*2180*/  IMAD.WIDE.U32 R16, R25, 0x8, R6 ;  /* 0x0000000819107825 */ /* 0x000fc800078e0006 */
[----:B------:R-:W-:Y:S02]  /*2190*/  VIADD R25, R5, 0x780 ;  /* 0x0000078005197836 */ /* 0x000fe40000000000 */
[----:B------:R-:W4:Y:S01]  /*21a0*/  LDG.E.64 R16, desc[UR10][R16.64] ;  /* 0x0000000a10107981 */ /* 0x000f22000c1e1b00 */
[----:B------:R-:W-:Y:S01]  /*21b0*/  DADD R12, R14, R12 ;  /* 0x000000000e0c7229 */ /* 0x000fe2000000000c */
[----:B------:R-:W-:-:S04]  /*21c0*/  IMAD.WIDE.U32 R14, R25, 0x8, R6 ;  /* 0x00000008190e7825 */ /* 0x000fc800078e0006 */
[----:B------:R-:W-:Y:S02]  /*21d0*/  VIADD R25, R5, 0xa00 ;  /* 0x00000a0005197836 */ /* 0x000fe40000000000 */
[----:B------:R-:W5:Y:S01]  /*21e0*/  LDG.E.64 R14, desc[UR10][R14.64] ;  /* 0x0000000a0e0e7981 */ /* 0x000f62000c1e1b00 */
        /* <DEDUP_REMOVED lines=9> */
[----:B------:R-:W-:Y:S01]  /*2280*/  IMAD.WIDE.U32 R8, R25, 0x8, R6 ;  /* 0x0000000819087825 */ /* 0x000fe200078e0006 */
[----:B------:R-:W-:-:S05]  /*2290*/  IADD3 R25, PT, PT, R5, 0x1180, RZ ;  /* 0x0000118005197810 */ /* 0x000fca0007ffe0ff */
[----:B------:R-:W5:Y:S01]  /*22a0*/  LDG.E.64 R8, desc[UR10][R8.64] ;  /* 0x0000000a08087981 */ /* 0x000f62000c1e1b00 */
[----:B------:R-:W-:-:S06]  /*22b0*/  IMAD.WIDE.U32 R24, R25, 0x8, R6 ;  /* 0x0000000819187825 */ /* 0x000fcc00078e0006 */
[----:B------:R-:W5:Y:S01]  /*22c0*/  LDG.E.64 R24, desc[UR10][R24.64] ;  /* 0x0000000a18187981 */ /* 0x000f62000c1e1b00 */
[----:B------:R-:W-:Y:S02]  /*22d0*/  VIADD R26, R26, 0x10 ;  /* 0x000000101a1a7836 */ /* 0x000fe40000000000 */
[----:B------:R-:W-:Y:S02]  /*22e0*/  VIADD R0, R0, 0x2800 ;  /* 0x0000280000007836 */ /* 0x000fe40000000000 */
[----:B------:R-:W-:Y:S01]  /*22f0*/  VIADD R5, R5, 0x2800 ;  /* 0x0000280005057836 */ /* 0x000fe20000000000 */
[----:B------:R-:W-:Y:S01]  /*2300*/  ISETP.NE.AND P0, PT, R26, RZ, PT ;  /* 0x000000ff1a00720c */ /* 0x000fe20003f05270 */
        /* <DEDUP_REMOVED lines=9> */
[----:B------:R-:W-:Y:S05]  /*23a0*/  BSYNC.RECONVERGENT B3 ;  /* 0x0000000000037941 */ /* 0x000fea0003800200 */
.L_x_142:
[----:B------:R-:W-:-:S07]  /*23b0*/  VIADD R0, R0, 0xffffec00 ;  /* 0xffffec0000007836 */ /* 0x000fce0000000000 */
.L_x_141:
[----:B------:R-:W-:Y:S05]  /*23c0*/  BSYNC.RECONVERGENT B2 ;  /* 0x0000000000027941 */ /* 0x000fea0003800200 */
.L_x_140:
[----:B------:R-:W-:-:S13]  /*23d0*/  ISETP.NE.AND P0, PT, R4, RZ, PT ;  /* 0x000000ff0400720c */ /* 0x000fda0003f05270 */
[----:B------:R-:W-:Y:S05]  /*23e0*/  @!P0 BRA `(.L_x_139) ;  /* 0x0000000400308947 */ /* 0x000fea0003800000 */
[----:B------:R-:W-:Y:S01]  /*23f0*/  ISETP.GE.U32.AND P0, PT, R4, 0x8, PT ;  /* 0x000000080400780c */ /* 0x000fe20003f06070 */
[----:B------:R-:W-:Y:S01]  /*2400*/  BSSY.RECONVERGENT B2, `(.L_x_144) ;  /* 0x0000025000027945 */ /* 0x000fe20003800200 */
[----:B------:R-:W-:-:S04]  /*2410*/  LOP3.LUT R22, R3, 0x7, RZ, 0xc0, !PT ;  /* 0x0000000703167812 */ /* 0x000fc800078ec0ff */
[----:B------:R-:W-:-:S07]  /*2420*/  ISETP.NE.AND P1, PT, R22, RZ, PT ;  /* 0x000000ff1600720c */ /* 0x000fce0003f25270 */
[----:B------:R-:W-:Y:S06]  /*2430*/  @!P0 BRA `(.L_x_145) ;  /* 0x0000000000848947 */ /* 0x000fec0003800000 */
[----:B------:R-:W-:-:S04]  /*2440*/  VIADD R19, R0, UR12 ;  /* 0x0000000c00137c36 */ /* 0x000fc80008000000 */
[----:B------:R-:W-:-:S04]  /*2450*/  IMAD.WIDE.U32 R4, R19, 0x8, R6 ;  /* 0x0000000813047825 */ /* 0x000fc800078e0006 */
[C---:B------:R-:W-:Y:S02]  /*2460*/  VIADD R17, R19.reuse, 0x280 ;  /* 0x0000028013117836 */ /* 0x040fe40000000000 */
[----:B------:R-:W2:Y:S01]  /*2470*/  LDG.E.64 R4, desc[UR10][R4.64] ;  /* 0x0000000a04047981 */ /* 0x000ea2000c1e1b00 */
        /* <DEDUP_REMOVED lines=14> */
[--C-:B------:R-:W-:Y:S02]  /*2560*/  IMAD.WIDE.U32 R20, R21, 0x8, R6.reuse ;  /* 0x0000000815147825 */ /* 0x100fe400078e0006 */
[----:B------:R-:W5:Y:S02]  /*2570*/  LDG.E.64 R8, desc[UR10][R8.64] ;  /* 0x0000000a08087981 */ /* 0x000f64000c1e1b00 */
[----:B------:R-:W-:Y:S02]  /*2580*/  VIADD R19, R19, 0x1180 ;  /* 0x0000118013137836 */ /* 0x000fe40000000000 */
[----:B------:R-:W5:Y:S02]  /*2590*/  LDG.E.64 R20, desc[UR10][R20.64] ;  /* 0x0000000a14147981 */ /* 0x000f64000c1e1b00 */
[----:B------:R-:W-:-:S06]  /*25a0*/  IMAD.WIDE.U32 R18, R19, 0x8, R6 ;  /* 0x0000000813127825 */ /* 0x000fcc00078e0006 */
        /* <DEDUP_REMOVED lines=10> */
.L_x_145:
[----:B------:R-:W-:Y:S05]  /*2650*/  BSYNC.RECONVERGENT B2 ;  /* 0x0000000000027941 */ /* 0x000fea0003800200 */
.L_x_144:
[----:B------:R-:W-:Y:S05]  /*2660*/  @!P1 BRA `(.L_x_139) ;  /* 0x0000000000909947 */ /* 0x000fea0003800000 */
[----:B------:R-:W-:Y:S01]  /*2670*/  ISETP.GE.U32.AND P0, PT, R22, 0x4, PT ;  /* 0x000000041600780c */ /* 0x000fe20003f06070 */
[----:B------:R-:W-:Y:S01]  /*2680*/  BSSY.RECONVERGENT B2, `(.L_x_146) ;  /* 0x0000014000027945 */ /* 0x000fe20003800200 */
[----:B------:R-:W-:-:S11]  /*2690*/  LOP3.LUT P1, RZ, R3, 0x3, RZ, 0xc0, !PT ;  /* 0x0000000303ff7812 */ /* 0x000fd6000782c0ff */
[----:B------:R-:W-:Y:S05]  /*26a0*/  @!P0 BRA `(.L_x_147) ;  /* 0x0000000000448947 */ /* 0x000fea0003800000 */
        /* <DEDUP_REMOVED lines=8> */
[----:B------:R-:W-:Y:S02]  /*2730*/  VIADD R13, R3, 0x780 ;  /* 0x00000780030d7836 */ /* 0x000fe40000000000 */
[----:B------:R-:W4:Y:S02]  /*2740*/  LDG.E.64 R10, desc[UR10][R10.64] ;  /* 0x0000000a0a0a7981 */ /* 0x000f24000c1e1b00 */
[----:B------:R-:W-:-:S06]  /*2750*/  IMAD.WIDE.U32 R12, R13, 0x8, R6 ;  /* 0x000000080d0c7825 */ /* 0x000fcc00078e0006 */
[----:B------:R-:W5:Y:S01]  /*2760*/  LDG.E.64 R12, desc[UR10][R12.64] ;  /* 0x0000000a0c0c7981 */ /* 0x000f62000c1e1b00 */
[----:B------:R-:W-:Y:S01]  /*2770*/  VIADD R0, R0, 0xa00 ;  /* 0x00000a0000007836 */ /* 0x000fe20000000000 */
[----:B--2---:R-:W-:-:S08]  /*2780*/  DADD R28, R28, R4 ;  /* 0x000000001c1c7229 */ /* 0x004fd00000000004 */
[----:B---3--:R-:W-:-:S08]  /*2790*/  DADD R28, R28, R8 ;  /* 0x000000001c1c7229 */ /* 0x008fd00000000008 */
[----:B----4-:R-:W-:-:S08]  /*27a0*/  DADD R28, R28, R10 ;  /* 0x000000001c1c7229 */ /* 0x010fd0000000000a */
[----:B-----5:R-:W-:-:S11]  /*27b0*/  DADD R28, R28, R12 ;  /* 0x000000001c1c7229 */ /* 0x020fd6000000000c */
.L_x_147:
[----:B------:R-:W-:Y:S05]  /*27c0*/  BSYNC.RECONVERGENT B2 ;  /* 0x0000000000027941 */ /* 0x000fea0003800200 */
.L_x_146:
[----:B------:R-:W-:Y:S05]  /*27d0*/  @!P1 BRA `(.L_x_139) ;  /* 0x0000000000349947 */ /* 0x000fea0003800000 */
[----:B------:R-:W-:-:S04]  /*27e0*/  IMAD.HI.U32 R2, R2, -0x33333333, RZ ;  /* 0xcccccccd02027827 */ /* 0x000fc800078e00ff */
[----:B------:R-:W-:Y:S01]  /*27f0*/  VIADD R5, R0, UR6 ;  /* 0x0000000600057c36 */ /* 0x000fe20008000000 */
[----:B------:R-:W-:-:S04]  /*2800*/  LOP3.LUT R2, R2, 0xffff, RZ, 0xc0, !PT ;  /* 0x0000ffff02027812 */ /* 0x000fc800078ec0ff */
[----:B------:R-:W-:-:S04]  /*2810*/  LEA.HI R2, R2, 0x1, RZ, 0x17 ;  /* 0x0000000102027811 */ /* 0x000fc800078fb8ff */
[----:B------:R-:W-:-:S05]  /*2820*/  LOP3.LUT R2, R2, 0x3, RZ, 0xc0, !PT ;  /* 0x0000000302027812 */ /* 0x000fca00078ec0ff */
[----:B------:R-:W-:-:S07]  /*2830*/  IMAD.MOV R0, RZ, RZ, -R2 ;  /* 0x000000ffff007224 */ /* 0x000fce00078e0a02 */
.L_x_148:
[----:B------:R-:W-:-:S06]  /*2840*/  IMAD.WIDE.U32 R2, R5, 0x8, R6 ;  /* 0x0000000805027825 */ /* 0x000fcc00078e0006 */
[----:B------:R-:W2:Y:S01]  /*2850*/  LDG.E.64 R2, desc[UR10][R2.64] ;  /* 0x0000000a02027981 */ /* 0x000ea2000c1e1b00 */
[----:B------:R-:W-:Y:S02]  /*2860*/  VIADD R0, R0, 0x1 ;  /* 0x0000000100007836 */ /* 0x000fe40000000000 */
[----:B------:R-:W-:-:S03]  /*2870*/  VIADD R5, R5, 0x280 ;  /* 0x0000028005057836 */ /* 0x000fc60000000000 */
[----:B------:R-:W-:Y:S01]  /*2880*/  ISETP.NE.AND P0, PT, R0, RZ, PT ;  /* 0x000000ff0000720c */ /* 0x000fe20003f05270 */
[----:B--2---:R-:W-:-:S12]  /*2890*/  DADD R28, R2, R28 ;  /* 0x00000000021c7229 */ /* 0x004fd8000000001c */
[----:B------:R-:W-:Y:S05]  /*28a0*/  @P0 BRA `(.L_x_148) ;  /* 0xfffffffc00e40947 */ /* 0x000fea000383ffff */
.L_x_139:
[----:B------:R-:W-:Y:S05]  /*28b0*/  BSYNC.RECONVERGENT B1 ;  /* 0x0000000000017941 */ /* 0x000fea0003800200 */
.L_x_136:
[----:B------:R-:W0:Y:S01]  /*28c0*/  S2R R0, SR_LANEID ;  /* 0x0000000000007919 */ /* 0x000e220000000000 */
[----:B------:R-:W-:Y:S04]  /*28d0*/  SHFL.DOWN PT, R2, R28, 0x1, 0x1f ;  /* 0x08201f001c027f89 */ /* 0x000fe800000e0000 */
[----:B------:R-:W2:Y:S01]  /*28e0*/  SHFL.DOWN PT, R3, R29, 0x1, 0x1f ;  /* 0x08201f001d037f89 */ /* 0x000ea200000e0000 */
[----:B------:R-:W3:Y:S01]  /*28f0*/  S2R R11, SR_TID.X ;  /* 0x00000000000b7919 */ /* 0x000ee20000002100 */
[----:B--2---:R-:W-:Y:S01]  /*2900*/  DADD R2, R2, R28 ;  /* 0x0000000002027229 */ /* 0x004fe2000000001c */
[C---:B0-----:R-:W-:Y:S02]  /*2910*/  ISETP.GT.AND P0, PT, R0.reuse, 0x1e, PT ;  /* 0x0000001e0000780c */ /* 0x041fe40003f04270 */
[----:B------:R-:W-:-:S07]  /*2920*/  ISETP.NE.AND P1, PT, R0, RZ, PT ;  /* 0x000000ff0000720c */ /* 0x000fce0003f25270 */
[----:B------:R-:W-:Y:S02]  /*2930*/  FSEL R4, R28, R2, P0 ;  /* 0x000000021c047208 */ /* 0x000fe40000000000 */
[----:B------:R-:W-:Y:S02]  /*2940*/  FSEL R5, R29, R3, P0 ;  /* 0x000000031d057208 */ /* 0x000fe40000000000 */
[----:B------:R-:W-:Y:S01]  /*2950*/  ISETP.GT.AND P0, PT, R0, 0x1d, PT ;  /* 0x0000001d0000780c */ /* 0x000fe20003f04270 */
[----:B------:R-:W-:Y:S04]  /*2960*/  SHFL.DOWN PT, R2, R4, 0x2, 0x1f ;  /* 0x08401f0004027f89 */ /* 0x000fe800000e0000 */
[----:B------:R-:W0:Y:S01]  /*2970*/  SHFL.DOWN PT, R3, R5, 0x2, 0x1f ;  /* 0x08401f0005037f89 */ /* 0x000e2200000e0000 */
[----:B------:R-:W2:Y:S01]  /*2980*/  @!P1 S2R R10, SR_CgaCtaId ;  /* 0x00000000000a9919 */ /* 0x000ea20000008800 */
        /* <DEDUP_REMOVED lines=12> */
[----:B---3--:R-:W-:Y:S01]  /*2a50*/  @!P1 SHF.R.U32.HI R6, RZ, 0x2, R11 ;  /* 0x00000002ff069819 */ /* 0x008fe2000001160b */
[----:B------:R-:W0:Y:S01]  /*2a60*/  SHFL.DOWN PT, R3, R9, 0x8, 0x1f ;  /* 0x09001f0009037f89 */ /* 0x000e2200000e0000 */
[----:B--2---:R-:W-:-:S02]  /*2a70*/  @!P1 LEA R7, R10, R7, 0x18 ;  /* 0x000000070a079211 */ /* 0x004fc400078ec0ff */
        /* <DEDUP_REMOVED lines=19> */
[----:B------:R-:W3:Y:S04]  /*2bb0*/  LDS.128 R12, [UR4+0x30] ;  /* 0x00003004ff0c7984 */ /* 0x000ee80008000c00 */
[----:B------:R-:W4:Y:S01]  /*2bc0*/  LDS.128 R8, [UR4+0x40] ;  /* 0x00004004ff087984 */ /* 0x000f220008000c00 */
[----:B0-----:R-:W-:-:S03]  /*2bd0*/  DADD R16, R4, R16 ;  /* 0x0000000004107229 */ /* 0x001fc60000000010 */
[----:B--2---:R-:W0:Y:S05]  /*2be0*/  LDS.128 R4, [UR4+0x50] ;  /* 0x00005004ff047984 */ /* 0x004e2a0008000c00 */
[----:B------:R-:W-:-:S08]  /*2bf0*/  DADD R16, R16, R18 ;  /* 0x0000000010107229 */ /* 0x000fd00000000012 */
[----:B---3--:R-:W-:-:S08]  /*2c00*/  DADD R12, R16, R12 ;  /* 0x00000000100c7229 */ /* 0x008fd0000000000c */
[----:B------:R-:W-:Y:S02]  /*2c10*/  DADD R2, R12, R14 ;  /* 0x000000000c027229 */ /* 0x000fe4000000000e */
[----:B------:R-:W2:Y:S06]  /*2c20*/  LDS.128 R12, [UR4+0x60] ;  /* 0x00006004ff0c7984 */ /* 0x000eac0008000c00 */
[----:B----4-:R-:W-:-:S08]  /*2c30*/  DADD R2, R2, R8 ;  /* 0x0000000002027229 */ /* 0x010fd00000000008 */
[----:B------:R-:W-:Y:S01]  /*2c40*/  DADD R2, R2, R10 ;  /* 0x0000000002027229 */ /* 0x000fe2000000000a */
[----:B------:R-:W3:Y:S07]  /*2c50*/  LDS.128 R8, [UR4+0x70] ;  /* 0x00007004ff087984 */ /* 0x000eee0008000c00 */
[----:B0-----:R-:W-:-:S08]  /*2c60*/  DADD R2, R2, R4 ;  /* 0x0000000002027229 */ /* 0x001fd00000000004 */
[----:B------:R-:W-:Y:S01]  /*2c70*/  DADD R2, R2, R6 ;  /* 0x0000000002027229 */ /* 0x000fe20000000006 */
[----:B------:R-:W0:Y:S07]  /*2c80*/  LDS.128 R4, [UR4+0x80] ;  /* 0x00008004ff047984 */ /* 0x000e2e0008000c00 */
[----:B--2---:R-:W-:-:S08]  /*2c90*/  DADD R2, R2, R12 ;  /* 0x0000000002027229 */ /* 0x004fd0000000000c */
[----:B------:R-:W-:Y:S01]  /*2ca0*/  DADD R2, R2, R14 ;  /* 0x0000000002027229 */ /* 0x000fe2000000000e */
[----:B------:R-:W2:Y:S07]  /*2cb0*/  LDS.128 R12, [UR4+0x90] ;  /* 0x00009004ff0c7984 */ /* 0x000eae0008000c00 */
[----:B---3--:R-:W-:-:S08]  /*2cc0*/  DADD R2, R2, R8 ;  /* 0x0000000002027229 */ /* 0x008fd00000000008 */
[----:B------:R-:W-:Y:S01]  /*2cd0*/  DADD R2, R2, R10 ;  /* 0x0000000002027229 */ /* 0x000fe2000000000a */
[----:B------:R-:W3:Y:S07]  /*2ce0*/  LDS.128 R8, [UR4+0xa0] ;  /* 0x0000a004ff087984 */ /* 0x000eee0008000c00 */
[----:B0-----:R-:W-:Y:S01]  /*2cf0*/  DADD R2, R2, R4 ;  /* 0x0000000002027229 */ /* 0x001fe20000000004 */
[----:B------:R-:W0:Y:S07]  /*2d00*/  LDS.64 R4, [UR4+0xb0] ;  /* 0x0000b004ff047984 */ /* 0x000e2e0008000a00 */
[----:B------:R-:W-:-:S08]  /*2d10*/  DADD R2, R2, R6 ;  /* 0x0000000002027229 */ /* 0x000fd00000000006 */
[----:B--2---:R-:W-:-:S08]  /*2d20*/  DADD R2, R2, R12 ;  /* 0x0000000002027229 */ /* 0x004fd0000000000c */
[----:B------:R-:W-:-:S08]  /*2d30*/  DADD R2, R2, R14 ;  /* 0x0000000002027229 */ /* 0x000fd0000000000e */
[----:B---3--:R-:W-:-:S08]  /*2d40*/  DADD R2, R2, R8 ;  /* 0x0000000002027229 */ /* 0x008fd00000000008 */
[----:B------:R-:W-:-:S08]  /*2d50*/  DADD R2, R2, R10 ;  /* 0x0000000002027229 */ /* 0x000fd0000000000a */
[----:B0-----:R-:W-:-:S11]  /*2d60*/  DADD R4, R2, R4 ;  /* 0x0000000002047229 */ /* 0x001fd60000000004 */
.L_x_135:
[----:B-1----:R-:W-:Y:S05]  /*2d70*/  BSYNC.RECONVERGENT B0 ;  /* 0x0000000000007941 */ /* 0x002fea0003800200 */
.L_x_119:
[----:B------:R-:W-:Y:S05]  /*2d80*/  @P0 EXIT ;  /* 0x000000000000094d */ /* 0x000fea0003800000 */
[----:B------:R-:W1:Y:S02]  /*2d90*/  LDCU.64 UR4, c[0x0][0x388] ;  /* 0x00007100ff0477ac */ /* 0x000e640008000a00 */
[----:B-1----:R-:W-:-:S06]  /*2da0*/  UIMAD.WIDE.U32 UR4, UR9, 0x8, UR4 ;  /* 0x00000008090478a5 */ /* 0x002fcc000f8e0004 */
[----:B--2---:R-:W-:Y:S02]  /*2db0*/  IMAD.U32 R2, RZ, RZ, UR4 ;  /* 0x00000004ff027e24 */ /* 0x004fe4000f8e00ff */
[----:B------:R-:W-:-:S05]  /*2dc0*/  IMAD.U32 R3, RZ, RZ, UR5 ;  /* 0x00000005ff037e24 */ /* 0x000fca000f8e00ff */
[----:B------:R-:W-:Y:S01]  /*2dd0*/  STG.E.64 desc[UR10][R2.64], R4 ;  /* 0x0000000402007986 */ /* 0x000fe2000c101b0a */
[----:B------:R-:W-:Y:S05]  /*2de0*/  EXIT ;  /* 0x000000000000794d */ /* 0x000fea0003800000 */
.L_x_149:
        /* <DEDUP_REMOVED lines=9> */
.L_x_1696:


//--------------------- .text._ZN3cub18CUB_300001_SM_10006detail6reduce28DeviceReduceSingleTileKernelINS2_10policy_hubIdjN4cuda3std3__44plusIdEEE10Policy1000EN6thrust24THRUST_300001_SM_1000_NS6detail15normal_iteratorINSD_10device_ptrIdEEEEPdjS9_ddNS7_10__identityEEEvT0_T1_T2_T3_T4_T6_ --------------------------
	.section	.text._ZN3cub18CUB_300001_SM_10006detail6reduce28DeviceReduceSingleTileKernelINS2_10policy_hubIdjN4cuda3std3__44plusIdEEE10Policy1000EN6thrust24THRUST_300001_SM_1000_NS6detail15normal_iteratorINSD_10device_ptrIdEEEEPdjS9_ddNS7_10__identityEEEvT0_T1_T2_T3_T4_T6_,"ax",@progbits
	.align	128
        .global         _ZN3cub18CUB_300001_SM_10006detail6reduce28DeviceReduceSingleTileKernelINS2_10policy_hubIdjN4cuda3std3__44plusIdEEE10Policy1000EN6thrust24THRUST_300001_SM_1000_NS6detail15normal_iteratorINSD_10device_ptrIdEEEEPdjS9_ddNS7_10__identityEEEvT0_T1_T2_T3_T4_T6_
        .type           _ZN3cub18CUB_300001_SM_10006detail6reduce28DeviceReduceSingleTileKernelINS2_10policy_hubIdjN4cuda3std3__44plusIdEEE10Policy1000EN6thrust24THRUST_300001_SM_1000_NS6detail15normal_iteratorINSD_10device_ptrIdEEEEPdjS9_ddNS7_10__identityEEEvT0_T1_T2_T3_T4_T6_,@function
        .size           _ZN3cub18CUB_300001_SM_10006detail6reduce28DeviceReduceSingleTileKernelINS2_10policy_hubIdjN4cuda3std3__44plusIdEEE10Policy1000EN6thrust24THRUST_300001_SM_1000_NS6detail15normal_iteratorINSD_10device_ptrIdEEEEPdjS9_ddNS7_10__identityEEEvT0_T1_T2_T3_T4_T6_,(.L_x_1697 - _ZN3cub18CUB_300001_SM_10006detail6reduce28DeviceReduceSingleTileKernelINS2_10policy_hubIdjN4cuda3std3__44plusIdEEE10Policy1000EN6thrust24THRUST_300001_SM_1000_NS6detail15normal_iteratorINSD_10device_ptrIdEEEEPdjS9_ddNS7_10__identityEEEvT0_T1_T2_T3_T4_T6_)
        .other          _ZN3cub18CUB_300001_SM_10006detail6reduce28DeviceReduceSingleTileKernelINS2_10policy_hubIdjN4cuda3std3__44plusIdEEE10Policy1000EN6thrust24THRUST_300001_SM_1000_NS6detail15normal_iteratorINSD_10device_ptrIdEEEEPdjS9_ddNS7_10__identityEEEvT0_T1_T2_T3_T4_T6_,@"STO_CUDA_ENTRY STV_DEFAULT"
_ZN3cub18CUB_300001_SM_10006detail6reduce28DeviceReduceSingleTileKernelINS2_10policy_hubIdjN4cuda3std3__44plusIdEEE10Policy1000EN6thrust24THRUST_300001_SM_1000_NS6detail15normal_iteratorINSD_10device_ptrIdEEEEPdjS9_ddNS7_10__identityEEEvT0_T1_T2_T3_T4_T6_:
.text._ZN3cub18CUB_300001_SM_10006detail6reduce28DeviceReduceSingleTileKernelINS2_10policy_hubIdjN4cuda3std3__44plusIdEEE10Policy1000EN6thrust24THRUST_300001_SM_1000_NS6detail15normal_iteratorINSD_10device_ptrIdEEEEPdjS9_ddNS7_10__identityEEEvT0_T1_T2_T3_T4_T6_:
        /* <DEDUP_REMOVED lines=13> */
.L_x_150:
[----:B------:R-:W-:Y:S01]  /*00d0*/  ISETP.GT.U32.AND P0, PT, R2, 0x13ff, PT ;  /* 0x000013ff0200780c */ /* 0x000fe20003f04070 */
[----:B------:R-:W-:-:S12]  /*00e0*/  BSSY.RECONVERGENT B0, `(.L_x_151) ;  /* 0x0000280000007945 */ /* 0x000fd80003800200 */
        /* <DEDUP_REMOVED lines=11> */
.L_x_154:
[----:B------:R-:W-:Y:S05]  /*01a0*/  BSYNC.RECONVERGENT B1 ;  /* 0x0000000000017941 */ /* 0x000fea0003800200 */
.L_x_153:
[----:B------:R-:W-:Y:S01]  /*01b0*/  ISETP.GE.U32.AND P0, PT, R41, R2, PT ;  /* 0x000000022900720c */ /* 0x000fe20003f06070 */
[----:B------:R-:W-:-:S12]  /*01c0*/  BSSY.RECONVERGENT B1, `(.L_x_155) ;  /* 0x0000073000017945 */ /* 0x000fd80003800200 */
[----:B------:R-:W-:Y:S05]  /*01d0*/  @P0 BRA `(.L_x_156) ;  /* 0x0000000400c40947 */ /* 0x000fea0003800000 */
[----:B------:R-:W-:Y:S01]  /*01e0*/  LOP3.LUT R5, RZ, R41, RZ, 0x33, !PT ;  /* 0x00000029ff057212 */ /* 0x000fe200078e33ff */
[----:B------:R-:W-:Y:S04]  /*01f0*/  BSSY.RECONVERGENT B2, `(.L_x_157) ;  /* 0x0000034000027945 */ /* 0x000fe80003800200 */
[----:B------:R-:W-:-:S04]  /*0200*/  IMAD.IADD R5, R5, 0x1, R2 ;  /* 0x0000000105057824 */ /* 0x000fc800078e0202 */
[C---:B------:R-:W-:Y:S01]  /*0210*/  IMAD.HI.U32 R40, R5.reuse, -0x33333333, RZ ;  /* 0xcccccccd05287827 */ /* 0x040fe200078e00ff */
[----:B------:R-:W-:-:S04]  /*0220*/  ISETP.GE.U32.AND P1, PT, R5, 0x2580, PT ;  /* 0x000025800500780c */ /* 0x000fc80003f26070 */
[----:B------:R-:W-:-:S04]  /*0230*/  LEA.HI R40, R40, 0x1, RZ, 0x17 ;  /* 0x0000000128287811 */ /* 0x000fc800078fb8ff */
[----:B------:R-:W-:-:S04]  /*0240*/  LOP3.LUT R42, R40, 0xf, RZ, 0xc0, !PT ;  /* 0x0000000f282a7812 */ /* 0x000fc800078ec0ff */
[----:B------:R-:W-:Y:S01]  /*0250*/  ISETP.NE.AND P0, PT, R42, RZ, PT ;  /* 0x000000ff2a00720c */ /* 0x000fe20003f05270 */
[----:B------:R-:W-:-:S12]  /*0260*/  @!P1 BRA `(.L_x_158) ;  /* 0x0000000000b09947 */ /* 0x000fd80003800000 */
[----:B------:R-:W0:Y:S01]  /*0270*/  LDC.64 R4, c[0x0][0x380] ;  /* 0x0000e000ff047b82 */ /* 0x000e220000000a00 */
[----:B------:R-:W-:-:S05]  /*0280*/  LOP3.LUT R0, R40, 0xfffff0, RZ, 0xc0, !PT ;  /* 0x00fffff028007812 */ /* 0x000fca00078ec0ff */
[----:B------:R-:W-:Y:S02]  /*0290*/  IMAD.MOV R0, RZ, RZ, -R0 ;  /* 0x000000ffff007224 */ /* 0x000fe400078e0a00 */
[----:B0-----:R-:W-:-:S03]  /*02a0*/  IMAD.WIDE.U32 R4, R41, 0x8, R4 ;  /* 0x0000000829047825 */ /* 0x001fc600078e0004 */
[----:B------:R-:W-:-:S05]  /*02b0*/  IADD3 R4, P1, PT, R4, 0xa000, RZ ;  /* 0x0000a00004047810 */ /* 0x000fca0007f3e0ff */
[----:B------:R-:W-:-:S08]  /*02c0*/  IMAD.X R5, RZ, RZ, R5, P1 ;  /* 0x000000ffff057224 */ /* 0x000fd000008e0605 */
.L_x_159:
        /* <DEDUP_REMOVED lines=38> */
.L_x_158:
[----:B------:R-:W-:Y:S05]  /*0530*/  BSYNC.RECONVERGENT B2 ;  /* 0x0000000000027941 */ /* 0x000fea0003800200 */
.L_x_157:
[----:B------:R-:W-:Y:S05]  /*0540*/  @!P0 BRA `(.L_x_156) ;  /* 0x0000000000e88947 */ /* 0x000fea0003800000 */
[----:B------:R-:W-:Y:S01]  /*0550*/  ISETP.GE.U32.AND P0, PT, R42, 0x8, PT ;  /* 0x000000082a00780c */ /* 0x000fe20003f06070 */
[----:B------:R-:W-:Y:S01]  /*0560*/  BSSY.RECONVERGENT B2, `(.L_x_160) ;  /* 0x0000017000027945 */ /* 0x000fe20003800200 */
[----:B------:R-:W-:-:S04]  /*0570*/  LOP3.LUT R22, R40, 0x7, RZ, 0xc0, !PT ;  /* 0x0000000728167812 */ /* 0x000fc800078ec0ff */
[----:B------:R-:W-:-:S07]  /*0580*/  ISETP.NE.AND P1, PT, R22, RZ, PT ;  /* 0x000000ff1600720c */ /* 0x000fce0003f25270 */
[----:B------:R-:W-:Y:S06]  /*0590*/  @!P0 BRA `(.L_x_161) ;  /* 0x00000000004c8947 */ /* 0x000fec0003800000 */
[----:B------:R-:W0:Y:S02]  /*05a0*/  LDC.64 R4, c[0x0][0x380] ;  /* 0x0000e000ff047b82 */ /* 0x000e240000000a00 */
[----:B0-----:R-:W-:-:S05]  /*05b0*/  IMAD.WIDE.U32 R20, R41, 0x8, R4 ;  /* 0x0000000829147825 */ /* 0x001fca00078e0004 */
        /* <DEDUP_REMOVED lines=17> */
.L_x_161:
[----:B------:R-:W-:Y:S05]  /*06d0*/  BSYNC.RECONVERGENT B2 ;  /* 0x0000000000027941 */ /* 0x000fea0003800200 */
.L_x_160:
        /* <DEDUP_REMOVED lines=17> */
.L_x_163:
[----:B------:R-:W-:Y:S05]  /*07f0*/  BSYNC.RECONVERGENT B2 ;  /* 0x0000000000027941 */ /* 0x000fea0003800200 */
.L_x_162:
[----:B------:R-:W-:Y:S05]  /*0800*/  @!P1 BRA `(.L_x_156) ;  /* 0x0000000000389947 */ /* 0x000fea0003800000 */
[----:B------:R-:W0:Y:S01]  /*0810*/  LDC.64 R4, c[0x0][0x380] ;  /* 0x0000e000ff047b82 */ /* 0x000e220000000a00 */
[----:B------:R-:W-:Y:S02]  /*0820*/  IMAD.MOV R0, RZ, RZ, -R0 ;  /* 0x000000ffff007224 */ /* 0x000fe400078e0a00 */
[----:B0-----:R-:W-:-:S04]  /*0830*/  IMAD.WIDE.U32 R4, R41, 0x8, R4 ;  /* 0x0000000829047825 */ /* 0x001fc800078e0004 */
[----:B------:R-:W-:Y:S02]  /*0840*/  IMAD.MOV.U32 R6, RZ, RZ, R4 ;  /* 0x000000ffff067224 */ /* 0x000fe400078e0004 */
[----:B------:R-:W-:-:S07]  /*0850*/  IMAD.MOV.U32 R7, RZ, RZ, R5 ;  /* 0x000000ffff077224 */ /* 0x000fce00078e0005 */
.L_x_164:
[----:B------:R-:W-:Y:S02]  /*0860*/  IMAD.MOV.U32 R4, RZ, RZ, R6 ;  /* 0x000000ffff047224 */ /* 0x000fe400078e0006 */
[----:B------:R-:W-:-:S06]  /*0870*/  IMAD.MOV.U32 R5, RZ, RZ, R7 ;  /* 0x000000ffff057224 */ /* 0x000fcc00078e0007 */
[----:B------:R-:W2:Y:S01]  /*0880*/  LDG.E.64 R4, desc[UR6][R4.64] ;  /* 0x0000000604047981 */ /* 0x000ea2000c1e1b00 */
[----:B------:R-:W-:Y:S01]  /*0890*/  VIADD R0, R0, 0x1 ;  /* 0x0000000100007836 */ /* 0x000fe20000000000 */
[----:B------:R-:W-:-:S04]  /*08a0*/  IADD3 R6, P1, PT, R6, 0x1400, RZ ;  /* 0x0000140006067810 */ /* 0x000fc80007f3e0ff */
[----:B------:R-:W-:Y:S01]  /*08b0*/  ISETP.NE.AND P0, PT, R0, RZ, PT ;  /* 0x000000ff0000720c */ /* 0x000fe20003f05270 */
[----:B------:R-:W-:Y:S01]  /*08c0*/  IMAD.X R7, RZ, RZ, R7, P1 ;  /* 0x000000ffff077224 */ /* 0x000fe200008e0607 */
[----:B--2--5:R-:W-:-:S11]  /*08d0*/  DADD R36, R4, R36 ;  /* 0x0000000004247229 */ /* 0x024fd60000000024 */
[----:B------:R-:W-:Y:S05]  /*08e0*/  @P0 BRA `(.L_x_164) ;  /* 0xfffffffc00dc0947 */ /* 0x000fea000383ffff */
.L_x_156:
[----:B------:R-:W-:Y:S05]  /*08f0*/  BSYNC.RECONVERGENT B1 ;  /* 0x0000000000017941 */ /* 0x000fea0003800200 */
.L_x_155:
        /* <DEDUP_REMOVED lines=28> */
[----:B-1----:R-:W-:-:S03]  /*0ac0*/  @!P1 LEA R9, R13, R2, 0x18 ;  /* 0x000000020d099211 */ /* 0x002fc600078ec0ff */
[----:B------:R-:W0:Y:S02]  /*0ad0*/  SHFL.DOWN PT, R5, R11, 0x8, 0x1f ;  /* 0x09001f000b057f89 */ /* 0x000e2400000e0000 */
[----:B0-----:R-:W-:-:S10]  /*0ae0*/  DADD R4, R4, R10 ;  /* 0x0000000004047229 */ /* 0x001fd4000000000a */
[----:B------:R-:W-:Y:S02]  /*0af0*/  FSEL R6, R10, R4, P0 ;  /* 0x000000040a067208 */ /* 0x000fe40000000000 */
[----:B------:R-:W-:Y:S01]  /*0b00*/  FSEL R7, R11, R5, P0 ;  /* 0x000000050b077208 */ /* 0x000fe20000000000 */
[----:B------:R-:W-:Y:S01]  /*0b10*/  @!P1 IMAD.IADD R11, R0, 0x1, R9 ;  /* 0x00000001000b9824 */ /* 0x000fe200078e0209 */
        /* <DEDUP_REMOVED lines=14> */
[----:B------:R-:W2:Y:S04]  /*0c00*/  LDS.128 R16, [UR4+0x30] ;  /* 0x00003004ff107984 */ /* 0x000ea80008000c00 */
[----:B-1----:R-:W1:Y:S01]  /*0c10*/  LDS.128 R4, [UR4+0x40] ;  /* 0x00004004ff047984 */ /* 0x002e620008000c00 */
[----:B0-----:R-:W-:-:S03]  /*0c20*/  DADD R12, R8, R12 ;  /* 0x00000000080c7229 */ /* 0x001fc6000000000c */
[----:B------:R-:W0:Y:S05]  /*0c30*/  LDS.128 R8, [UR4+0x50] ;  /* 0x00005004ff087984 */ /* 0x000e2a0008000c00 */
[----:B------:R-:W-:-:S08]  /*0c40*/  DADD R12, R12, R14 ;  /* 0x000000000c0c7229 */ /* 0x000fd0000000000e */
[----:B--2---:R-:W-:-:S08]  /*0c50*/  DADD R12, R12, R16 ;  /* 0x000000000c0c7229 */ /* 0x004fd00000000010 */
[----:B------:R-:W-:Y:S02]  /*0c60*/  DADD R18, R12, R18 ;  /* 0x000000000c127229 */ /* 0x000fe40000000012 */
[----:B------:R-:W2:Y:S06]  /*0c70*/  LDS.128 R12, [UR4+0x60] ;  /* 0x00006004ff0c7984 */ /* 0x000eac0008000c00 */
[----:B-1----:R-:W-:-:S08]  /*0c80*/  DADD R4, R18, R4 ;  /* 0x0000000012047229 */ /* 0x002fd00000000004 */
[----:B------:R-:W-:Y:S02]  /*0c90*/  DADD R2, R4, R6 ;  /* 0x0000000004027229 */ /* 0x000fe40000000006 */
[----:B------:R-:W1:Y:S06]  /*0ca0*/  LDS.128 R4, [UR4+0x70] ;  /* 0x00007004ff047984 */ /* 0x000e6c0008000c00 */
[----:B0-----:R-:W-:-:S08]  /*0cb0*/  DADD R2, R2, R8 ;  /* 0x0000000002027229 */ /* 0x001fd00000000008 */
[----:B------:R-:W-:Y:S01]  /*0cc0*/  DADD R2, R2, R10 ;  /* 0x0000000002027229 */ /* 0x000fe2000000000a */
[----:B------:R-:W0:Y:S07]  /*0cd0*/  LDS.128 R8, [UR4+0x80] ;  /* 0x00008004ff087984 */ /* 0x000e2e0008000c00 */
[----:B--2---:R-:W-:-:S08]  /*0ce0*/  DADD R2, R2, R12 ;  /* 0x0000000002027229 */ /* 0x004fd0000000000c */
        /* <DEDUP_REMOVED lines=14> */
.L_x_165:
        /* <DEDUP_REMOVED lines=26> */
[----:B0-----:R-:W-:-:S10]  /*0f70*/  DADD R4, R4, R8 ;  /* 0x0000000004047229 */ /* 0x001fd40000000008 */
[----:B------:R-:W-:Y:S02]  /*0f80*/  FSEL R6, R8, R4, P0 ;  /* 0x0000000408067208 */ /* 0x000fe40000000000 */
[----:B------:R-:W-:Y:S01]  /*0f90*/  FSEL R7, R9, R5, P0 ;  /* 0x0000000509077208 */ /* 0x000fe20000000000 */
[----:B------:R-:W0:Y:S01]  /*0fa0*/  @!P1 S2R R8, SR_CgaCtaId ;  /* 0x0000000000089919 */ /* 0x000e220000008800 */
[----:B------:R-:W-:Y:S01]  /*0fb0*/  ISETP.GT.AND P0, PT, R0, R13, PT ;  /* 0x0000000d0000720c */ /* 0x000fe20003f04270 */
[----:B------:R-:W-:Y:S01]  /*0fc0*/  VIADD R0, R12, 0x10 ;  /* 0x000000100c007836 */ /* 0x000fe20000000000 */
[----:B------:R-:W-:Y:S04]  /*0fd0*/  SHFL.DOWN PT, R4, R6, 0x8, R13 ;  /* 0x0900000006047989 */ /* 0x000fe800000e000d */
[----:B------:R-:W1:Y:S02]  /*0fe0*/  SHFL.DOWN PT, R5, R7, 0x8, R13 ;  /* 0x0900000007057989 */ /* 0x000e6400000e000d */
[----:B-1----:R-:W-:-:S10]  /*0ff0*/  DADD R4, R4, R6 ;  /* 0x0000000004047229 */ /* 0x002fd40000000006 */
[----:B------:R-:W-:Y:S02]  /*1000*/  FSEL R10, R6, R4, P0 ;  /* 0x00000004060a7208 */ /* 0x000fe40000000000 */
[----:B------:R-:W-:Y:S02]  /*1010*/  FSEL R11, R7, R5, P0 ;  /* 0x00000005070b7208 */ /* 0x000fe40000000000 */
[----:B------:R-:W-:Y:S01]  /*1020*/  @!P1 MOV R7, 0x400 ;  /* 0x0000040000079802 */ /* 0x000fe20000000f00 */
[----:B------:R-:W-:Y:S01]  /*1030*/  SHFL.DOWN PT, R4, R10, 0x10, R13 ;  /* 0x0a0000000a047989 */ /* 0x000fe200000e000d */
[----:B------:R-:W-:Y:S02]  /*1040*/  ISETP.GT.AND P0, PT, R0, R13, PT ;  /* 0x0000000d0000720c */ /* 0x000fe40003f04270 */
        /* <DEDUP_REMOVED lines=14> */
[----:B------:R-:W-:Y:S01]  /*1130*/  ISETP.GT.U32.AND P1, PT, R2, 0x20, PT ;  /* 0x000000200200780c */ /* 0x000fe20003f24070 */
[----:B-1----:R-:W-:-:S09]  /*1140*/  ULEA UR4, UR5, UR4, 0x18 ;  /* 0x0000000405047291 */ /* 0x002fd2000f8ec0ff */
[----:B------:R-:W1:Y:S04]  /*1150*/  LDS.128 R12, [UR4+0x20] ;  /* 0x00002004ff0c7984 */ /* 0x000e680008000c00 */
[----:B0-----:R-:W0:Y:S01]  /*1160*/  LDS.128 R4, [UR4+0x30] ;  /* 0x00003004ff047984 */ /* 0x001e220008000c00 */
        /* <DEDUP_REMOVED lines=70> */
[----:B------:R-:W0:Y:S01]  /*15d0*/  LDS.64 R4, [UR4+0xb0] ;  /* 0x0000b004ff047984 */ /* 0x000e220008000a00 */
        /* <DEDUP_REMOVED lines=8> */
[----:B------:R-:W-:-:S04]  /*1660*/  ISETP.GT.U32.AND P1, PT, R2, 0x260, PT ;  /* 0x000002600200780c */ /* 0x000fc80003f24070 */
[----:B0-----:R-:W-:-:S10]  /*1670*/  DADD R4, R4, R6 ;  /* 0x0000000004047229 */ /* 0x001fd40000000006 */
[----:B------:R-:W-:Y:S02]  /*1680*/  FSEL R8, R4, R6, P1 ;  /* 0x0000000604087208 */ /* 0x000fe40000800000 */
[----:B------:R-:W-:Y:S01]  /*1690*/  FSEL R9, R5, R7, P1 ;  /* 0x0000000705097208 */ /* 0x000fe20000800000 */
[----:B------:R-:W-:Y:S06]  /*16a0*/  BRA `(.L_x_166) ;  /* 0x00000010008c7947 */ /* 0x000fec0003800000 */
.L_x_152:
[----:B------:R-:W0:Y:S01]  /*16b0*/  S2R R0, SR_TID.X ;  /* 0x0000000000007919 */ /* 0x000e220000002100 */
[----:B------:R-:W1:Y:S02]  /*16c0*/  LDCU.64 UR4, c[0x0][0x380] ;  /* 0x00007000ff0477ac */ /* 0x000e640008000a00 */
[----:B-1----:R-:W-:Y:S02]  /*16d0*/  IMAD.U32 R6, RZ, RZ, UR4 ;  /* 0x00000004ff067e24 */ /* 0x002fe4000f8e00ff */
[----:B------:R-:W-:Y:S02]  /*16e0*/  IMAD.U32 R7, RZ, RZ, UR5 ;  /* 0x00000005ff077e24 */ /* 0x000fe4000f8e00ff */
[----:B0-----:R-:W-:-:S05]  /*16f0*/  IMAD.WIDE.U32 R20, R0, 0x8, R6 ;  /* 0x0000000800147825 */ /* 0x001fca00078e0006 */
        /* <DEDUP_REMOVED lines=8> */
[----:B------:R-:W-:Y:S01]  /*1780*/  VIADD R3, R2, 0xffffec00 ;  /* 0xffffec0002037836 */ /* 0x000fe20000000000 */
[----:B------:R-:W-:-:S04]  /*1790*/  UMOV UR4, 0x1400 ;  /* 0x0000140000047882 */ /* 0x000fc80000000000 */
[----:B------:R-:W-:Y:S01]  /*17a0*/  ISETP.GE.U32.AND P0, PT, R3, 0x1400, PT ;  /* 0x000014000300780c */ /* 0x000fe20003f06070 */
        /* <DEDUP_REMOVED lines=8> */
[----:B------:R-:W0:Y:S01]  /*1830*/  LDC R2, c[0x0][0x390] ;  /* 0x0000e400ff027b82 */ /* 0x000e220000000800 */
[----:B------:R-:W-:-:S07]  /*1840*/  UMOV UR4, 0x1400 ;  /* 0x0000140000047882 */ /* 0x000fce0000000000 */
[----:B------:R-:W1:Y:S02]  /*1850*/  LDC.64 R6, c[0x0][0x380] ;  /* 0x0000e000ff067b82 */ /* 0x000e640000000a00 */
.L_x_169:
[----:B------:R-:W-:-:S04]  /*1860*/  VIADD R9, R0, UR4 ;  /* 0x0000000400097c36 */ /* 0x000fc80008000000 */
[----:B-1----:R-:W-:-:S05]  /*1870*/  IMAD.WIDE.U32 R8, R9, 0x8, R6 ;  /* 0x0000000809087825 */ /* 0x002fca00078e0006 */
        /* <DEDUP_REMOVED lines=8> */
[----:B--2---:R-:W-:-:S08]  /*1900*/  DADD R10, R10, R38 ;  /* 0x000000000a0a7229 */ /* 0x004fd00000000026 */
[----:B---3--:R-:W-:Y:S01]  /*1910*/  DADD R10, R12, R10 ;  /* 0x000000000c0a7229 */ /* 0x008fe2000000000a */
[----:B0-----:R-:W-:-:S05]  /*1920*/  VIADD R12, R2, -UR4 ;  /* 0x80000004020c7c36 */ /* 0x001fca0008000000 */
[----:B------:R-:W-:Y:S02]  /*1930*/  ISETP.GE.U32.AND P0, PT, R12, 0x1400, PT ;  /* 0x000014000c00780c */ /* 0x000fe40003f06070 */
[----:B----4-:R-:W-:-:S08]  /*1940*/  DADD R10, R14, R10 ;  /* 0x000000000e0a7229 */ /* 0x010fd0000000000a */
[----:B-----5:R-:W-:-:S08]  /*1950*/  DADD R10, R16, R10 ;  /* 0x00000000100a7229 */ /* 0x020fd0000000000a */
[----:B------:R-:W-:-:S08]  /*1960*/  DADD R10, R18, R10 ;  /* 0x00000000120a7229 */ /* 0x000fd0000000000a */
[----:B------:R-:W-:-:S08]  /*1970*/  DADD R10, R20, R10 ;  /* 0x00000000140a7229 */ /* 0x000fd0000000000a */
[----:B------:R-:W-:-:S08]  /*1980*/  DADD R10, R22, R10 ;  /* 0x00000000160a7229 */ /* 0x000fd0000000000a */
[----:B------:R-:W-:Y:S01]  /*1990*/  DADD R38, R4, R10 ;  /* 0x0000000004267229 */ /* 0x000fe2000000000a */
[----:B------:R-:W-:Y:S10]  /*19a0*/  @!P0 BRA `(.L_x_168) ;  /* 0x0000000800a48947 */ /* 0x000ff40003800000 */
[----:B------:R-:W-:-:S06]  /*19b0*/  UIADD3 UR4, UPT, UPT, UR4, 0x1400, URZ ;  /* 0x0000140004047890 */ /* 0x000fcc000fffe0ff */
[----:B------:R-:W-:-:S13]  /*19c0*/  ISETP.LT.U32.AND P0, PT, R3, UR4, PT ;  /* 0x0000000403007c0c */ /* 0x000fda000bf01070 */
[----:B------:R-:W-:Y:S05]  /*19d0*/  @!P0 BRA `(.L_x_169) ;  /* 0xfffffffc00a08947 */ /* 0x000fea000383ffff */
.L_x_167:
[----:B------:R-:W-:Y:S01]  /*19e0*/  VIADD R3, R2, -UR4 ;  /* 0x8000000402037c36 */ /* 0x000fe20008000000 */
[----:B------:R-:W-:Y:S04]  /*19f0*/  BSSY.RECONVERGENT B1, `(.L_x_168) ;  /* 0x00000a4000017945 */ /* 0x000fe80003800200 */
[----:B------:R-:W-:-:S04]  /*1a00*/  ISETP.GE.AND P0, PT, R0, R3, PT ;  /* 0x000000030000720c */ /* 0x000fc80003f06270 */
[----:B------:R-:W-:-:S13]  /*1a10*/  ISETP.LE.U32.OR P0, PT, R2, UR4, P0 ;  /* 0x0000000402007c0c */ /* 0x000fda0008703470 */
[----:B------:R-:W-:Y:S05]  /*1a20*/  @P0 BRA `(.L_x_170) ;  /* 0x0000000800800947 */ /* 0x000fea0003800000 */
[----:B------:R-:W-:Y:S01]  /*1a30*/  LOP3.LUT R3, RZ, R0, RZ, 0x33, !PT ;  /* 0x00000000ff037212 */ /* 0x000fe200078e33ff */
[----:B------:R-:W-:Y:S03]  /*1a40*/  BSSY.RECONVERGENT B2, `(.L_x_171) ;  /* 0x0000053000027945 */ /* 0x000fe60003800200 */
[----:B------:R-:W-:-:S04]  /*1a50*/  IADD3 R3, PT, PT, R2, -UR4, R3 ;  /* 0x8000000402037c10 */ /* 0x000fc8000fffe003 */
[C---:B------:R-:W-:Y:S01]  /*1a60*/  ISETP.GE.U32.AND P0, PT, R3.reuse, 0x2580, PT ;  /* 0x000025800300780c */ /* 0x040fe20003f06070 */
[----:B------:R-:W-:-:S05]  /*1a70*/  IMAD.HI.U32 R2, R3, -0x33333333, RZ ;  /* 0xcccccccd03027827 */ /* 0x000fca00078e00ff */
[----:B------:R-:W-:Y:S01]  /*1a80*/  LEA.HI R3, R2, 0x1, RZ, 0x17 ;  /* 0x0000000102037811 */ /* 0x000fe200078fb8ff */
[----:B------:R-:W-:-:S03]  /*1a90*/  IMAD.MOV.U32 R2, RZ, RZ, R0 ;  /* 0x000000ffff027224 */ /* 0x000fc600078e0000 */
[----:B------:R-:W-:-:S03]  /*1aa0*/  LOP3.LUT R4, R3, 0xf, RZ, 0xc0, !PT ;  /* 0x0000000f03047812 */ /* 0x000fc600078ec0ff */
[----:B------:R-:W-:Y:S05]  /*1ab0*/  @!P0 BRA `(.L_x_172) ;  /* 0x00000004002c8947 */ /* 0x000fea0003800000 */
[----:B------:R-:W-:Y:S01]  /*1ac0*/  LOP3.LUT R42, R3, 0xfffff0, RZ, 0xc0, !PT ;  /* 0x00fffff0032a7812 */ /* 0x000fe200078ec0ff */
[----:B------:R-:W-:Y:S01]  /*1ad0*/  BSSY.RECONVERGENT B3, `(.L_x_173) ;  /* 0x0000048000037945 */ /* 0x000fe20003800200 */
[C---:B------:R-:W-:Y:S01]  /*1ae0*/  LOP3.LUT R2, R0.reuse, 0x1400, RZ, 0xfc, !PT ;  /* 0x0000140000027812 */ /* 0x040fe200078efcff */
[----:B------:R-:W-:Y:S02]  /*1af0*/  VIADD R5, R0, UR4 ;  /* 0x0000000400057c36 */ /* 0x000fe40008000000 */
[----:B------:R-:W-:-:S07]  /*1b00*/  IMAD.MOV R42, RZ, RZ, -R42 ;  /* 0x000000ffff2a7224 */ /* 0x000fce00078e0a2a */
.L_x_174:
        /* <DEDUP_REMOVED lines=68> */
[----:B------:R-:W-:Y:S05]  /*1f50*/  BSYNC.RECONVERGENT B3 ;  /* 0x0000000000037941 */ /* 0x000fea0003800200 */
.L_x_173:
[----:B------:R-:W-:-:S07]  /*1f60*/  VIADD R2, R2, 0xffffec00 ;  /* 0xffffec0002027836 */ /* 0x000fce0000000000 */
.L_x_172:
[----:B------:R-:W-:Y:S05]  /*1f70*/  BSYNC.RECONVERGENT B2 ;  /* 0x0000000000027941 */ /* 0x000fea0003800200 */
.L_x_171:
        /* <DEDUP_REMOVED lines=40> */
.L_x_176:
[----:B------:R-:W-:Y:S05]  /*2200*/  BSYNC.RECONVERGENT B2 ;  /* 0x0000000000027941 */ /* 0x000fea0003800200 */
.L_x_175:
        /* <DEDUP_REMOVED lines=23> */
.L_x_178:
[----:B------:R-:W-:Y:S05]  /*2380*/  BSYNC.RECONVERGENT B2 ;  /* 0x0000000000027941 */ /* 0x000fea0003800200 */
.L_x_177:
[----:B------:R-:W-:Y:S05]  /*2390*/  @!P1 BRA `(.L_x_170) ;  /* 0x0000000000249947 */ /* 0x000fea0003800000 */
[----:B------:R-:W-:Y:S02]  /*23a0*/  VIADD R5, R2, UR4 ;  /* 0x0000000402057c36 */ /* 0x000fe40008000000 */
[----:B------:R-:W-:-:S07]  /*23b0*/  IMAD.MOV R4, RZ, RZ, -R3 ;  /* 0x000000ffff047224 */ /* 0x000fce00078e0a03 */
.L_x_179:
[----:B------:R-:W-:-:S06]  /*23c0*/  IMAD.WIDE.U32 R2, R5, 0x8, R6 ;  /* 0x0000000805027825 */ /* 0x000fcc00078e0006 */
[----:B------:R-:W2:Y:S01]  /*23d0*/  LDG.E.64 R2, desc[UR6][R2.64] ;  /* 0x0000000602027981 */ /* 0x000ea2000c1e1b00 */
[----:B------:R-:W-:Y:S02]  /*23e0*/  VIADD R4, R4, 0x1 ;  /* 0x0000000104047836 */ /* 0x000fe40000000000 */
[----:B------:R-:W-:-:S03]  /*23f0*/  VIADD R5, R5, 0x280 ;  /* 0x0000028005057836 */ /* 0x000fc60000000000 */
[----:B------:R-:W-:Y:S01]  /*2400*/  ISETP.NE.AND P0, PT, R4, RZ, PT ;  /* 0x000000ff0400720c */ /* 0x000fe20003f05270 */
[----:B--2---:R-:W-:-:S12]  /*2410*/  DADD R38, R2, R38 ;  /* 0x0000000002267229 */ /* 0x004fd80000000026 */
[----:B------:R-:W-:Y:S05]  /*2420*/  @P0 BRA `(.L_x_179) ;  /* 0xfffffffc00e40947 */ /* 0x000fea000383ffff */
.L_x_170:
[----:B------:R-:W-:Y:S05]  /*2430*/  BSYNC.RECONVERGENT B1 ;  /* 0x0000000000017941 */ /* 0x000fea0003800200 */
.L_x_168:
        /* <DEDUP_REMOVED lines=49> */
[----:B------:R-:W0:Y:S05]  /*2750*/  LDS.128 R8, [UR4+0x50] ;  /* 0x00005004ff087984 */ /* 0x000e2a0008000c00 */
[----:B------:R-:W-:-:S08]  /*2760*/  DADD R12, R12, R14 ;  /* 0x000000000c0c7229 */ /* 0x000fd0000000000e */
[----:B-1----:R-:W-:-:S08]  /*2770*/  DADD R12, R12, R16 ;  /* 0x000000000c0c7229 */ /* 0x002fd00000000010 */
[----:B------:R-:W-:Y:S02]  /*2780*/  DADD R18, R12, R18 ;  /* 0x000000000c127229 */ /* 0x000fe40000000012 */
[----:B------:R-:W1:Y:S06]  /*2790*/  LDS.128 R12, [UR4+0x60] ;  /* 0x00006004ff0c7984 */ /* 0x000e6c0008000c00 */
        /* <DEDUP_REMOVED lines=12> */
[----:B0-----:R-:W-:Y:S01]  /*2860*/  DADD R2, R2, R8 ;  /* 0x0000000002027229 */ /* 0x001fe20000000008 */
[----:B------:R-:W0:Y:S07]  /*2870*/  LDS.64 R8, [UR4+0xb0] ;  /* 0x0000b004ff087984 */ /* 0x000e2e0008000a00 */
[----:B------:R-:W-:-:S08]  /*2880*/  DADD R2, R2, R10 ;  /* 0x0000000002027229 */ /* 0x000fd0000000000a */
[----:B-1----:R-:W-:-:S08]  /*2890*/  DADD R2, R2, R12 ;  /* 0x0000000002027229 */ /* 0x002fd0000000000c */
[----:B------:R-:W-:-:S08]  /*28a0*/  DADD R2, R2, R14 ;  /* 0x0000000002027229 */ /* 0x000fd0000000000e */
[----:B--2---:R-:W-:-:S08]  /*28b0*/  DADD R2, R2, R4 ;  /* 0x0000000002027229 */ /* 0x004fd00000000004 */
[----:B------:R-:W-:-:S08]  /*28c0*/  DADD R2, R2, R6 ;  /* 0x0000000002027229 */ /* 0x000fd00000000006 */
[----:B0-----:R-:W-:-:S11]  /*28d0*/  DADD R8, R2, R8 ;  /* 0x0000000002087229 */ /* 0x001fd60000000008 */
.L_x_166:
[----:B------:R-:W-:Y:S05]  /*28e0*/  BSYNC.RECONVERGENT B0 ;  /* 0x0000000000007941 */ /* 0x000fea0003800200 */
.L_x_151:
[----:B------:R-:W-:Y:S05]  /*28f0*/  @P0 EXIT ;  /* 0x000000000000094d */ /* 0x000fea0003800000 */
[----:B------:R-:W0:Y:S01]  /*2900*/  LDCU.64 UR4, c[0x0][0x398] ;  /* 0x00007300ff0477ac */ /* 0x000e220008000a00 */
[----:B--2---:R-:W2:Y:S01]  /*2910*/  LDC.64 R2, c[0x0][0x388] ;  /* 0x0000e200ff027b82 */ /* 0x004ea20000000a00 */
[----:B0-----:R-:W-:-:S07]  /*2920*/  DADD R8, R8, UR4 ;  /* 0x0000000408087e29 */ /* 0x001fce0008000000 */
[----:B--2---:R-:W-:Y:S01]  /*2930*/  STG.E.64 desc[UR6][R2.64], R8 ;  /* 0x0000000802007986 */ /* 0x004fe2000c101b06 */
[----:B------:R-:W-:Y:S05]  /*2940*/  EXIT ;  /* 0x000000000000794d */ /* 0x000fea0003800000 */
.L_x_180:
        /* <DEDUP_REMOVED lines=11> */
.L_x_1697:


//--------------------- .text._ZN3cub18CUB_300001_SM_10006detail11EmptyKernelIvEEvv --------------------------
	.section	.text._ZN3cub18CUB_300001_SM_10006detail11EmptyKernelIvEEvv,"ax",@progbits
	.align	128
        .global         _ZN3cub18CUB_300001_SM_10006detail11EmptyKernelIvEEvv
        .type           _ZN3cub18CUB_300001_SM_10006detail11EmptyKernelIvEEvv,@function
        .size           _ZN3cub18CUB_300001_SM_10006detail11EmptyKernelIvEEvv,(.L_x_1698 - _ZN3cub18CUB_300001_SM_10006detail11EmptyKernelIvEEvv)
        .other          _ZN3cub18CUB_300001_SM_10006detail11EmptyKernelIvEEvv,@"STO_CUDA_ENTRY STV_DEFAULT"
_ZN3cub18CUB_300001_SM_10006detail11EmptyKernelIvEEvv:
.text._ZN3cub18CUB_300001_SM_10006detail11EmptyKernelIvEEvv:
[----:B------:R-:W-:Y:S01]  /*0000*/  LDC R1, c[0x0][0x37c] ;  /* 0x0000df00ff017b82 */ /* 0x000fe20000000800 */
[----:B------:R-:W-:Y:S05]  /*0010*/  EXIT ;  /* 0x000000000000794d */ /* 0x000fea0003800000 */
.L_x_181:
        /* <DEDUP_REMOVED lines=14> */
.L_x_1698:


//--------------------- .text._ZN6thrust24THRUST_300001_SM_1000_NS8cuda_cub4core6detail13_kernel_agentINS1_8__reduce11ReduceAgentIPN4cuda3std3__45tupleIJdlEEESC_SB_lNS1_9__extrema9arg_max_fIdlNS9_4lessIdEEEEEEJSC_SC_iSH_EEEvDpT0_ --------------------------
	.section	.text._ZN6thrust24THRUST_300001_SM_1000_NS8cuda_cub4core6detail13_kernel_agentINS1_8__reduce11ReduceAgentIPN4cuda3std3__45tupleIJdlEEESC_SB_lNS1_9__extrema9arg_max_fIdlNS9_4lessIdEEEEEEJSC_SC_iSH_EEEvDpT0_,"ax",@progbits
	.align	128
        .global         _ZN6thrust24THRUST_300001_SM_1000_NS8cuda_cub4core6detail13_kernel_agentINS1_8__reduce11ReduceAgentIPN4cuda3std3__45tupleIJdlEEESC_SB_lNS1_9__extrema9arg_max_fIdlNS9_4lessIdEEEEEEJSC_SC_iSH_EEEvDpT0_
        .type           _ZN6thrust24THRUST_300001_SM_1000_NS8cuda_cub4core6detail13_kernel_agentINS1_8__reduce11ReduceAgentIPN4cuda3std3__45tupleIJdlEEESC_SB_lNS1_9__extrema9arg_max_fIdlNS9_4lessIdEEEEEEJSC_SC_iSH_EEEvDpT0_,@function
        .size           _ZN6thrust24THRUST_300001_SM_1000_NS8cuda_cub4core6detail13_kernel_agentINS1_8__reduce11ReduceAgentIPN4cuda3std3__45tupleIJdlEEESC_SB_lNS1_9__extrema9arg_max_fIdlNS9_4lessIdEEEEEEJSC_SC_iSH_EEEvDpT0_,(.L_x_1699 - _ZN6thrust24THRUST_300001_SM_1000_NS8cuda_cub4core6detail13_kernel_agentINS1_8__reduce11ReduceAgentIPN4cuda3std3__45tupleIJdlEEESC_SB_lNS1_9__extrema9arg_max_fIdlNS9_4lessIdEEEEEEJSC_SC_iSH_EEEvDpT0_)
        .other          _ZN6thrust24THRUST_300001_SM_1000_NS8cuda_cub4core6detail13_kernel_agentINS1_8__reduce11ReduceAgentIPN4cuda3std3__45tupleIJdlEEESC_SB_lNS1_9__extrema9arg_max_fIdlNS9_4lessIdEEEEEEJSC_SC_iSH_EEEvDpT0_,@"STO_CUDA_ENTRY STV_DEFAULT"
_ZN6thrust24THRUST_300001_SM_1000_NS8cuda_cub4core6detail13_kernel_agentINS1_8__reduce11ReduceAgentIPN4cuda3std3__45tupleIJdlEEESC_SB_lNS1_9__extrema9arg_max_fIdlNS9_4lessIdEEEEEEJSC_SC_iSH_EEEvDpT0_:
.text._ZN6thrust24THRUST_300001_SM_1000_NS8cuda_cub4core6detail13_kernel_agentINS1_8__reduce11ReduceAgentIPN4cuda3std3__45tupleIJdlEEESC_SB_lNS1_9__extrema9arg_max_fIdlNS9_4lessIdEEEEEEJSC_SC_iSH_EEEvDpT0_:
[----:B------:R-:W-:Y:S01]  /*0000*/  LDC R1, c[0x0][0x37c] ;  /* 0x0000df00ff017b82 */ /* 0x000fe20000000800 */
[----:B------:R-:W0:Y:S02]  /*0010*/  LDCU UR8, c[0x0][0x390] ;  /* 0x00007200ff0877ac */ /* 0x000e240008000800 */
[----:B0-----:R-:W-:-:S13]  /*0020*/  ISETP.NE.AND P0, PT, RZ, UR8, PT ;  /* 0x00000008ff007c0c */ /* 0x001fda000bf05270 */
[----:B------:R-:W-:Y:S05]  /*0030*/  @!P0 EXIT ;  /* 0x000000000000894d */ /* 0x000fea0003800000 */
[----:B------:R-:W-:Y:S01]  /*0040*/  UISETP.GT.AND UP0, UPT, UR8, 0x4ff, UPT ;  /* 0x000004ff0800788c */ /* 0x000fe2000bf04270 */
[----:B------:R-:W-:Y:S01]  /*0050*/  BSSY.RECONVERGENT B0, `(.L_x_182) ;  /* 0x00006c3000007945 */ /* 0x000fe20003800200 */
[----:B------:R-:W0:Y:S07]  /*0060*/  LDCU.64 UR10, c[0x0][0x358] ;  /* 0x00006b00ff0a77ac */ /* 0x000e2e0008000a00 */
[----:B------:R-:W-:Y:S05]  /*0070*/  BRA.U UP0, `(.L_x_183) ;  /* 0x0000003900807547 */ /* 0x000fea000b800000 */
[----:B------:R-:W1:Y:S01]  /*0080*/  S2R R0, SR_TID.X ;  /* 0x0000000000007919 */ /* 0x000e620000002100 */
[----:B------:R-:W2:Y:S01]  /*0090*/  LDCU UR4, c[0x0][0x390] ;  /* 0x00007200ff0477ac */ /* 0x000ea20008000800 */
[----:B------:R-:W-:Y:S01]  /*00a0*/  BSSY.RECONVERGENT B1, `(.L_x_184) ;  /* 0x000000b000017945 */ /* 0x000fe20003800200 */
[----:B------:R-:W-:Y:S02]  /*00b0*/  CS2R R14, SRZ ;  /* 0x00000000000e7805 */ /* 0x000fe4000001ff00 */
[----:B------:R-:W-:Y:S02]  /*00c0*/  CS2R R12, SRZ ;  /* 0x00000000000c7805 */ /* 0x000fe4000001ff00 */
[----:B-1----:R-:W-:Y:S01]  /*00d0*/  ISETP.GE.AND P0, PT, R0, UR8, PT ;  /* 0x0000000800007c0c */ /* 0x002fe2000bf06270 */
[----:B------:R-:W-:-:S12]  /*00e0*/  IMAD.MOV.U32 R19, RZ, RZ, R0 ;  /* 0x000000ffff137224 */ /* 0x000fd800078e0000 */
[----:B--2---:R-:W-:Y:S05]  /*00f0*/  @P0 BRA `(.L_x_185) ;  /* 0x0000000000140947 */ /* 0x004fea0003800000 */
[----:B------:R-:W1:Y:S02]  /*0100*/  LDC.64 R2, c[0x0][0x380] ;  /* 0x0000e000ff027b82 */ /* 0x000e640000000a00 */
[----:B-1----:R-:W-:-:S05]  /*0110*/  IMAD.WIDE.U32 R2, R0, 0x10, R2 ;  /* 0x0000001000027825 */ /* 0x002fca00078e0002 */
[----:B0-----:R1:W5:Y:S04]  /*0120*/  LDG.E.64.CONSTANT R14, desc[UR10][R2.64] ;  /* 0x0000000a020e7981 */ /* 0x001368000c1e9b00 */
[----:B------:R1:W5:Y:S01]  /*0130*/  LDG.E.64.CONSTANT R12, desc[UR10][R2.64+0x8] ;  /* 0x0000080a020c7981 */ /* 0x000362000c1e9b00 */
[----:B------:R-:W-:-:S07]  /*0140*/  VIADD R19, R0, 0x100 ;  /* 0x0000010000137836 */ /* 0x000fce0000000000 */
.L_x_185:
[----:B0-----:R-:W-:Y:S05]  /*0150*/  BSYNC.RECONVERGENT B1 ;  /* 0x0000000000017941 */ /* 0x001fea0003800200 */
.L_x_184:
[----:B------:R-:W-:Y:S01]  /*0160*/  ISETP.GE.AND P0, PT, R19, UR8, PT ;  /* 0x0000000813007c0c */ /* 0x000fe2000bf06270 */
[----:B------:R-:W-:-:S12]  /*0170*/  BSSY.RECONVERGENT B1, `(.L_x_186) ;  /* 0x0000099000017945 */ /* 0x000fd80003800200 */
[----:B------:R-:W-:Y:S05]  /*0180*/  @P0 BRA `(.L_x_187) ;  /* 0x00000008005c0947 */ /* 0x000fea0003800000 */
[----:B------:R-:W-:Y:S01]  /*0190*/  LOP3.LUT R4, RZ, R19, RZ, 0x33, !PT ;  /* 0x00000013ff047212 */ /* 0x000fe200078e33ff */
[----:B------:R-:W-:Y:S04]  /*01a0*/  BSSY.RECONVERGENT B2, `(.L_x_188) ;  /* 0x000002e000027945 */ /* 0x000fe80003800200 */
[----:B------:R-:W-:-:S05]  /*01b0*/  VIADD R4, R4, UR8 ;  /* 0x0000000804047c36 */ /* 0x000fca0008000000 */
[----:B-1----:R-:W-:-:S04]  /*01c0*/  LOP3.LUT R2, R4, 0x300, RZ, 0xc0, !PT ;  /* 0x0000030004027812 */ /* 0x002fc800078ec0ff */
[----:B------:R-:W-:-:S13]  /*01d0*/  ISETP.NE.AND P0, PT, R2, 0x300, PT ;  /* 0x000003000200780c */ /* 0x000fda0003f05270 */
[----:B------:R-:W-:Y:S05]  /*01e0*/  @!P0 BRA `(.L_x_189) ;  /* 0x0000000000a48947 */ /* 0x000fea0003800000 */
[----:B------:R-:W0:Y:S01]  /*01f0*/  LDC.64 R2, c[0x0][0x380] ;  /* 0x0000e000ff027b82 */ /* 0x000e220000000a00 */
[----:B------:R-:W-:-:S04]  /*0200*/  LEA.HI R5, R4, 0x1, RZ, 0x18 ;  /* 0x0000000104057811 */ /* 0x000fc800078fc0ff */
[----:B------:R-:W-:-:S05]  /*0210*/  LOP3.LUT R5, R5, 0x3, RZ, 0xc0, !PT ;  /* 0x0000000305057812 */ /* 0x000fca00078ec0ff */
[----:B------:R-:W-:Y:S02]  /*0220*/  IMAD.MOV R5, RZ, RZ, -R5 ;  /* 0x000000ffff057224 */ /* 0x000fe400078e0a05 */
[----:B0-----:R-:W-:-:S04]  /*0230*/  IMAD.WIDE.U32 R2, R19, 0x10, R2 ;  /* 0x0000001013027825 */ /* 0x001fc800078e0002 */
[----:B------:R-:W-:-:S07]  /*0240*/  IMAD.MOV.U32 R16, RZ, RZ, R2 ;  /* 0x000000ffff107224 */ /* 0x000fce00078e0002 */
.L_x_192:
[----:B------:R-:W-:-:S05]  /*0250*/  IMAD.MOV.U32 R2, RZ, RZ, R16 ;  /* 0x000000ffff027224 */ /* 0x000fca00078e0010 */
[----:B------:R-:W2:Y:S04]  /*0260*/  LDG.E.64.CONSTANT R8, desc[UR10][R2.64] ;  /* 0x0000000a02087981 */ /* 0x000ea8000c1e9b00 */
[----:B------:R-:W3:Y:S01]  /*0270*/  LDG.E.64.CONSTANT R10, desc[UR10][R2.64+0x8] ;  /* 0x0000080a020a7981 */ /* 0x000ee2000c1e9b00 */
[----:B------:R-:W-:Y:S01]  /*0280*/  VIADD R5, R5, 0x1 ;  /* 0x0000000105057836 */ /* 0x000fe20000000000 */
[----:B------:R-:W-:Y:S01]  /*0290*/  BSSY.RECONVERGENT B3, `(.L_x_190) ;  /* 0x000001b000037945 */ /* 0x000fe20003800200 */
[----:B-----5:R-:W-:Y:S01]  /*02a0*/  IMAD.MOV.U32 R21, RZ, RZ, R13 ;  /* 0x000000ffff157224 */ /* 0x020fe200078e000d */
[----:B------:R-:W-:Y:S01]  /*02b0*/  IADD3 R16, P3, PT, R2, 0x1000, RZ ;  /* 0x0000100002107810 */ /* 0x000fe20007f7e0ff */
[----:B------:R-:W-:Y:S01]  /*02c0*/  IMAD.MOV.U32 R17, RZ, RZ, R12 ;  /* 0x000000ffff117224 */ /* 0x000fe200078e000c */
[----:B------:R-:W-:Y:S01]  /*02d0*/  ISETP.NE.AND P2, PT, R5, RZ, PT ;  /* 0x000000ff0500720c */ /* 0x000fe20003f45270 */
[----:B------:R-:W-:-:S02]  /*02e0*/  IMAD.MOV.U32 R6, RZ, RZ, R14 ;  /* 0x000000ffff067224 */ /* 0x000fc400078e000e */
[----:B------:R-:W-:Y:S01]  /*02f0*/  IMAD.MOV.U32 R7, RZ, RZ, R15 ;  /* 0x000000ffff077224 */ /* 0x000fe200078e000f */
[----:B--2---:R-:W-:Y:S01]  /*0300*/  DSETP.GEU.AND P0, PT, R14, R8, PT ;  /* 0x000000080e00722a */ /* 0x004fe20003f0e000 */
[----:B------:R-:W-:Y:S02]  /*0310*/  IMAD.MOV.U32 R14, RZ, RZ, R8 ;  /* 0x000000ffff0e7224 */ /* 0x000fe400078e0008 */
[----:B---3--:R-:W-:Y:S02]  /*0320*/  IMAD.MOV.U32 R12, RZ, RZ, R10 ;  /* 0x000000ffff0c7224 */ /* 0x008fe400078e000a */
[----:B------:R-:W-:Y:S02]  /*0330*/  IMAD.MOV.U32 R13, RZ, RZ, R11 ;  /* 0x000000ffff0d7224 */ /* 0x000fe400078e000b */
[----:B------:R-:W-:-:S07]  /*0340*/  IMAD.MOV.U32 R15, RZ, RZ, R9 ;  /* 0x000000ffff0f7224 */ /* 0x000fce00078e0009 */
[----:B------:R-:W-:Y:S05]  /*0350*/  @!P0 BRA `(.L_x_191) ;  /* 0x0000000000388947 */ /* 0x000fea0003800000 */
[----:B------:R-:W-:Y:S01]  /*0360*/  DSETP.GT.AND P0, PT, R6, R8, PT ;  /* 0x000000080600722a */ /* 0x000fe20003f04000 */
[----:B------:R-:W-:Y:S02]  /*0370*/  IMAD.MOV.U32 R14, RZ, RZ, R6 ;  /* 0x000000ffff0e7224 */ /* 0x000fe400078e0006 */
[----:B------:R-:W-:Y:S02]  /*0380*/  IMAD.MOV.U32 R15, RZ, RZ, R7 ;  /* 0x000000ffff0f7224 */ /* 0x000fe400078e0007 */
[----:B------:R-:W-:Y:S02]  /*0390*/  IMAD.MOV.U32 R12, RZ, RZ, R17 ;  /* 0x000000ffff0c7224 */ /* 0x000fe400078e0011 */
[----:B------:R-:W-:-:S07]  /*03a0*/  IMAD.MOV.U32 R13, RZ, RZ, R21 ;  /* 0x000000ffff0d7224 */ /* 0x000fce00078e0015 */
[----:B------:R-:W-:Y:S05]  /*03b0*/  @P0 BRA `(.L_x_191) ;  /* 0x0000000000200947 */ /* 0x000fea0003800000 */
[CC--:B------:R-:W-:Y:S02]  /*03c0*/  ISETP.GE.U32.AND P1, PT, R17.reuse, R10.reuse, PT ;  /* 0x0000000a1100720c */ /* 0x0c0fe40003f26070 */
[----:B------:R-:W-:Y:S02]  /*03d0*/  ISETP.LT.U32.AND P0, PT, R17, R10, PT ;  /* 0x0000000a1100720c */ /* 0x000fe40003f01070 */
[CC--:B------:R-:W-:Y:S02]  /*03e0*/  ISETP.GE.AND.EX P1, PT, R21.reuse, R11.reuse, PT, P1 ;  /* 0x0000000b1500720c */ /* 0x0c0fe40003f26310 */
[----:B------:R-:W-:Y:S02]  /*03f0*/  ISETP.LT.AND.EX P0, PT, R21, R11, PT, P0 ;  /* 0x0000000b1500720c */ /* 0x000fe40003f01300 */
[----:B------:R-:W-:Y:S02]  /*0400*/  FSEL R14, R6, R8, !P1 ;  /* 0x00000008060e7208 */ /* 0x000fe40004800000 */
[----:B------:R-:W-:-:S02]  /*0410*/  FSEL R15, R7, R9, !P1 ;  /* 0x00000009070f7208 */ /* 0x000fc40004800000 */
[----:B------:R-:W-:Y:S02]  /*0420*/  SEL R12, R17, R10, P0 ;  /* 0x0000000a110c7207 */ /* 0x000fe40000000000 */
[----:B------:R-:W-:-:S07]  /*0430*/  SEL R13, R21, R11, P0 ;  /* 0x0000000b150d7207 */ /* 0x000fce0000000000 */
.L_x_191:
[----:B------:R-:W-:Y:S05]  /*0440*/  BSYNC.RECONVERGENT B3 ;  /* 0x0000000000037941 */ /* 0x000fea0003800200 */
.L_x_190:
[----:B------:R-:W-:Y:S02]  /*0450*/  IMAD.X R3, RZ, RZ, R3, P3 ;  /* 0x000000ffff037224 */ /* 0x000fe400018e0603 */
[----:B------:R-:W-:Y:S01]  /*0460*/  VIADD R19, R19, 0x100 ;  /* 0x0000010013137836 */ /* 0x000fe20000000000 */
[----:B------:R-:W-:Y:S06]  /*0470*/  @P2 BRA `(.L_x_192) ;  /* 0xfffffffc00742947 */ /* 0x000fec000383ffff */
.L_x_189:
[----:B------:R-:W-:Y:S05]  /*0480*/  BSYNC.RECONVERGENT B2 ;  /* 0x0000000000027941 */ /* 0x000fea0003800200 */
.L_x_188:
[----:B------:R-:W0:Y:S01]  /*0490*/  LDC.64 R8, c[0x0][0x380] ;  /* 0x0000e000ff087b82 */ /* 0x000e220000000a00 */
[----:B------:R-:W-:-:S13]  /*04a0*/  ISETP.GE.U32.AND P0, PT, R4, 0x300, PT ;  /* 0x000003000400780c */ /* 0x000fda0003f06070 */
[----:B------:R-:W-:Y:S05]  /*04b0*/  @!P0 BRA `(.L_x_187) ;  /* 0x0000000400908947 */ /* 0x000fea0003800000 */
.L_x_201:
[----:B0-----:R-:W-:-:S05]  /*04c0*/  IMAD.WIDE R20, R19, 0x10, R8 ;  /* 0x0000001013147825 */ /* 0x001fca00078e0208 */
[----:B------:R-:W2:Y:S04]  /*04d0*/  LDG.E.64.CONSTANT R10, desc[UR10][R20.64] ;  /* 0x0000000a140a7981 */ /* 0x000ea8000c1e9b00 */
[----:B------:R-:W3:Y:S04]  /*04e0*/  LDG.E.64.CONSTANT R16, desc[UR10][R20.64+0x8] ;  /* 0x0000080a14107981 */ /* 0x000ee8000c1e9b00 */
[----:B-----5:R0:W5:Y:S04]  /*04f0*/  LDG.E.64.CONSTANT R6, desc[UR10][R20.64+0x1000] ;  /* 0x0010000a14067981 */ /* 0x020168000c1e9b00 */
[----:B------:R0:W5:Y:S01]  /*0500*/  LDG.E.64.CONSTANT R4, desc[UR10][R20.64+0x1008] ;  /* 0x0010080a14047981 */ /* 0x000162000c1e9b00 */
[----:B------:R-:W-:Y:S01]  /*0510*/  BSSY.RECONVERGENT B2, `(.L_x_193) ;  /* 0x0000015000027945 */ /* 0x000fe20003800200 */
[----:B--2---:R-:W-:Y:S01]  /*0520*/  DSETP.GEU.AND P0, PT, R14, R10, PT ;  /* 0x0000000a0e00722a */ /* 0x004fe20003f0e000 */
[----:B------:R-:W-:-:S02]  /*0530*/  IMAD.MOV.U32 R2, RZ, RZ, R10 ;  /* 0x000000ffff027224 */ /* 0x000fc400078e000a */
[----:B------:R-:W-:Y:S02]  /*0540*/  IMAD.MOV.U32 R3, RZ, RZ, R11 ;  /* 0x000000ffff037224 */ /* 0x000fe400078e000b */
[----:B---3--:R-:W-:Y:S02]  /*0550*/  IMAD.MOV.U32 R23, RZ, RZ, R16 ;  /* 0x000000ffff177224 */ /* 0x008fe400078e0010 */
[----:B------:R-:W-:-:S07]  /*0560*/  IMAD.MOV.U32 R25, RZ, RZ, R17 ;  /* 0x000000ffff197224 */ /* 0x000fce00078e0011 */
[----:B0-----:R-:W-:Y:S05]  /*0570*/  @!P0 BRA `(.L_x_194) ;  /* 0x0000000000388947 */ /* 0x001fea0003800000 */
[----:B------:R-:W-:Y:S01]  /*0580*/  DSETP.GT.AND P0, PT, R14, R10, PT ;  /* 0x0000000a0e00722a */ /* 0x000fe20003f04000 */
[----:B------:R-:W-:Y:S02]  /*0590*/  IMAD.MOV.U32 R23, RZ, RZ, R12 ;  /* 0x000000ffff177224 */ /* 0x000fe400078e000c */
[----:B------:R-:W-:Y:S02]  /*05a0*/  IMAD.MOV.U32 R25, RZ, RZ, R13 ;  /* 0x000000ffff197224 */ /* 0x000fe400078e000d */
[----:B------:R-:W-:Y:S02]  /*05b0*/  IMAD.MOV.U32 R2, RZ, RZ, R14 ;  /* 0x000000ffff027224 */ /* 0x000fe400078e000e */
[----:B------:R-:W-:-:S07]  /*05c0*/  IMAD.MOV.U32 R3, RZ, RZ, R15 ;  /* 0x000000ffff037224 */ /* 0x000fce00078e000f */
[----:B------:R-:W-:Y:S05]  /*05d0*/  @P0 BRA `(.L_x_194) ;  /* 0x0000000000200947 */ /* 0x000fea0003800000 */
[CC--:B------:R-:W-:Y:S02]  /*05e0*/  ISETP.LT.U32.AND P1, PT, R12.reuse, R16.reuse, PT ;  /* 0x000000100c00720c */ /* 0x0c0fe40003f21070 */
[CC--:B------:R-:W-:Y:S02]  /*05f0*/  ISETP.GE.U32.AND P0, PT, R12.reuse, R16.reuse, PT ;  /* 0x000000100c00720c */ /* 0x0c0fe40003f06070 */
[CC--:B------:R-:W-:Y:S02]  /*0600*/  ISETP.LT.AND.EX P1, PT, R13.reuse, R17.reuse, PT, P1 ;  /* 0x000000110d00720c */ /* 0x0c0fe40003f21310 */
[CC--:B------:R-:W-:Y:S02]  /*0610*/  ISETP.GE.AND.EX P0, PT, R13.reuse, R17.reuse, PT, P0 ;  /* 0x000000110d00720c */ /* 0x0c0fe40003f06300 */
[----:B------:R-:W-:Y:S02]  /*0620*/  SEL R23, R12, R16, P1 ;  /* 0x000000100c177207 */ /* 0x000fe40000800000 */
[----:B------:R-:W-:-:S02]  /*0630*/  SEL R25, R13, R17, P1 ;  /* 0x000000110d197207 */ /* 0x000fc40000800000 */
[----:B------:R-:W-:Y:S02]  /*0640*/  FSEL R2, R14, R10, !P0 ;  /* 0x0000000a0e027208 */ /* 0x000fe40004000000 */
[----:B------:R-:W-:-:S07]  /*0650*/  FSEL R3, R15, R11, !P0 ;  /* 0x0000000b0f037208 */ /* 0x000fce0004000000 */
.L_x_194:
[----:B------:R-:W-:Y:S05]  /*0660*/  BSYNC.RECONVERGENT B2 ;  /* 0x0000000000027941 */ /* 0x000fea0003800200 */
.L_x_193:
[----:B------:R0:W5:Y:S04]  /*0670*/  LDG.E.64.CONSTANT R14, desc[UR10][R20.64+0x2000] ;  /* 0x0020000a140e7981 */ /* 0x000168000c1e9b00 */
[----:B------:R0:W5:Y:S04]  /*0680*/  LDG.E.64.CONSTANT R12, desc[UR10][R20.64+0x2008] ;  /* 0x0020080a140c7981 */ /* 0x000168000c1e9b00 */
[----:B------:R0:W5:Y:S04]  /*0690*/  LDG.E.64.CONSTANT R10, desc[UR10][R20.64+0x3000] ;  /* 0x0030000a140a7981 */ /* 0x000168000c1e9b00 */
[----:B------:R0:W5:Y:S02]  /*06a0*/  LDG.E.64.CONSTANT R16, desc[UR10][R20.64+0x3008] ;  /* 0x0030080a14107981 */ /* 0x000164000c1e9b00 */
[----:B-----5:R-:W-:Y:S01]  /*06b0*/  DSETP.GEU.AND P0, PT, R2, R6, PT ;  /* 0x000000060200722a */ /* 0x020fe20003f0e000 */
[----:B------:R-:W-:Y:S01]  /*06c0*/  BSSY.RECONVERGENT B2, `(.L_x_195) ;  /* 0x0000014000027945 */ /* 0x000fe20003800200 */
[----:B------:R-:W-:-:S02]  /*06d0*/  IMAD.MOV.U32 R26, RZ, RZ, R6 ;  /* 0x000000ffff1a7224 */ /* 0x000fc400078e0006 */
[----:B------:R-:W-:Y:S02]  /*06e0*/  IMAD.MOV.U32 R27, RZ, RZ, R7 ;  /* 0x000000ffff1b7224 */ /* 0x000fe400078e0007 */
[----:B------:R-:W-:Y:S02]  /*06f0*/  IMAD.MOV.U32 R29, RZ, RZ, R4 ;  /* 0x000000ffff1d7224 */ /* 0x000fe400078e0004 */
[----:B------:R-:W-:-:S06]  /*0700*/  IMAD.MOV.U32 R18, RZ, RZ, R5 ;  /* 0x000000ffff127224 */ /* 0x000fcc00078e0005 */
[----:B0-----:R-:W-:Y:S05]  /*0710*/  @!P0 BRA `(.L_x_196) ;  /* 0x0000000000388947 */ /* 0x001fea0003800000 */
        /* <DEDUP_REMOVED lines=14> */
.L_x_196:
[----:B------:R-:W-:Y:S05]  /*0800*/  BSYNC.RECONVERGENT B2 ;  /* 0x0000000000027941 */ /* 0x000fea0003800200 */
.L_x_195:
[----:B------:R-:W-:Y:S01]  /*0810*/  DSETP.GEU.AND P0, PT, R26, R14, PT ;  /* 0x0000000e1a00722a */ /* 0x000fe20003f0e000 */
[----:B------:R-:W-:Y:S01]  /*0820*/  BSSY.RECONVERGENT B2, `(.L_x_197) ;  /* 0x0000014000027945 */ /* 0x000fe20003800200 */
[----:B------:R-:W-:Y:S02]  /*0830*/  IMAD.MOV.U32 R2, RZ, RZ, R14 ;  /* 0x000000ffff027224 */ /* 0x000fe400078e000e */
[----:B------:R-:W-:Y:S02]  /*0840*/  IMAD.MOV.U32 R3, RZ, RZ, R15 ;  /* 0x000000ffff037224 */ /* 0x000fe400078e000f */
[----:B------:R-:W-:Y:S02]  /*0850*/  IMAD.MOV.U32 R5, RZ, RZ, R12 ;  /* 0x000000ffff057224 */ /* 0x000fe400078e000c */
[----:B------:R-:W-:-:S06]  /*0860*/  IMAD.MOV.U32 R7, RZ, RZ, R13 ;  /* 0x000000ffff077224 */ /* 0x000fcc00078e000d */
        /* <DEDUP_REMOVED lines=15> */
.L_x_198:
[----:B------:R-:W-:Y:S05]  /*0960*/  BSYNC.RECONVERGENT B2 ;  /* 0x0000000000027941 */ /* 0x000fea0003800200 */
.L_x_197:
        /* <DEDUP_REMOVED lines=21> */
.L_x_200:
[----:B------:R-:W-:Y:S05]  /*0ac0*/  BSYNC.RECONVERGENT B2 ;  /* 0x0000000000027941 */ /* 0x000fea0003800200 */
.L_x_199:
[----:B------:R-:W-:-:S05]  /*0ad0*/  VIADD R19, R19, 0x400 ;  /* 0x0000040013137836 */ /* 0x000fca0000000000 */
[----:B------:R-:W-:-:S13]  /*0ae0*/  ISETP.GE.AND P0, PT, R19, UR4, PT ;  /* 0x0000000413007c0c */ /* 0x000fda000bf06270 */
[----:B------:R-:W-:Y:S05]  /*0af0*/  @!P0 BRA `(.L_x_201) ;  /* 0xfffffff800708947 */ /* 0x000fea000383ffff */
.L_x_187:
[----:B------:R-:W-:Y:S05]  /*0b00*/  BSYNC.RECONVERGENT B1 ;  /* 0x0000000000017941 */ /* 0x000fea0003800200 */
.L_x_186:
[----:B------:R-:W2:Y:S02]  /*0b10*/  LDCU UR6, c[0x0][0x390] ;  /* 0x00007200ff0677ac */ /* 0x000ea40008000800 */
[----:B--2---:R-:W-:-:S09]  /*0b20*/  UISETP.GE.AND UP0, UPT, UR6, 0x100, UPT ;  /* 0x000001000600788c */ /* 0x004fd2000bf06270 */
[----:B------:R-:W-:Y:S05]  /*0b30*/  BRA.U !UP0, `(.L_x_202) ;  /* 0x0000001508507547 */ /* 0x000fea000b800000 */
[----:B0-----:R-:W0:Y:S01]  /*0b40*/  S2R R9, SR_LANEID ;  /* 0x0000000000097919 */ /* 0x001e220000000000 */
[----:B------:R-:W-:Y:S01]  /*0b50*/  BSSY.RECONVERGENT B1, `(.L_x_203) ;  /* 0x000001f000017945 */ /* 0x000fe20003800200 */
[----:B-----5:R-:W-:Y:S01]  /*0b60*/  IMAD.MOV.U32 R11, RZ, RZ, R12 ;  /* 0x000000ffff0b7224 */ /* 0x020fe200078e000c */
[----:B------:R2:W3:Y:S01]  /*0b70*/  SHFL.DOWN PT, R4, R14, 0x1, 0x1f ;  /* 0x08201f000e047f89 */ /* 0x0004e200000e0000 */
[----:B------:R-:W-:Y:S02]  /*0b80*/  IMAD.MOV.U32 R16, RZ, RZ, R13 ;  /* 0x000000ffff107224 */ /* 0x000fe400078e000d */
[----:B-1----:R-:W-:Y:S01]  /*0b90*/  IMAD.MOV.U32 R2, RZ, RZ, R14 ;  /* 0x000000ffff027224 */ /* 0x002fe200078e000e */
[----:B------:R2:W1:Y:S01]  /*0ba0*/  SHFL.DOWN PT, R5, R15, 0x1, 0x1f ;  /* 0x08201f000f057f89 */ /* 0x00046200000e0000 */
[----:B------:R-:W-:-:S03]  /*0bb0*/  IMAD.MOV.U32 R3, RZ, RZ, R15 ;  /* 0x000000ffff037224 */ /* 0x000fc600078e000f */
[----:B------:R2:W4:Y:S04]  /*0bc0*/  SHFL.DOWN PT, R7, R12, 0x1, 0x1f ;  /* 0x08201f000c077f89 */ /* 0x00052800000e0000 */
[----:B------:R2:W1:Y:S01]  /*0bd0*/  SHFL.DOWN PT, R17, R13, 0x1, 0x1f ;  /* 0x08201f000d117f89 */ /* 0x00046200000e0000 */
[----:B0-----:R-:W-:-:S13]  /*0be0*/  ISETP.GT.AND P0, PT, R9, 0x1e, PT ;  /* 0x0000001e0900780c */ /* 0x001fda0003f04270 */
[----:B-1234-:R-:W-:Y:S05]  /*0bf0*/  @P0 BRA `(.L_x_204) ;  /* 0x0000000000500947 */ /* 0x01efea0003800000 */
[----:B------:R-:W-:Y:S01]  /*0c00*/  DSETP.GEU.AND P0, PT, R14, R4, PT ;  /* 0x000000040e00722a */ /* 0x000fe20003f0e000 */
[----:B------:R-:W-:Y:S02]  /*0c10*/  IMAD.MOV.U32 R11, RZ, RZ, R7 ;  /* 0x000000ffff0b7224 */ /* 0x000fe400078e0007 */
[----:B------:R-:W-:Y:S02]  /*0c20*/  IMAD.MOV.U32 R16, RZ, RZ, R17 ;  /* 0x000000ffff107224 */ /* 0x000fe400078e0011 */
        /* <DEDUP_REMOVED lines=9> */
[CC--:B------:R-:W-:Y:S02]  /*0cc0*/  ISETP.LT.U32.AND P1, PT, R12.reuse, R7.reuse, PT ;  /* 0x000000070c00720c */ /* 0x0c0fe40003f21070 */
[C---:B------:R-:W-:Y:S02]  /*0cd0*/  ISETP.GE.U32.AND P0, PT, R12.reuse, R7, PT ;  /* 0x000000070c00720c */ /* 0x040fe40003f06070 */
[CC--:B------:R-:W-:Y:S02]  /*0ce0*/  ISETP.LT.AND.EX P1, PT, R13.reuse, R17.reuse, PT, P1 ;  /* 0x000000110d00720c */ /* 0x0c0fe40003f21310 */
[C---:B------:R-:W-:Y:S02]  /*0cf0*/  ISETP.GE.AND.EX P0, PT, R13.reuse, R17, PT, P0 ;  /* 0x000000110d00720c */ /* 0x040fe40003f06300 */
[----:B------:R-:W-:Y:S02]  /*0d00*/  SEL R11, R12, R7, P1 ;  /* 0x000000070c0b7207 */ /* 0x000fe40000800000 */
[----:B------:R-:W-:-:S02]  /*0d10*/  SEL R16, R13, R17, P1 ;  /* 0x000000110d107207 */ /* 0x000fc40000800000 */
[----:B------:R-:W-:Y:S02]  /*0d20*/  FSEL R2, R14, R4, !P0 ;  /* 0x000000040e027208 */ /* 0x000fe40004000000 */
[----:B------:R-:W-:-:S07]  /*0d30*/  FSEL R3, R15, R5, !P0 ;  /* 0x000000050f037208 */ /* 0x000fce0004000000 */
.L_x_204:
[----:B------:R-:W-:Y:S05]  /*0d40*/  BSYNC.RECONVERGENT B1 ;  /* 0x0000000000017941 */ /* 0x000fea0003800200 */
.L_x_203:
[----:B------:R-:W-:Y:S01]  /*0d50*/  ISETP.GT.AND P0, PT, R9, 0x1d, PT ;  /* 0x0000001d0900780c */ /* 0x000fe20003f04270 */
[----:B------:R0:W1:Y:S01]  /*0d60*/  SHFL.DOWN PT, R6, R2, 0x2, 0x1f ;  /* 0x08401f0002067f89 */ /* 0x00006200000e0000 */
[----:B------:R-:W-:Y:S01]  /*0d70*/  BSSY.RECONVERGENT B1, `(.L_x_205) ;  /* 0x000001d000017945 */ /* 0x000fe20003800200 */
[----:B------:R-:W-:Y:S02]  /*0d80*/  IMAD.MOV.U32 R8, RZ, RZ, R11 ;  /* 0x000000ffff087224 */ /* 0x000fe400078e000b */
[----:B------:R0:W2:Y:S01]  /*0d90*/  SHFL.DOWN PT, R7, R3, 0x2, 0x1f ;  /* 0x08401f0003077f89 */ /* 0x0000a200000e0000 */
[----:B------:R-:W-:Y:S02]  /*0da0*/  IMAD.MOV.U32 R10, RZ, RZ, R16 ;  /* 0x000000ffff0a7224 */ /* 0x000fe400078e0010 */
[----:B------:R-:W-:Y:S01]  /*0db0*/  IMAD.MOV.U32 R4, RZ, RZ, R2 ;  /* 0x000000ffff047224 */ /* 0x000fe200078e0002 */
[----:B------:R0:W3:Y:S01]  /*0dc0*/  SHFL.DOWN PT, R12, R11, 0x2, 0x1f ;  /* 0x08401f000b0c7f89 */ /* 0x0000e200000e0000 */
[----:B------:R-:W-:-:S03]  /*0dd0*/  IMAD.MOV.U32 R5, RZ, RZ, R3 ;  /* 0x000000ffff057224 */ /* 0x000fc600078e0003 */
[----:B------:R0:W4:Y:S01]  /*0de0*/  SHFL.DOWN PT, R13, R16, 0x2, 0x1f ;  /* 0x08401f00100d7f89 */ /* 0x00012200000e0000 */
[----:B------:R-:W-:Y:S05]  /*0df0*/  @P0 BRA `(.L_x_206) ;  /* 0x0000000000500947 */ /* 0x000fea0003800000 */
[----:B-12---:R-:W-:Y:S01]  /*0e00*/  DSETP.GEU.AND P0, PT, R2, R6, PT ;  /* 0x000000060200722a */ /* 0x006fe20003f0e000 */
[----:B---3--:R-:W-:Y:S02]  /*0e10*/  IMAD.MOV.U32 R8, RZ, RZ, R12 ;  /* 0x000000ffff087224 */ /* 0x008fe400078e000c */
[----:B----4-:R-:W-:Y:S02]  /*0e20*/  IMAD.MOV.U32 R10, RZ, RZ, R13 ;  /* 0x000000ffff0a7224 */ /* 0x010fe400078e000d */
        /* <DEDUP_REMOVED lines=17> */
.L_x_206:
[----:B------:R-:W-:Y:S05]  /*0f40*/  BSYNC.RECONVERGENT B1 ;  /* 0x0000000000017941 */ /* 0x000fea0003800200 */
.L_x_205:
[----:B------:R-:W-:Y:S01]  /*0f50*/  ISETP.GT.AND P0, PT, R9, 0x1b, PT ;  /* 0x0000001b0900780c */ /* 0x000fe20003f04270 */
[----:B-1----:R1:W1:Y:S01]  /*0f60*/  SHFL.DOWN PT, R6, R4, 0x4, 0x1f ;  /* 0x08801f0004067f89 */ /* 0x00226200000e0000 */
[----:B------:R-:W-:Y:S01]  /*0f70*/  BSSY.RECONVERGENT B1, `(.L_x_207) ;  /* 0x000001d000017945 */ /* 0x000fe20003800200 */
[----:B0-----:R-:W-:Y:S02]  /*0f80*/  IMAD.MOV.U32 R11, RZ, RZ, R8 ;  /* 0x000000ffff0b7224 */ /* 0x001fe400078e0008 */
[----:B--2---:R0:W2:Y:S01]  /*0f90*/  SHFL.DOWN PT, R7, R5, 0x4, 0x1f ;  /* 0x08801f0005077f89 */ /* 0x0040a200000e0000 */
[----:B---3--:R-:W-:Y:S02]  /*0fa0*/  IMAD.MOV.U32 R12, RZ, RZ, R10 ;  /* 0x000000ffff0c7224 */ /* 0x008fe400078e000a */
[----:B------:R-:W-:Y:S01]  /*0fb0*/  IMAD.MOV.U32 R2, RZ, RZ, R4 ;  /* 0x000000ffff027224 */ /* 0x000fe200078e0004 */
[----:B----4-:R0:W3:Y:S01]  /*0fc0*/  SHFL.DOWN PT, R13, R8, 0x4, 0x1f ;  /* 0x08801f00080d7f89 */ /* 0x0100e200000e0000 */
        /* <DEDUP_REMOVED lines=23> */
.L_x_208:
[----:B------:R-:W-:Y:S05]  /*1140*/  BSYNC.RECONVERGENT B1 ;  /* 0x0000000000017941 */ /* 0x000fea0003800200 */
.L_x_207:
[----:B------:R-:W-:Y:S01]  /*1150*/  ISETP.GT.AND P0, PT, R9, 0x17, PT ;  /* 0x000000170900780c */ /* 0x000fe20003f04270 */
[----:B-1----:R1:W1:Y:S01]  /*1160*/  SHFL.DOWN PT, R6, R2, 0x8, 0x1f ;  /* 0x09001f0002067f89 */ /* 0x00226200000e0000 */
[----:B------:R-:W-:Y:S01]  /*1170*/  BSSY.RECONVERGENT B1, `(.L_x_209) ;  /* 0x000001d000017945 */ /* 0x000fe20003800200 */
[----:B0-----:R-:W-:Y:S02]  /*1180*/  IMAD.MOV.U32 R8, RZ, RZ, R11 ;  /* 0x000000ffff087224 */ /* 0x001fe400078e000b */
[----:B--2---:R0:W2:Y:S01]  /*1190*/  SHFL.DOWN PT, R7, R3, 0x8, 0x1f ;  /* 0x09001f0003077f89 */ /* 0x0040a200000e0000 */
[----:B------:R-:W-:Y:S02]  /*11a0*/  IMAD.MOV.U32 R10, RZ, RZ, R12 ;  /* 0x000000ffff0a7224 */ /* 0x000fe400078e000c */
[----:B------:R-:W-:Y:S01]  /*11b0*/  IMAD.MOV.U32 R4, RZ, RZ, R2 ;  /* 0x000000ffff047224 */ /* 0x000fe200078e0002 */
[----:B------:R0:W0:Y:S01]  /*11c0*/  SHFL.DOWN PT, R14, R11, 0x8, 0x1f ;  /* 0x09001f000b0e7f89 */ /* 0x00002200000e0000 */
[----:B------:R-:W-:-:S03]  /*11d0*/  IMAD.MOV.U32 R5, RZ, RZ, R3 ;  /* 0x000000ffff057224 */ /* 0x000fc600078e0003 */
[----:B---3--:R3:W0:Y:S01]  /*11e0*/  SHFL.DOWN PT, R13, R12, 0x8, 0x1f ;  /* 0x09001f000c0d7f89 */ /* 0x00862200000e0000 */
[----:B------:R-:W-:Y:S05]  /*11f0*/  @P0 BRA `(.L_x_210) ;  /* 0x0000000000500947 */ /* 0x000fea0003800000 */
[----:B-12---:R-:W-:Y:S01]  /*1200*/  DSETP.GEU.AND P0, PT, R2, R6, PT ;  /* 0x000000060200722a */ /* 0x006fe20003f0e000 */
[----:B0-----:R-:W-:Y:S02]  /*1210*/  IMAD.MOV.U32 R8, RZ, RZ, R14 ;  /* 0x000000ffff087224 */ /* 0x001fe400078e000e */
        /* <DEDUP_REMOVED lines=18> */
.L_x_210:
[----:B------:R-:W-:Y:S05]  /*1340*/  BSYNC.RECONVERGENT B1 ;  /* 0x0000000000017941 */ /* 0x000fea0003800200 */
.L_x_209:
[----:B------:R-:W-:Y:S01]  /*1350*/  ISETP.GT.AND P0, PT, R9, 0xf, PT ;  /* 0x0000000f0900780c */ /* 0x000fe20003f04270 */
[----:B-1----:R1:W1:Y:S01]  /*1360*/  SHFL.DOWN PT, R2, R4, 0x10, 0x1f ;  /* 0x0a001f0004027f89 */ /* 0x00226200000e0000 */
[----:B------:R-:W-:Y:S01]  /*1370*/  BSSY.RECONVERGENT B1, `(.L_x_211) ;  /* 0x000001d000017945 */ /* 0x000fe20003800200 */
[----:B0-----:R-:W-:Y:S02]  /*1380*/  IMAD.MOV.U32 R14, RZ, RZ, R8 ;  /* 0x000000ffff0e7224 */ /* 0x001fe400078e0008 */
[----:B------:R0:W0:Y:S01]  /*1390*/  SHFL.DOWN PT, R3, R5, 0x10, 0x1f ;  /* 0x0a001f0005037f89 */ /* 0x00002200000e0000 */
[----:B----4-:R-:W-:Y:S02]  /*13a0*/  IMAD.MOV.U32 R15, RZ, RZ, R10 ;  /* 0x000000ffff0f7224 */ /* 0x010fe400078e000a */
[----:B---3--:R-:W-:Y:S01]  /*13b0*/  IMAD.MOV.U32 R12, RZ, RZ, R4 ;  /* 0x000000ffff0c7224 */ /* 0x008fe200078e0004 */
[----:B--2---:R2:W3:Y:S01]  /*13c0*/  SHFL.DOWN PT, R7, R8, 0x10, 0x1f ;  /* 0x0a001f0008077f89 */ /* 0x0044e200000e0000 */
[----:B------:R-:W-:-:S03]  /*13d0*/  IMAD.MOV.U32 R13, RZ, RZ, R5 ;  /* 0x000000ffff0d7224 */ /* 0x000fc600078e0005 */
[----:B------:R2:W4:Y:S01]  /*13e0*/  SHFL.DOWN PT, R11, R10, 0x10, 0x1f ;  /* 0x0a001f000a0b7f89 */ /* 0x00052200000e0000 */
[----:B------:R-:W-:Y:S05]  /*13f0*/  @P0 BRA `(.L_x_212) ;  /* 0x0000000000500947 */ /* 0x000fea0003800000 */
[----:B01----:R-:W-:Y:S01]  /*1400*/  DSETP.GEU.AND P0, PT, R4, R2, PT ;  /* 0x000000020400722a */ /* 0x003fe20003f0e000 */
        /* <DEDUP_REMOVED lines=19> */
.L_x_212:
[----:B------:R-:W-:Y:S05]  /*1540*/  BSYNC.RECONVERGENT B1 ;  /* 0x0000000000017941 */ /* 0x000fea0003800200 */
.L_x_211:
[----:B------:R-:W-:Y:S01]  /*1550*/  ISETP.NE.AND P0, PT, R9, RZ, PT ;  /* 0x000000ff0900720c */ /* 0x000fe20003f05270 */
[----:B------:R-:W-:-:S12]  /*1560*/  BSSY.RECONVERGENT B1, `(.L_x_213) ;  /* 0x000000a000017945 */ /* 0x000fd80003800200 */
[----:B------:R-:W-:Y:S05]  /*1570*/  @P0 BRA `(.L_x_214) ;  /* 0x0000000000200947 */ /* 0x000fea0003800000 */
[----:B-1----:R-:W1:Y:S01]  /*1580*/  S2R R4, SR_CgaCtaId ;  /* 0x0000000000047919 */ /* 0x002e620000008800 */
[----:B0-----:R-:W-:Y:S02]  /*1590*/  MOV R3, 0x400 ;  /* 0x0000040000037802 */ /* 0x001fe40000000f00 */
[----:B------:R-:W-:-:S04]  /*15a0*/  SHF.R.U32.HI R2, RZ, 0x1, R0 ;  /* 0x00000001ff027819 */ /* 0x000fc80000011600 */
[----:B------:R-:W-:Y:S02]  /*15b0*/  LOP3.LUT R2, R2, 0x1f0, RZ, 0xc0, !PT ;  /* 0x000001f002027812 */ /* 0x000fe400078ec0ff */
[----:B-1----:R-:W-:-:S05]  /*15c0*/  LEA R3, R4, R3, 0x18 ;  /* 0x0000000304037211 */ /* 0x002fca00078ec0ff */
[----:B------:R-:W-:-:S05]  /*15d0*/  IMAD.IADD R3, R2, 0x1, R3 ;  /* 0x0000000102037824 */ /* 0x000fca00078e0203 */
[----:B------:R0:W-:Y:S04]  /*15e0*/  STS.64 [R3+0x10], R14 ;  /* 0x0000100e03007388 */ /* 0x0001e80000000a00 */
[----:B------:R0:W-:Y:S02]  /*15f0*/  STS.64 [R3+0x8], R12 ;  /* 0x0000080c03007388 */ /* 0x0001e40000000a00 */
.L_x_214:
[----:B------:R-:W-:Y:S05]  /*1600*/  BSYNC.RECONVERGENT B1 ;  /* 0x0000000000017941 */ /* 0x000fea0003800200 */
.L_x_213:
[----:B------:R-:W-:Y:S01]  /*1610*/  BAR.SYNC.DEFER_BLOCKING 0x0 ;  /* 0x0000000000007b1d */ /* 0x000fe20000010000 */
[----:B------:R-:W-:-:S13]  /*1620*/  ISETP.NE.AND P1, PT, R0, RZ, PT ;  /* 0x000000ff0000720c */ /* 0x000fda0003f25270 */
[----:B------:R-:W-:Y:S05]  /*1630*/  @P1 BRA `(.L_x_215) ;  /* 0x0000005400901947 */ /* 0x000fea0003800000 */
[----:B0-----:R-:W0:Y:S01]  /*1640*/  S2R R3, SR_CgaCtaId ;  /* 0x0000000000037919 */ /* 0x001e220000008800 */
[----:B------:R-:W-:Y:S01]  /*1650*/  MOV R0, 0x400 ;  /* 0x0000040000007802 */ /* 0x000fe20000000f00 */
[----:B------:R-:W-:Y:S03]  /*1660*/  BSSY.RECONVERGENT B1, `(.L_x_216) ;  /* 0x000001a000017945 */ /* 0x000fe60003800200 */
[----:B0-----:R-:W-:-:S05]  /*1670*/  LEA R0, R3, R0, 0x18 ;  /* 0x0000000003007211 */ /* 0x001fca00078ec0ff */
[----:B------:R-:W0:Y:S04]  /*1680*/  LDS.64 R16, [R0+0x18] ;  /* 0x0000180000107984 */ /* 0x000e280000000a00 */
[----:B-1-3--:R-:W1:Y:S04]  /*1690*/  LDS.128 R4, [R0+0x20] ;  /* 0x0000200000047984 */ /* 0x00ae680000000c00 */
[----:B------:R3:W3:Y:S04]  /*16a0*/  LDS.64 R2, [R0+0x80] ;  /* 0x0000800000027984 */ /* 0x0006e80000000a00 */
[----:B--2-4-:R2:W4:Y:S01]  /*16b0*/  LDS.128 R8, [R0+0x30] ;  /* 0x0000300000087984 */ /* 0x0145220000000c00 */
[----:B0-----:R-:W-:Y:S01]  /*16c0*/  DSETP.GEU.AND P0, PT, R12, R16, PT ;  /* 0x000000100c00722a */ /* 0x001fe20003f0e000 */
[----:B------:R-:W-:-:S02]  /*16d0*/  IMAD.MOV.U32 R20, RZ, RZ, R16 ;  /* 0x000000ffff147224 */ /* 0x000fc400078e0010 */
[----:B------:R-:W-:Y:S02]  /*16e0*/  IMAD.MOV.U32 R21, RZ, RZ, R17 ;  /* 0x000000ffff157224 */ /* 0x000fe400078e0011 */
[----:B-1----:R-:W-:Y:S02]  /*16f0*/  IMAD.MOV.U32 R22, RZ, RZ, R4 ;  /* 0x000000ffff167224 */ /* 0x002fe400078e0004 */
[----:B------:R-:W-:-:S07]  /*1700*/  IMAD.MOV.U32 R23, RZ, RZ, R5 ;  /* 0x000000ffff177224 */ /* 0x000fce00078e0005 */
[----:B--234-:R-:W-:Y:S05]  /*1710*/  @!P0 BRA `(.L_x_217) ;  /* 0x0000000000388947 */ /* 0x01cfea0003800000 */
[----:B------:R-:W-:Y:S01]  /*1720*/  DSETP.GEU.AND P0, PT, R16, R12, PT ;  /* 0x0000000c1000722a */ /* 0x000fe20003f0e000 */
[----:B------:R-:W-:Y:S02]  /*1730*/  IMAD.MOV.U32 R20, RZ, RZ, R12 ;  /* 0x000000ffff147224 */ /* 0x000fe400078e000c */
[----:B------:R-:W-:Y:S02]  /*1740*/  IMAD.MOV.U32 R21, RZ, RZ, R13 ;  /* 0x000000ffff157224 */ /* 0x000fe400078e000d */
[----:B------:R-:W-:Y:S02]  /*1750*/  IMAD.MOV.U32 R22, RZ, RZ, R14 ;  /* 0x000000ffff167224 */ /* 0x000fe400078e000e */
[----:B------:R-:W-:-:S07]  /*1760*/  IMAD.MOV.U32 R23, RZ, RZ, R15 ;  /* 0x000000ffff177224 */ /* 0x000fce00078e000f */
[----:B------:R-:W-:Y:S05]  /*1770*/  @!P0 BRA `(.L_x_217) ;  /* 0x0000000000208947 */ /* 0x000fea0003800000 */
        /* <DEDUP_REMOVED lines=8> */
.L_x_217:
[----:B------:R-:W-:Y:S05]  /*1800*/  BSYNC.RECONVERGENT B1 ;  /* 0x0000000000017941 */ /* 0x000fea0003800200 */
.L_x_216:
[----:B------:R0:W1:Y:S01]  /*1810*/  LDS.128 R12, [R0+0x40] ;  /* 0x00004000000c7984 */ /* 0x0000620000000c00 */
[----:B------:R-:W-:Y:S01]  /*1820*/  DSETP.GEU.AND P0, PT, R20, R6, PT ;  /* 0x000000061400722a */ /* 0x000fe20003f0e000 */
[----:B------:R-:W-:Y:S01]  /*1830*/  BSSY.RECONVERGENT B1, `(.L_x_218) ;  /* 0x0000015000017945 */ /* 0x000fe20003800200 */
[----:B------:R-:W-:Y:S01]  /*1840*/  IMAD.MOV.U32 R4, RZ, RZ, R6 ;  /* 0x000000ffff047224 */ /* 0x000fe200078e0006 */
[----:B------:R0:W2:Y:S01]  /*1850*/  LDS.128 R16, [R0+0x50] ;  /* 0x0000500000107984 */ /* 0x0000a20000000c00 */
[----:B------:R-:W-:Y:S02]  /*1860*/  IMAD.MOV.U32 R5, RZ, RZ, R7 ;  /* 0x000000ffff057224 */ /* 0x000fe400078e0007 */
[----:B------:R-:W-:Y:S02]  /*1870*/  IMAD.MOV.U32 R27, RZ, RZ, R8 ;  /* 0x000000ffff1b7224 */ /* 0x000fe400078e0008 */
[----:B------:R-:W-:-:S06]  /*1880*/  IMAD.MOV.U32 R29, RZ, RZ, R9 ;  /* 0x000000ffff1d7224 */ /* 0x000fcc00078e0009 */
[----:B0-----:R-:W-:Y:S05]  /*1890*/  @!P0 BRA `(.L_x_219) ;  /* 0x0000000000388947 */ /* 0x001fea0003800000 */
[----:B------:R-:W-:Y:S01]  /*18a0*/  DSETP.GEU.AND P0, PT, R6, R20, PT ;  /* 0x000000140600722a */ /* 0x000fe20003f0e000 */
[----:B------:R-:W-:Y:S02]  /*18b0*/  IMAD.MOV.U32 R27, RZ, RZ, R22 ;  /* 0x000000ffff1b7224 */ /* 0x000fe400078e0016 */
[----:B------:R-:W-:Y:S02]  /*18c0*/  IMAD.MOV.U32 R29, RZ, RZ, R23 ;  /* 0x000000ffff1d7224 */ /* 0x000fe400078e0017 */
[----:B------:R-:W-:Y:S02]  /*18d0*/  IMAD.MOV.U32 R4, RZ, RZ, R20 ;  /* 0x000000ffff047224 */ /* 0x000fe400078e0014 */
[----:B------:R-:W-:-:S07]  /*18e0*/  IMAD.MOV.U32 R5, RZ, RZ, R21 ;  /* 0x000000ffff057224 */ /* 0x000fce00078e0015 */
[----:B------:R-:W-:Y:S05]  /*18f0*/  @!P0 BRA `(.L_x_219) ;  /* 0x0000000000208947 */ /* 0x000fea0003800000 */
        /* <DEDUP_REMOVED lines=8> */
.L_x_219:
[----:B------:R-:W-:Y:S05]  /*1980*/  BSYNC.RECONVERGENT B1 ;  /* 0x0000000000017941 */ /* 0x000fea0003800200 */
.L_x_218:
[----:B------:R-:W-:Y:S01]  /*1990*/  DSETP.GEU.AND P0, PT, R4, R10, PT ;  /* 0x0000000a0400722a */ /* 0x000fe20003f0e000 */
[----:B------:R-:W-:Y:S01]  /*19a0*/  BSSY.RECONVERGENT B1, `(.L_x_220) ;  /* 0x0000014000017945 */ /* 0x000fe20003800200 */
[----:B------:R-:W-:Y:S02]  /*19b0*/  IMAD.MOV.U32 R20, RZ, RZ, R10 ;  /* 0x000000ffff147224 */ /* 0x000fe400078e000a */
[----:B------:R-:W-:Y:S02]  /*19c0*/  IMAD.MOV.U32 R21, RZ, RZ, R11 ;  /* 0x000000ffff157224 */ /* 0x000fe400078e000b */
[----:B-1----:R-:W-:Y:S02]  /*19d0*/  IMAD.MOV.U32 R25, RZ, RZ, R12 ;  /* 0x000000ffff197224 */ /* 0x002fe400078e000c */
[----:B------:R-:W-:-:S06]  /*19e0*/  IMAD.MOV.U32 R23, RZ, RZ, R13 ;  /* 0x000000ffff177224 */ /* 0x000fcc00078e000d */
[----:B------:R-:W-:Y:S05]  /*19f0*/  @!P0 BRA `(.L_x_221) ;  /* 0x0000000000388947 */ /* 0x000fea0003800000 */
        /* <DEDUP_REMOVED lines=14> */
.L_x_221:
[----:B------:R-:W-:Y:S05]  /*1ae0*/  BSYNC.RECONVERGENT B1 ;  /* 0x0000000000017941 */ /* 0x000fea0003800200 */
.L_x_220:
[----:B------:R0:W1:Y:S01]  /*1af0*/  LDS.128 R8, [R0+0x60] ;  /* 0x0000600000087984 */ /* 0x0000620000000c00 */
[----:B------:R-:W-:Y:S01]  /*1b00*/  DSETP.GEU.AND P0, PT, R20, R14, PT ;  /* 0x0000000e1400722a */ /* 0x000fe20003f0e000 */
[----:B------:R-:W-:Y:S01]  /*1b10*/  BSSY.RECONVERGENT B1, `(.L_x_222) ;  /* 0x0000015000017945 */ /* 0x000fe20003800200 */
[----:B------:R-:W-:Y:S01]  /*1b20*/  IMAD.MOV.U32 R12, RZ, RZ, R14 ;  /* 0x000000ffff0c7224 */ /* 0x000fe200078e000e */
[----:B------:R0:W3:Y:S01]  /*1b30*/  LDS.128 R4, [R0+0x70] ;  /* 0x0000700000047984 */ /* 0x0000e20000000c00 */
[----:B------:R-:W-:Y:S02]  /*1b40*/  IMAD.MOV.U32 R13, RZ, RZ, R15 ;  /* 0x000000ffff0d7224 */ /* 0x000fe400078e000f */
[----:B--2---:R-:W-:Y:S02]  /*1b50*/  IMAD.MOV.U32 R27, RZ, RZ, R16 ;  /* 0x000000ffff1b7224 */ /* 0x004fe400078e0010 */
        /* <DEDUP_REMOVED lines=16> */
.L_x_223:
[----:B------:R-:W-:Y:S05]  /*1c60*/  BSYNC.RECONVERGENT B1 ;  /* 0x0000000000017941 */ /* 0x000fea0003800200 */
.L_x_222:
        /* <DEDUP_REMOVED lines=21> */
.L_x_225:
[----:B------:R-:W-:Y:S05]  /*1dc0*/  BSYNC.RECONVERGENT B1 ;  /* 0x0000000000017941 */ /* 0x000fea0003800200 */
.L_x_224:
[----:B------:R-:W-:Y:S01]  /*1dd0*/  DSETP.GEU.AND P0, PT, R14, R10, PT ;  /* 0x0000000a0e00722a */ /* 0x000fe20003f0e000 */
[----:B------:R-:W-:Y:S01]  /*1de0*/  BSSY.RECONVERGENT B1, `(.L_x_226) ;  /* 0x0000014000017945 */ /* 0x000fe20003800200 */
[----:B------:R-:W-:Y:S02]  /*1df0*/  IMAD.MOV.U32 R8, RZ, RZ, R10 ;  /* 0x000000ffff087224 */ /* 0x000fe400078e000a */
[----:B------:R-:W-:Y:S02]  /*1e00*/  IMAD.MOV.U32 R9, RZ, RZ, R11 ;  /* 0x000000ffff097224 */ /* 0x000fe400078e000b */
[----:B---3--:R-:W-:Y:S02]  /*1e10*/  IMAD.MOV.U32 R17, RZ, RZ, R4 ;  /* 0x000000ffff117224 */ /* 0x008fe400078e0004 */
        /* <DEDUP_REMOVED lines=16> */
.L_x_227:
[----:B------:R-:W-:Y:S05]  /*1f20*/  BSYNC.RECONVERGENT B1 ;  /* 0x0000000000017941 */ /* 0x000fea0003800200 */
.L_x_226:
[----:B------:R-:W-:Y:S01]  /*1f30*/  DSETP.GEU.AND P0, PT, R8, R6, PT ;  /* 0x000000060800722a */ /* 0x000fe20003f0e000 */
[----:B------:R-:W-:Y:S02]  /*1f40*/  IMAD.MOV.U32 R12, RZ, RZ, R6 ;  /* 0x000000ffff0c7224 */ /* 0x000fe400078e0006 */
[----:B------:R-:W-:Y:S02]  /*1f50*/  IMAD.MOV.U32 R13, RZ, RZ, R7 ;  /* 0x000000ffff0d7224 */ /* 0x000fe400078e0007 */
[----:B------:R-:W-:Y:S02]  /*1f60*/  IMAD.MOV.U32 R14, RZ, RZ, R2 ;  /* 0x000000ffff0e7224 */ /* 0x000fe400078e0002 */
[----:B------:R-:W-:-:S07]  /*1f70*/  IMAD.MOV.U32 R15, RZ, RZ, R3 ;  /* 0x000000ffff0f7224 */ /* 0x000fce00078e0003 */
        /* <DEDUP_REMOVED lines=14> */
[----:B------:R-:W-:Y:S01]  /*2060*/  SEL R15, R0, R3, P2 ;  /* 0x00000003000f7207 */ /* 0x000fe20001000000 */
[----:B------:R-:W-:Y:S06]  /*2070*/  BRA `(.L_x_215) ;  /* 0x0000004c00007947 */ /* 0x000fec0003800000 */
.L_x_202:
[----:B-1----:R-:W1:Y:S01]  /*2080*/  S2R R2, SR_LANEID ;  /* 0x0000000000027919 */ /* 0x002e620000000000 */
[----:B------:R-:W-:Y:S01]  /*2090*/  LOP3.LUT R3, R0, 0x3e0, RZ, 0xc0, !PT ;  /* 0x000003e000037812 */ /* 0x000fe200078ec0ff */
[----:B------:R-:W-:Y:S01]  /*20a0*/  BSSY.RECONVERGENT B1, `(.L_x_228) ;  /* 0x0000024000017945 */ /* 0x000fe20003800200 */
[----:B-----5:R-:W-:Y:S02]  /*20b0*/  IMAD.MOV.U32 R18, RZ, RZ, R12 ;  /* 0x000000ffff127224 */ /* 0x020fe400078e000c */
[----:B------:R-:W-:Y:S02]  /*20c0*/  IMAD.MOV.U32 R20, RZ, RZ, R13 ;  /* 0x000000ffff147224 */ /* 0x000fe400078e000d */
[----:B------:R-:W-:Y:S01]  /*20d0*/  VIADD R4, R3, 0x20 ;  /* 0x0000002003047836 */ /* 0x000fe20000000000 */
[----:B------:R-:W-:Y:S01]  /*20e0*/  LOP3.LUT R3, RZ, R3, RZ, 0x33, !PT ;  /* 0x00000003ff037212 */ /* 0x000fe200078e33ff */
[----:B------:R-:W-:Y:S02]  /*20f0*/  IMAD.MOV.U32 R6, RZ, RZ, R14 ;  /* 0x000000ffff067224 */ /* 0x000fe400078e000e */
[----:B------:R-:W-:Y:S01]  /*2100*/  IMAD.MOV.U32 R7, RZ, RZ, R15 ;  /* 0x000000ffff077224 */ /* 0x000fe200078e000f */
[----:B------:R-:W-:Y:S01]  /*2110*/  ISETP.GT.AND P0, PT, R4, UR6, PT ;  /* 0x0000000604007c0c */ /* 0x000fe2000bf04270 */
[----:B------:R-:W-:-:S05]  /*2120*/  VIADD R3, R3, UR6 ;  /* 0x0000000603037c36 */ /* 0x000fca0008000000 */
[----:B------:R-:W-:-:S05]  /*2130*/  SEL R3, R3, 0x1f, P0 ;  /* 0x0000001f03037807 */ /* 0x000fca0000000000 */
[----:B------:R2:W3:Y:S04]  /*2140*/  SHFL.DOWN PT, R4, R14, 0x1, R3 ;  /* 0x082000000e047989 */ /* 0x0004e800000e0003 */
[----:B------:R2:W4:Y:S04]  /*2150*/  SHFL.DOWN PT, R5, R15, 0x1, R3 ;  /* 0x082000000f057989 */ /* 0x00052800000e0003 */
[----:B0-----:R2:W0:Y:S01]  /*2160*/  SHFL.DOWN PT, R9, R12, 0x1, R3 ;  /* 0x082000000c097989 */ /* 0x00142200000e0003 */
[----:B-1----:R-:W-:-:S03]  /*2170*/  ISETP.GE.AND P0, PT, R2, R3, PT ;  /* 0x000000030200720c */ /* 0x002fc60003f06270 */
[----:B------:R2:W1:Y:S10]  /*2180*/  SHFL.DOWN PT, R11, R13, 0x1, R3 ;  /* 0x082000000d0b7989 */ /* 0x00047400000e0003 */
[----:B--2---:R-:W-:Y:S05]  /*2190*/  @P0 BRA `(.L_x_229) ;  /* 0x0000000000500947 */ /* 0x004fea0003800000 */
[----:B---34-:R-:W-:Y:S01]  /*21a0*/  DSETP.GEU.AND P0, PT, R14, R4, PT ;  /* 0x000000040e00722a */ /* 0x018fe20003f0e000 */
[----:B0-----:R-:W-:Y:S02]  /*21b0*/  IMAD.MOV.U32 R18, RZ, RZ, R9 ;  /* 0x000000ffff127224 */ /* 0x001fe400078e0009 */
[----:B-1----:R-:W-:Y:S02]  /*21c0*/  IMAD.MOV.U32 R20, RZ, RZ, R11 ;  /* 0x000000ffff147224 */ /* 0x002fe400078e000b */
        /* <DEDUP_REMOVED lines=17> */
.L_x_229:
[----:B------:R-:W-:Y:S05]  /*22e0*/  BSYNC.RECONVERGENT B1 ;  /* 0x0000000000017941 */ /* 0x000fea0003800200 */
.L_x_228:
[----:B---3--:R-:W-:Y:S01]  /*22f0*/  VIADD R4, R2, 0x2 ;  /* 0x0000000202047836 */ /* 0x008fe20000000000 */
[----:B------:R2:W3:Y:S01]  /*2300*/  SHFL.DOWN PT, R8, R6, 0x2, R3 ;  /* 0x0840000006087989 */ /* 0x0004e200000e0003 */
[----:B------:R-:W-:Y:S01]  /*2310*/  BSSY.RECONVERGENT B1, `(.L_x_230) ;  /* 0x000001e000017945 */ /* 0x000fe20003800200 */
[----:B------:R-:W-:Y:S02]  /*2320*/  IMAD.MOV.U32 R10, RZ, RZ, R18 ;  /* 0x000000ffff0a7224 */ /* 0x000fe400078e0012 */
[----:B------:R-:W-:Y:S01]  /*2330*/  ISETP.GT.AND P0, PT, R4, R3, PT ;  /* 0x000000030400720c */ /* 0x000fe20003f04270 */
[----:B0-----:R2:W0:Y:S01]  /*2340*/  SHFL.DOWN PT, R9, R7, 0x2, R3 ;  /* 0x0840000007097989 */ /* 0x00142200000e0003 */
[----:B------:R-:W-:Y:S02]  /*2350*/  IMAD.MOV.U32 R16, RZ, RZ, R20 ;  /* 0x000000ffff107224 */ /* 0x000fe400078e0014 */
[----:B------:R-:W-:Y:S01]  /*2360*/  IMAD.MOV.U32 R4, RZ, RZ, R6 ;  /* 0x000000ffff047224 */ /* 0x000fe200078e0006 */
[----:B-1----:R2:W1:Y:S01]  /*2370*/  SHFL.DOWN PT, R11, R18, 0x2, R3 ;  /* 0x08400000120b7989 */ /* 0x00246200000e0003 */
[----:B----4-:R-:W-:-:S03]  /*2380*/  IMAD.MOV.U32 R5, RZ, RZ, R7 ;  /* 0x000000ffff057224 */ /* 0x010fc600078e0007 */
[----:B------:R2:W4:Y:S04]  /*2390*/  SHFL.DOWN PT, R13, R20, 0x2, R3 ;  /* 0x08400000140d7989 */ /* 0x00052800000e0003 */
[----:B------:R-:W-:Y:S05]  /*23a0*/  @P0 BRA `(.L_x_231) ;  /* 0x0000000000500947 */ /* 0x000fea0003800000 */
[----:B0--3--:R-:W-:Y:S01]  /*23b0*/  DSETP.GEU.AND P0, PT, R6, R8, PT ;  /* 0x000000080600722a */ /* 0x009fe20003f0e000 */
[----:B-1----:R-:W-:Y:S02]  /*23c0*/  IMAD.MOV.U32 R10, RZ, RZ, R11 ;  /* 0x000000ffff0a7224 */ /* 0x002fe400078e000b */
        /* <DEDUP_REMOVED lines=18> */
.L_x_231:
[----:B------:R-:W-:Y:S05]  /*24f0*/  BSYNC.RECONVERGENT B1 ;  /* 0x0000000000017941 */ /* 0x000fea0003800200 */
.L_x_230:
[----:B--2---:R-:W-:Y:S01]  /*2500*/  VIADD R6, R2, 0x4 ;  /* 0x0000000402067836 */ /* 0x004fe20000000000 */
[----:B---3--:R2:W3:Y:S01]  /*2510*/  SHFL.DOWN PT, R8, R4, 0x4, R3 ;  /* 0x0880000004087989 */ /* 0x0084e200000e0003 */
[----:B------:R-:W-:Y:S01]  /*2520*/  BSSY.RECONVERGENT B1, `(.L_x_232) ;  /* 0x000001e000017945 */ /* 0x000fe20003800200 */
[----:B------:R-:W-:Y:S02]  /*2530*/  IMAD.MOV.U32 R12, RZ, RZ, R10 ;  /* 0x000000ffff0c7224 */ /* 0x000fe400078e000a */
[----:B------:R-:W-:Y:S01]  /*2540*/  ISETP.GT.AND P0, PT, R6, R3, PT ;  /* 0x000000030600720c */ /* 0x000fe20003f04270 */
[----:B0-----:R2:W0:Y:S01]  /*2550*/  SHFL.DOWN PT, R9, R5, 0x4, R3 ;  /* 0x0880000005097989 */ /* 0x00142200000e0003 */
[----:B------:R-:W-:Y:S02]  /*2560*/  IMAD.MOV.U32 R14, RZ, RZ, R16 ;  /* 0x000000ffff0e7224 */ /* 0x000fe400078e0010 */
[----:B------:R-:W-:Y:S01]  /*2570*/  IMAD.MOV.U32 R6, RZ, RZ, R4 ;  /* 0x000000ffff067224 */ /* 0x000fe200078e0004 */
[----:B-1----:R2:W1:Y:S01]  /*2580*/  SHFL.DOWN PT, R11, R10, 0x4, R3 ;  /* 0x088000000a0b7989 */ /* 0x00246200000e0003 */
[----:B------:R-:W-:-:S03]  /*2590*/  IMAD.MOV.U32 R7, RZ, RZ, R5 ;  /* 0x000000ffff077224 */ /* 0x000fc600078e0005 */
[----:B----4-:R2:W4:Y:S04]  /*25a0*/  SHFL.DOWN PT, R13, R16, 0x4, R3 ;  /* 0x08800000100d7989 */ /* 0x01052800000e0003 */
        /* <DEDUP_REMOVED lines=21> */
.L_x_233:
[----:B------:R-:W-:Y:S05]  /*2700*/  BSYNC.RECONVERGENT B1 ;  /* 0x0000000000017941 */ /* 0x000fea0003800200 */
.L_x_232:
        /* <DEDUP_REMOVED lines=32> */
.L_x_235:
[----:B------:R-:W-:Y:S05]  /*2910*/  BSYNC.RECONVERGENT B1 ;  /* 0x0000000000017941 */ /* 0x000fea0003800200 */
.L_x_234:
[----:B---3--:R-:W-:Y:S01]  /*2920*/  VIADD R8, R2, 0x10 ;  /* 0x0000001002087836 */ /* 0x008fe20000000000 */
[----:B--2---:R2:W3:Y:S01]  /*2930*/  SHFL.DOWN PT, R6, R4, 0x10, R3 ;  /* 0x0a00000004067989 */ /* 0x0044e200000e0003 */
[----:B------:R-:W-:Y:S01]  /*2940*/  BSSY.RECONVERGENT B1, `(.L_x_236) ;  /* 0x000001e000017945 */ /* 0x000fe20003800200 */
[----:B------:R-:W-:Y:S02]  /*2950*/  IMAD.MOV.U32 R14, RZ, RZ, R10 ;  /* 0x000000ffff0e7224 */ /* 0x000fe400078e000a */
[----:B------:R-:W-:Y:S01]  /*2960*/  ISETP.GT.AND P0, PT, R8, R3, PT ;  /* 0x000000030800720c */ /* 0x000fe20003f04270 */
[----:B------:R2:W2:Y:S01]  /*2970*/  SHFL.DOWN PT, R7, R5, 0x10, R3 ;  /* 0x0a00000005077989 */ /* 0x0004a200000e0003 */
[----:B------:R-:W-:Y:S02]  /*2980*/  IMAD.MOV.U32 R15, RZ, RZ, R16 ;  /* 0x000000ffff0f7224 */ /* 0x000fe400078e0010 */
[----:B------:R-:W-:Y:S01]  /*2990*/  IMAD.MOV.U32 R12, RZ, RZ, R4 ;  /* 0x000000ffff0c7224 */ /* 0x000fe200078e0004 */
[----:B0-----:R0:W0:Y:S01]  /*29a0*/  SHFL.DOWN PT, R9, R10, 0x10, R3 ;  /* 0x0a0000000a097989 */ /* 0x00102200000e0003 */
[----:B----4-:R-:W-:-:S03]  /*29b0*/  IMAD.MOV.U32 R13, RZ, RZ, R5 ;  /* 0x000000ffff0d7224 */ /* 0x010fc600078e0005 */
[----:B-1----:R1:W4:Y:S04]  /*29c0*/  SHFL.DOWN PT, R11, R16, 0x10, R3 ;  /* 0x0a000000100b7989 */ /* 0x00232800000e0003 */
[----:B------:R-:W-:Y:S05]  /*29d0*/  @P0 BRA `(.L_x_237) ;  /* 0x0000000000500947 */ /* 0x000fea0003800000 */
[----:B--23--:R-:W-:Y:S01]  /*29e0*/  DSETP.GEU.AND P0, PT, R4, R6, PT ;  /* 0x000000060400722a */ /* 0x00cfe20003f0e000 */
[----:B0-----:R-:W-:Y:S02]  /*29f0*/  IMAD.MOV.U32 R14, RZ, RZ, R9 ;  /* 0x000000ffff0e7224 */ /* 0x001fe400078e0009 */
        /* <DEDUP_REMOVED lines=18> */
.L_x_237:
[----:B------:R-:W-:Y:S05]  /*2b20*/  BSYNC.RECONVERGENT B1 ;  /* 0x0000000000017941 */ /* 0x000fea0003800200 */
.L_x_236:
[----:B------:R-:W-:Y:S01]  /*2b30*/  ISETP.NE.AND P0, PT, R2, RZ, PT ;  /* 0x000000ff0200720c */ /* 0x000fe20003f05270 */
[----:B------:R-:W-:-:S12]  /*2b40*/  BSSY.RECONVERGENT B1, `(.L_x_238) ;  /* 0x000000a000017945 */ /* 0x000fd80003800200 */
[----:B------:R-:W-:Y:S05]  /*2b50*/  @P0 BRA `(.L_x_239) ;  /* 0x0000000000200947 */ /* 0x000fea0003800000 */
[----:B--2---:R-:W2:Y:S01]  /*2b60*/  S2R R4, SR_CgaCtaId ;  /* 0x0000000000047919 */ /* 0x004ea20000008800 */
[----:B01----:R-:W-:Y:S02]  /*2b70*/  MOV R3, 0x400 ;  /* 0x0000040000037802 */ /* 0x003fe40000000f00 */
[----:B------:R-:W-:-:S04]  /*2b80*/  SHF.R.U32.HI R2, RZ, 0x1, R0 ;  /* 0x00000001ff027819 */ /* 0x000fc80000011600 */
[----:B------:R-:W-:Y:S02]  /*2b90*/  LOP3.LUT R2, R2, 0x1f0, RZ, 0xc0, !PT ;  /* 0x000001f002027812 */ /* 0x000fe400078ec0ff */
[----:B--2---:R-:W-:-:S05]  /*2ba0*/  LEA R3, R4, R3, 0x18 ;  /* 0x0000000304037211 */ /* 0x004fca00078ec0ff */
[----:B------:R-:W-:-:S05]  /*2bb0*/  IMAD.IADD R3, R2, 0x1, R3 ;  /* 0x0000000102037824 */ /* 0x000fca00078e0203 */
[----:B------:R0:W-:Y:S04]  /*2bc0*/  STS.64 [R3+0x10], R14 ;  /* 0x0000100e03007388 */ /* 0x0001e80000000a00 */
[----:B------:R0:W-:Y:S02]  /*2bd0*/  STS.64 [R3+0x8], R12 ;  /* 0x0000080c03007388 */ /* 0x0001e40000000a00 */
.L_x_239:
[----:B------:R-:W-:Y:S05]  /*2be0*/  BSYNC.RECONVERGENT B1 ;  /* 0x0000000000017941 */ /* 0x000fea0003800200 */
.L_x_238:
[----:B------:R-:W-:Y:S01]  /*2bf0*/  BAR.SYNC.DEFER_BLOCKING 0x0 ;  /* 0x0000000000007b1d */ /* 0x000fe20000010000 */
[----:B------:R-:W-:-:S13]  /*2c00*/  ISETP.NE.AND P1, PT, R0, RZ, PT ;  /* 0x000000ff0000720c */ /* 0x000fda0003f25270 */
[----:B------:R-:W-:Y:S05]  /*2c10*/  @P1 BRA `(.L_x_215) ;  /* 0x0000004000181947 */ /* 0x000fea0003800000 */
[----:B------:R-:W-:Y:S01]  /*2c20*/  UISETP.GE.AND UP0, UPT, UR6, 0x21, UPT ;  /* 0x000000210600788c */ /* 0x000fe2000bf06270 */
[----:B----4-:R-:W-:Y:S02]  /*2c30*/  IMAD.MOV.U32 R11, RZ, RZ, R14 ;  /* 0x000000ffff0b7224 */ /* 0x010fe400078e000e */
[----:B------:R-:W-:Y:S02]  /*2c40*/  IMAD.MOV.U32 R8, RZ, RZ, R15 ;  /* 0x000000ffff087224 */ /* 0x000fe400078e000f */
[----:B------:R-:W-:Y:S02]  /*2c50*/  IMAD.MOV.U32 R2, RZ, RZ, R12 ;  /* 0x000000ffff027224 */ /* 0x000fe400078e000c */
[----:B012---:R-:W-:Y:S02]  /*2c60*/  IMAD.MOV.U32 R3, RZ, RZ, R13 ;  /* 0x000000ffff037224 */ /* 0x007fe400078e000d */
[----:B------:R-:W-:Y:S05]  /*2c70*/  BRA.U !UP0, `(.L_x_240) ;  /* 0x00000001086c7547 */ /* 0x000fea000b800000 */
[----:B------:R-:W0:Y:S01]  /*2c80*/  S2UR UR5, SR_CgaCtaId ;  /* 0x00000000000579c3 */ /* 0x000e220000008800 */
[----:B------:R-:W-:Y:S01]  /*2c90*/  UMOV UR4, 0x400 ;  /* 0x0000040000047882 */ /* 0x000fe20000000000 */
[----:B------:R-:W-:Y:S01]  /*2ca0*/  BSSY.RECONVERGENT B1, `(.L_x_240) ;  /* 0x0000018000017945 */ /* 0x000fe20003800200 */
[----:B0-----:R-:W-:-:S09]  /*2cb0*/  ULEA UR4, UR5, UR4, 0x18 ;  /* 0x0000000405047291 */ /* 0x001fd2000f8ec0ff */
[----:B------:R-:W0:Y:S04]  /*2cc0*/  LDS.64 R4, [UR4+0x18] ;  /* 0x00001804ff047984 */ /* 0x000e280008000a00 */
[----:B---3--:R-:W1:Y:S01]  /*2cd0*/  LDS.64 R6, [UR4+0x20] ;  /* 0x00002004ff067984 */ /* 0x008e620008000a00 */
[----:B0-----:R-:W-:Y:S01]  /*2ce0*/  DSETP.GEU.AND P0, PT, R12, R4, PT ;  /* 0x000000040c00722a */ /* 0x001fe20003f0e000 */
[----:B------:R-:W-:Y:S02]  /*2cf0*/  IMAD.MOV.U32 R2, RZ, RZ, R4 ;  /* 0x000000ffff027224 */ /* 0x000fe400078e0004 */
[----:B------:R-:W-:Y:S02]  /*2d00*/  IMAD.MOV.U32 R3, RZ, RZ, R5 ;  /* 0x000000ffff037224 */ /* 0x000fe400078e0005 */
[----:B-1----:R-:W-:-:S02]  /*2d10*/  IMAD.MOV.U32 R11, RZ, RZ, R6 ;  /* 0x000000ffff0b7224 */ /* 0x002fc400078e0006 */
        /* <DEDUP_REMOVED lines=16> */
.L_x_241:
[----:B------:R-:W-:Y:S05]  /*2e20*/  BSYNC.RECONVERGENT B1 ;  /* 0x0000000000017941 */ /* 0x000fea0003800200 */
.L_x_240:
[----:B------:R-:W-:Y:S01]  /*2e30*/  UISETP.GE.AND UP0, UPT, UR6, 0x41, UPT ;  /* 0x000000410600788c */ /* 0x000fe2000bf06270 */
[----:B------:R-:W-:Y:S02]  /*2e40*/  IMAD.MOV.U32 R9, RZ, RZ, R11 ;  /* 0x000000ffff097224 */ /* 0x000fe400078e000b */
[----:B------:R-:W-:Y:S02]  /*2e50*/  IMAD.MOV.U32 R0, RZ, RZ, R8 ;  /* 0x000000ffff007224 */ /* 0x000fe400078e0008 */
[----:B------:R-:W-:Y:S02]  /*2e60*/  IMAD.MOV.U32 R4, RZ, RZ, R2 ;  /* 0x000000ffff047224 */ /* 0x000fe400078e0002 */
[----:B------:R-:W-:Y:S02]  /*2e70*/  IMAD.MOV.U32 R5, RZ, RZ, R3 ;  /* 0x000000ffff057224 */ /* 0x000fe400078e0003 */
[----:B------:R-:W-:Y:S05]  /*2e80*/  BRA.U !UP0, `(.L_x_242) ;  /* 0x00000001086c7547 */ /* 0x000fea000b800000 */
[----:B------:R-:W0:Y:S01]  /*2e90*/  S2UR UR5, SR_CgaCtaId ;  /* 0x00000000000579c3 */ /* 0x000e220000008800 */
[----:B------:R-:W-:Y:S01]  /*2ea0*/  UMOV UR4, 0x400 ;  /* 0x0000040000047882 */ /* 0x000fe20000000000 */
[----:B------:R-:W-:Y:S01]  /*2eb0*/  BSSY.RECONVERGENT B1, `(.L_x_242) ;  /* 0x0000018000017945 */ /* 0x000fe20003800200 */
[----:B0-----:R-:W-:-:S09]  /*2ec0*/  ULEA UR4, UR5, UR4, 0x18 ;  /* 0x0000000405047291 */ /* 0x001fd2000f8ec0ff */
[----:B---3--:R-:W0:Y:S04]  /*2ed0*/  LDS.64 R6, [UR4+0x28] ;  /* 0x00002804ff067984 */ /* 0x008e280008000a00 */
[----:B------:R-:W1:Y:S01]  /*2ee0*/  LDS.64 R12, [UR4+0x30] ;  /* 0x00003004ff0c7984 */ /* 0x000e620008000a00 */
        /* <DEDUP_REMOVED lines=20> */
.L_x_243:
[----:B------:R-:W-:Y:S05]  /*3030*/  BSYNC.RECONVERGENT B1 ;  /* 0x0000000000017941 */ /* 0x000fea0003800200 */
.L_x_242:
        /* <DEDUP_REMOVED lines=32> */
.L_x_245:
[----:B------:R-:W-:Y:S05]  /*3240*/  BSYNC.RECONVERGENT B1 ;  /* 0x0000000000017941 */ /* 0x000fea0003800200 */
.L_x_244:
        /* <DEDUP_REMOVED lines=32> */
.L_x_247:
[----:B------:R-:W-:Y:S05]  /*3450*/  BSYNC.RECONVERGENT B1 ;  /* 0x0000000000017941 */ /* 0x000fea0003800200 */
.L_x_246:
        /* <DEDUP_REMOVED lines=32> */
.L_x_249:
[----:B------:R-:W-:Y:S05]  /*3660*/  BSYNC.RECONVERGENT B1 ;  /* 0x0000000000017941 */ /* 0x000fea0003800200 */
.L_x_248:
        /* <DEDUP_REMOVED lines=32> */
.L_x_251:
[----:B------:R-:W-:Y:S05]  /*3870*/  BSYNC.RECONVERGENT B1 ;  /* 0x0000000000017941 */ /* 0x000fea0003800200 */
.L_x_250:
[----:B------:R-:W-:Y:S01]  /*3880*/  UISETP.GE.AND UP0, UPT, UR6, 0xe1, UPT ;  /* 0x000000e10600788c */ /* 0x000fe2000bf06270 */
[----:B------:R-:W-:Y:S02]  /*3890*/  IMAD.MOV.U32 R14, RZ, RZ, R9 ;  /* 0x000000ffff0e7224 */ /* 0x000fe400078e0009 */
[----:B------:R-:W-:Y:S02]  /*38a0*/  IMAD.MOV.U32 R15, RZ, RZ, R0 ;  /* 0x000000ffff0f7224 */ /* 0x000fe400078e0000 */
[----:B------:R-:W-:Y:S02]  /*38b0*/  IMAD.MOV.U32 R12, RZ, RZ, R4 ;  /* 0x000000ffff0c7224 */ /* 0x000fe400078e0004 */
[----:B------:R-:W-:Y:S02]  /*38c0*/  IMAD.MOV.U32 R13, RZ, RZ, R5 ;  /* 0x000000ffff0d7224 */ /* 0x000fe400078e0005 */
[----:B------:R-:W-:Y:S05]  /*38d0*/  BRA.U !UP0, `(.L_x_215) ;  /* 0x0000003108e87547 */ /* 0x000fea000b800000 */
[----:B------:R-:W0:Y:S01]  /*38e0*/  S2UR UR5, SR_CgaCtaId ;  /* 0x00000000000579c3 */ /* 0x000e220000008800 */
[----:B------:R-:W-:Y:S02]  /*38f0*/  UMOV UR4, 0x400 ;  /* 0x0000040000047882 */ /* 0x000fe40000000000 */
        /* <DEDUP_REMOVED lines=24> */
.L_x_183:
[----:B------:R-:W1:Y:S01]  /*3a80*/  S2R R0, SR_TID.X ;  /* 0x0000000000007919 */ /* 0x000e620000002100 */
[----:B------:R-:W1:Y:S02]  /*3a90*/  LDC.64 R2, c[0x0][0x380] ;  /* 0x0000e000ff027b82 */ /* 0x000e640000000a00 */
[----:B-1----:R-:W-:-:S05]  /*3aa0*/  IMAD.WIDE.U32 R2, R0, 0x10, R2 ;  /* 0x0000001000027825 */ /* 0x002fca00078e0002 */
[----:B0-----:R-:W2:Y:S04]  /*3ab0*/  LDG.E.64.CONSTANT R18, desc[UR10][R2.64] ;  /* 0x0000000a02127981 */ /* 0x001ea8000c1e9b00 */
[----:B------:R-:W2:Y:S04]  /*3ac0*/  LDG.E.64.CONSTANT R16, desc[UR10][R2.64+0x1000] ;  /* 0x0010000a02107981 */ /* 0x000ea8000c1e9b00 */
[----:B------:R-:W3:Y:S04]  /*3ad0*/  LDG.E.64.CONSTANT R20, desc[UR10][R2.64+0x8] ;  /* 0x0000080a02147981 */ /* 0x000ee8000c1e9b00 */
[----:B------:R-:W3:Y:S04]  /*3ae0*/  LDG.E.64.CONSTANT R14, desc[UR10][R2.64+0x1008] ;  /* 0x0010080a020e7981 */ /* 0x000ee8000c1e9b00 */
[----:B------:R-:W4:Y:S04]  /*3af0*/  LDG.E.64.CONSTANT R12, desc[UR10][R2.64+0x2000] ;  /* 0x0020000a020c7981 */ /* 0x000f28000c1e9b00 */
[----:B------:R-:W5:Y:S04]  /*3b00*/  LDG.E.64.CONSTANT R10, desc[UR10][R2.64+0x2008] ;  /* 0x0020080a020a7981 */ /* 0x000f68000c1e9b00 */
[----:B------:R-:W5:Y:S04]  /*3b10*/  LDG.E.64.CONSTANT R6, desc[UR10][R2.64+0x3000] ;  /* 0x0030000a02067981 */ /* 0x000f68000c1e9b00 */
[----:B------:R-:W5:Y:S04]  /*3b20*/  LDG.E.64.CONSTANT R4, desc[UR10][R2.64+0x3008] ;  /* 0x0030080a02047981 */ /* 0x000f68000c1e9b00 */
[----:B------:R-:W5:Y:S04]  /*3b30*/  LDG.E.64.CONSTANT R28, desc[UR10][R2.64+0x4000] ;  /* 0x0040000a021c7981 */ /* 0x000f68000c1e9b00 */
[----:B------:R-:W5:Y:S01]  /*3b40*/  LDG.E.64.CONSTANT R8, desc[UR10][R2.64+0x4008] ;  /* 0x0040080a02087981 */ /* 0x000f62000c1e9b00 */
[----:B------:R-:W-:Y:S01]  /*3b50*/  UISETP.GE.U32.AND UP0, UPT, UR8, 0xa00, UPT ;  /* 0x00000a000800788c */ /* 0x000fe2000bf06070 */
[----:B------:R-:W-:Y:S01]  /*3b60*/  UMOV UR9, 0x500 ;  /* 0x0000050000097882 */ /* 0x000fe20000000000 */
[----:B------:R-:W-:Y:S01]  /*3b70*/  UMOV UR4, URZ ;  /* 0x000000ff00047c82 */ /* 0x000fe20008000000 */
[----:B--2---:R-:W-:-:S14]  /*3b80*/  DSETP.GEU.AND P2, PT, R18, R16, PT ;  /* 0x000000101200722a */ /* 0x004fdc0003f4e000 */
[----:B---3--:R-:W-:-:S04]  /*3b90*/  @P2 ISETP.GE.U32.AND P0, PT, R20, R14, PT ;  /* 0x0000000e1400220c */ /* 0x008fc80003f06070 */
[----:B------:R-:W-:-:S13]  /*3ba0*/  @P2 ISETP.GE.AND.EX P0, PT, R21, R15, PT, P0 ;  /* 0x0000000f1500220c */ /* 0x000fda0003f06300 */
[----:B------:R-:W-:-:S06]  /*3bb0*/  @P2 DSETP.LT.OR P0, PT, R16, R18, !P0 ;  /* 0x000000121000222a */ /* 0x000fcc0004701400 */
[----:B------:R-:W-:Y:S02]  /*3bc0*/  @P2 FSEL R18, R18, R16, P0 ;  /* 0x0000001012122208 */ /* 0x000fe40000000000 */
[----:B------:R-:W-:Y:S02]  /*3bd0*/  @P2 FSEL R19, R19, R17, P0 ;  /* 0x0000001113132208 */ /* 0x000fe40000000000 */
[----:B------:R-:W-:Y:S01]  /*3be0*/  @P2 SEL R14, R20, R14, P0 ;  /* 0x0000000e140e2207 */ /* 0x000fe20000000000 */
[----:B------:R-:W-:Y:S01]  /*3bf0*/  @P2 IMAD.MOV.U32 R16, RZ, RZ, R18 ;  /* 0x000000ffff102224 */ /* 0x000fe200078e0012 */
[----:B------:R-:W-:Y:S01]  /*3c00*/  @P2 SEL R15, R21, R15, P0 ;  /* 0x0000000f150f2207 */ /* 0x000fe20000000000 */
[----:B------:R-:W-:-:S06]  /*3c10*/  @P2 IMAD.MOV.U32 R17, RZ, RZ, R19 ;  /* 0x000000ffff112224 */ /* 0x000fcc00078e0013 */
[----:B----4-:R-:W-:-:S14]  /*3c20*/  DSETP.GEU.AND P1, PT, R16, R12, PT ;  /* 0x0000000c1000722a */ /* 0x010fdc0003f2e000 */
[----:B-----5:R-:W-:-:S04]  /*3c30*/  @P1 ISETP.GE.U32.AND P0, PT, R14, R10, PT ;  /* 0x0000000a0e00120c */ /* 0x020fc80003f06070 */
[----:B------:R-:W-:-:S13]  /*3c40*/  @P1 ISETP.GE.AND.EX P0, PT, R15, R11, PT, P0 ;  /* 0x0000000b0f00120c */ /* 0x000fda0003f06300 */
[----:B------:R-:W-:-:S06]  /*3c50*/  @P1 DSETP.GT.OR P0, PT, R16, R12, !P0 ;  /* 0x0000000c1000122a */ /* 0x000fcc0004704400 */
[----:B------:R-:W-:Y:S02]  /*3c60*/  @P1 FSEL R16, R16, R12, P0 ;  /* 0x0000000c10101208 */ /* 0x000fe40000000000 */
[----:B------:R-:W-:Y:S02]  /*3c70*/  @P1 FSEL R17, R17, R13, P0 ;  /* 0x0000000d11111208 */ /* 0x000fe40000000000 */
[----:B------:R-:W-:Y:S01]  /*3c80*/  @P1 SEL R10, R14, R10, P0 ;  /* 0x0000000a0e0a1207 */ /* 0x000fe20000000000 */
[----:B------:R-:W-:Y:S01]  /*3c90*/  @P1 IMAD.MOV.U32 R12, RZ, RZ, R16 ;  /* 0x000000ffff0c1224 */ /* 0x000fe200078e0010 */
[----:B------:R-:W-:Y:S01]  /*3ca0*/  @P1 SEL R11, R15, R11, P0 ;  /* 0x0000000b0f0b1207 */ /* 0x000fe20000000000 */
[----:B------:R-:W-:-:S06]  /*3cb0*/  @P1 IMAD.MOV.U32 R13, RZ, RZ, R17 ;  /* 0x000000ffff0d1224 */ /* 0x000fcc00078e0011 */
[----:B------:R-:W-:-:S14]  /*3cc0*/  DSETP.GEU.AND P2, PT, R12, R6, PT ;  /* 0x000000060c00722a */ /* 0x000fdc0003f4e000 */
[----:B------:R-:W-:-:S04]  /*3cd0*/  @P2 ISETP.GE.U32.AND P0, PT, R10, R4, PT ;  /* 0x000000040a00220c */ /* 0x000fc80003f06070 */
        /* <DEDUP_REMOVED lines=17> */
[----:B------:R-:W-:Y:S01]  /*3df0*/  @P1 IMAD.MOV.U32 R29, RZ, RZ, R7 ;  /* 0x000000ffff1d1224 */ /* 0x000fe200078e0007 */
[----:B------:R-:W-:Y:S06]  /*3e00*/  BRA.U !UP0, `(.L_x_252) ;  /* 0x0000000d08987547 */ /* 0x000fec000b800000 */
[----:B------:R-:W-:-:S04]  /*3e10*/  UIADD3 UR9, UP0, UPT, UR8, -0xa00, URZ ;  /* 0xfffff60008097890 */ /* 0x000fc8000ff1e0ff */
[----:B------:R-:W-:Y:S02]  /*3e20*/  ULEA.HI.X.SX32 UR8, UR8, 0xffffffff, 0x1, UP0 ;  /* 0xffffffff08087891 */ /* 0x000fe400080f0eff */
[----:B------:R-:W-:Y:S02]  /*3e30*/  UIMAD.WIDE.U32 UR12, UR9, -0x33333333, URZ ;  /* 0xcccccccd090c78a5 */ /* 0x000fe4000f8e00ff */
[----:B------:R-:W-:Y:S02]  /*3e40*/  UIMAD.WIDE.U32 UR4, UR8, -0x33333333, URZ ;  /* 0xcccccccd080478a5 */ /* 0x000fe4000f8e00ff */
[----:B------:R-:W-:Y:S02]  /*3e50*/  UISETP.GE.U32.AND UP1, UPT, UR9, 0x500, UPT ;  /* 0x000005000900788c */ /* 0x000fe4000bf26070 */
[----:B------:R-:W-:Y:S02]  /*3e60*/  UIMAD.WIDE.U32 UR4, UP0, UR9, -0x33333334, UR4 ;  /* 0xcccccccc090478a5 */ /* 0x000fe4000f800004 */
[----:B------:R-:W-:-:S02]  /*3e70*/  UISETP.GE.U32.AND.EX UP1, UPT, UR8, URZ, UPT, UP1 ;  /* 0x000000ff0800728c */ /* 0x000fc4000bf26110 */
[----:B------:R-:W-:Y:S02]  /*3e80*/  UIADD3.X UR7, UPT, UPT, URZ, URZ, URZ, UP0, !UPT ;  /* 0x000000ffff077290 */ /* 0x000fe400087fe4ff */
[----:B------:R-:W-:Y:S01]  /*3e90*/  UIADD3 URZ, UP0, UPT, UR13, UR4, URZ ;  /* 0x000000040dff7290 */ /* 0x000fe2000ff1e0ff */
[----:B------:R-:W-:Y:S01]  /*3ea0*/  UMOV UR6, UR5 ;  /* 0x0000000500067c82 */ /* 0x000fe20008000000 */
[----:B------:R-:W-:Y:S02]  /*3eb0*/  UMOV UR9, 0x500 ;  /* 0x0000050000097882 */ /* 0x000fe40000000000 */
[----:B------:R-:W-:-:S04]  /*3ec0*/  UIMAD.WIDE.U32.X UR6, UR8, -0x33333334, UR6, UP0 ;  /* 0xcccccccc080678a5 */ /* 0x000fc800080e0406 */
[----:B------:R-:W-:-:S04]  /*3ed0*/  USHF.R.U64 UR5, UR6, 0xa, UR7 ;  /* 0x0000000a06057899 */ /* 0x000fc80008001207 */
[----:B------:R-:W-:-:S04]  /*3ee0*/  ULOP3.LUT UR4, UR5, 0x1, URZ, 0xc0, !UPT ;  /* 0x0000000105047892 */ /* 0x000fc8000f8ec0ff */
[----:B------:R-:W-:-:S03]  /*3ef0*/  UISETP.NE.U32.AND UP0, UPT, UR4, 0x1, UPT ;  /* 0x000000010400788c */ /* 0x000fc6000bf05070 */
[----:B------:R-:W-:Y:S01]  /*3f00*/  UMOV UR4, URZ ;  /* 0x000000ff00047c82 */ /* 0x000fe20008000000 */
[----:B------:R-:W-:Y:S01]  /*3f10*/  UISETP.NE.U32.AND.EX UP0, UPT, URZ, URZ, UPT, UP0 ;  /* 0x000000ffff00728c */ /* 0x000fe2000bf05100 */
[----:B------:R-:W-:Y:S10]  /*3f20*/  BRA.U !UP1, `(.L_x_253) ;  /* 0x0000000909307547 */ /* 0x000ff4000b800000 */
[----:B------:R-:W0:Y:S01]  /*3f30*/  LDCU.64 UR8, c[0x0][0x380] ;  /* 0x00007000ff0877ac */ /* 0x000e220008000a00 */
[----:B------:R-:W-:Y:S01]  /*3f40*/  UIADD3 UR5, UP1, UPT, UR5, 0x1, URZ ;  /* 0x0000000105057890 */ /* 0x000fe2000ff3e0ff */
[----:B------:R-:W-:-:S03]  /*3f50*/  UMOV UR4, URZ ;  /* 0x000000ff00047c82 */ /* 0x000fc60008000000 */
[----:B------:R-:W-:Y:S02]  /*3f60*/  ULEA.HI.X UR6, UR7, URZ, URZ, 0x16, UP1 ;  /* 0x000000ff07067291 */ /* 0x000fe400088fb4ff */
[----:B------:R-:W-:Y:S02]  /*3f70*/  ULOP3.LUT UR5, UR5, 0xfffffffe, URZ, 0xc0, !UPT ;  /* 0xfffffffe05057892 */ /* 0x000fe4000f8ec0ff */
[----:B------:R-:W-:Y:S01]  /*3f80*/  ULOP3.LUT UR6, UR6, 0x7fffff, URZ, 0xc0, !UPT ;  /* 0x007fffff06067892 */ /* 0x000fe2000f8ec0ff */
[----:B0-----:R-:W-:-:S04]  /*3f90*/  LEA R4, P0, R0, UR8, 0x4 ;  /* 0x0000000800047c11 */ /* 0x001fc8000f8020ff */
[----:B------:R-:W-:Y:S02]  /*3fa0*/  IADD3 R4, P1, PT, R4, 0xe008, RZ ;  /* 0x0000e00804047810 */ /* 0x000fe40007f3e0ff */
[----:B------:R-:W-:Y:S01]  /*3fb0*/  LEA.HI.X R0, R0, UR9, RZ, 0x4, P0 ;  /* 0x0000000900007c11 */ /* 0x000fe200080f24ff */
[----:B------:R-:W-:-:S04]  /*3fc0*/  UMOV UR9, 0x500 ;  /* 0x0000050000097882 */ /* 0x000fc80000000000 */
[----:B------:R-:W-:-:S07]  /*3fd0*/  IMAD.X R5, RZ, RZ, R0, P1 ;  /* 0x000000ffff057224 */ /* 0x000fce00008e0600 */
.L_x_254:
[----:B------:R-:W2:Y:S04]  /*3fe0*/  LDG.E.64.CONSTANT R12, desc[UR10][R4.64+-0x9008] ;  /* 0xff6ff80a040c7981 */ /* 0x000ea8000c1e9b00 */
[----:B------:R-:W3:Y:S04]  /*3ff0*/  LDG.E.64.CONSTANT R16, desc[UR10][R4.64+-0x9000] ;  /* 0xff70000a04107981 */ /* 0x000ee8000c1e9b00 */
[----:B------:R-:W4:Y:S04]  /*4000*/  LDG.E.64.CONSTANT R18, desc[UR10][R4.64+-0x8008] ;  /* 0xff7ff80a04127981 */ /* 0x000f28000c1e9b00 */
[----:B------:R-:W5:Y:S04]  /*4010*/  LDG.E.64.CONSTANT R20, desc[UR10][R4.64+-0x8000] ;  /* 0xff80000a04147981 */ /* 0x000f68000c1e9b00 */
[----:B------:R-:W5:Y:S04]  /*4020*/  LDG.E.64.CONSTANT R22, desc[UR10][R4.64+-0x7008] ;  /* 0xff8ff80a04167981 */ /* 0x000f68000c1e9b00 */
[----:B------:R-:W5:Y:S04]  /*4030*/  LDG.E.64.CONSTANT R24, desc[UR10][R4.64+-0x7000] ;  /* 0xff90000a04187981 */ /* 0x000f68000c1e9b00 */
[----:B------:R-:W5:Y:S04]  /*4040*/  LDG.E.64.CONSTANT R26, desc[UR10][R4.64+-0x6008] ;  /* 0xff9ff80a041a7981 */ /* 0x000f68000c1e9b00 */
[----:B------:R-:W5:Y:S04]  /*4050*/  LDG.E.64.CONSTANT R6, desc[UR10][R4.64+-0x6000] ;  /* 0xffa0000a04067981 */ /* 0x000f68000c1e9b00 */
[----:B------:R-:W5:Y:S01]  /*4060*/  LDG.E.64.CONSTANT R14, desc[UR10][R4.64+-0x4000] ;  /* 0xffc0000a040e7981 */ /* 0x000f62000c1e9b00 */
[----:B--2---:R-:W-:-:S14]  /*4070*/  DSETP.GEU.AND P2, PT, R28, R12, PT ;  /* 0x0000000c1c00722a */ /* 0x004fdc0003f4e000 */
[----:B---3--:R-:W-:-:S04]  /*4080*/  @P2 ISETP.GE.U32.AND P0, PT, R8, R16, PT ;  /* 0x000000100800220c */ /* 0x008fc80003f06070 */
[----:B------:R-:W-:-:S13]  /*4090*/  @P2 ISETP.GE.AND.EX P0, PT, R9, R17, PT, P0 ;  /* 0x000000110900220c */ /* 0x000fda0003f06300 */
[----:B------:R-:W-:-:S06]  /*40a0*/  @P2 DSETP.GT.OR P0, PT, R28, R12, !P0 ;  /* 0x0000000c1c00222a */ /* 0x000fcc0004704400 */
[----:B------:R-:W-:Y:S02]  /*40b0*/  @P2 FSEL R11, R29, R13, P0 ;  /* 0x0000000d1d0b2208 */ /* 0x000fe40000000000 */
[----:B------:R-:W-:Y:S02]  /*40c0*/  @P2 FSEL R0, R28, R12, P0 ;  /* 0x0000000c1c002208 */ /* 0x000fe40000000000 */
[----:B------:R-:W2:Y:S01]  /*40d0*/  LDG.E.64.CONSTANT R28, desc[UR10][R4.64+-0x5008] ;  /* 0xffaff80a041c7981 */ /* 0x000ea2000c1e9b00 */
[----:B------:R-:W-:Y:S02]  /*40e0*/  @P2 IMAD.MOV.U32 R13, RZ, RZ, R11 ;  /* 0x000000ffff0d2224 */ /* 0x000fe400078e000b */
[----:B------:R-:W-:Y:S01]  /*40f0*/  @P2 IMAD.MOV.U32 R12, RZ, RZ, R0 ;  /* 0x000000ffff0c2224 */ /* 0x000fe200078e0000 */
[----:B------:R-:W3:Y:S05]  /*4100*/  LDG.E.64.CONSTANT R10, desc[UR10][R4.64+-0x5000] ;  /* 0xffb0000a040a7981 */ /* 0x000eea000c1e9b00 */
[----:B----4-:R-:W-:Y:S01]  /*4110*/  DSETP.GEU.AND P1, PT, R12, R18, PT ;  /* 0x000000120c00722a */ /* 0x010fe20003f2e000 */
[----:B------:R-:W-:-:S02]  /*4120*/  @P2 SEL R16, R8, R16, P0 ;  /* 0x0000001008102207 */ /* 0x000fc40000000000 */
[----:B------:R-:W-:-:S11]  /*4130*/  @P2 SEL R17, R9, R17, P0 ;  /* 0x0000001109112207 */ /* 0x000fd60000000000 */
[----:B-----5:R-:W-:-:S04]  /*4140*/  @P1 ISETP.GE.U32.AND P0, PT, R16, R20, PT ;  /* 0x000000141000120c */ /* 0x020fc80003f06070 */
[----:B------:R-:W-:-:S13]  /*4150*/  @P1 ISETP.GE.AND.EX P0, PT, R17, R21, PT, P0 ;  /* 0x000000151100120c */ /* 0x000fda0003f06300 */
[----:B------:R-:W-:-:S06]  /*4160*/  @P1 DSETP.GT.OR P0, PT, R12, R18, !P0 ;  /* 0x000000120c00122a */ /* 0x000fcc0004704400 */
[----:B------:R-:W-:Y:S02]  /*4170*/  @P1 FSEL R0, R12, R18, P0 ;  /* 0x000000120c001208 */ /* 0x000fe40000000000 */
[----:B------:R-:W-:Y:S02]  /*4180*/  @P1 FSEL R9, R13, R19, P0 ;  /* 0x000000130d091208 */ /* 0x000fe40000000000 */
[----:B------:R-:W4:Y:S01]  /*4190*/  LDG.E.64.CONSTANT R12, desc[UR10][R4.64+-0x4008] ;  /* 0xffbff80a040c7981 */ /* 0x000f22000c1e9b00 */
[----:B------:R-:W-:Y:S02]  /*41a0*/  @P1 IMAD.MOV.U32 R18, RZ, RZ, R0 ;  /* 0x000000ffff121224 */ /* 0x000fe400078e0000 */
[----:B------:R-:W-:Y:S01]  /*41b0*/  @P1 IMAD.MOV.U32 R19, RZ, RZ, R9 ;  /* 0x000000ffff131224 */ /* 0x000fe200078e0009 */
[----:B------:R-:W-:Y:S01]  /*41c0*/  @P1 SEL R20, R16, R20, P0 ;  /* 0x0000001410141207 */ /* 0x000fe20000000000 */
[----:B------:R-:W5:Y:S04]  /*41d0*/  LDG.E.64.CONSTANT R8, desc[UR10][R4.64] ;  /* 0x0000000a04087981 */ /* 0x000f68000c1e9b00 */
[----:B------:R-:W-:Y:S01]  /*41e0*/  DSETP.GEU.AND P2, PT, R18, R22, PT ;  /* 0x000000161200722a */ /* 0x000fe20003f4e000 */
[----:B------:R-:W-:-:S02]  /*41f0*/  @P1 SEL R21, R17, R21, P0 ;  /* 0x0000001511151207 */ /* 0x000fc40000000000 */
[----:B------:R-:W5:Y:S11]  /*4200*/  LDG.E.64.CONSTANT R16, desc[UR10][R4.64+-0x3008] ;  /* 0xffcff80a04107981 */ /* 0x000f76000c1e9b00 */
[----:B------:R-:W-:-:S04]  /*4210*/  @P2 ISETP.GE.U32.AND P0, PT, R20, R24, PT ;  /* 0x000000181400220c */ /* 0x000fc80003f06070 */
[----:B------:R-:W-:-:S13]  /*4220*/  @P2 ISETP.GE.AND.EX P0, PT, R21, R25, PT, P0 ;  /* 0x000000191500220c */ /* 0x000fda0003f06300 */
[----:B------:R-:W-:-:S06]  /*4230*/  @P2 DSETP.GT.OR P0, PT, R18, R22, !P0 ;  /* 0x000000161200222a */ /* 0x000fcc0004704400 */
[----:B------:R-:W-:Y:S02]  /*4240*/  @P2 FSEL R0, R18, R22, P0 ;  /* 0x0000001612002208 */ /* 0x000fe40000000000 */
[----:B------:R-:W-:-:S03]  /*4250*/  @P2 FSEL R19, R19, R23, P0 ;  /* 0x0000001713132208 */ /* 0x000fc60000000000 */
[----:B------:R-:W-:Y:S02]  /*4260*/  @P2 IMAD.MOV.U32 R22, RZ, RZ, R0 ;  /* 0x000000ffff162224 */ /* 0x000fe400078e0000 */
[----:B------:R-:W-:Y:S02]  /*4270*/  @P2 IMAD.MOV.U32 R23, RZ, RZ, R19 ;  /* 0x000000ffff172224 */ /* 0x000fe400078e0013 */
[----:B------:R-:W5:Y:S04]  /*4280*/  LDG.E.64.CONSTANT R18, desc[UR10][R4.64+-0x3000] ;  /* 0xffd0000a04127981 */ /* 0x000f68000c1e9b00 */
[----:B------:R-:W-:Y:S01]  /*4290*/  DSETP.GEU.AND P1, PT, R22, R26, PT ;  /* 0x0000001a1600722a */ /* 0x000fe20003f2e000 */
[----:B------:R-:W-:Y:S02]  /*42a0*/  @P2 SEL R24, R20, R24, P0 ;  /* 0x0000001814182207 */ /* 0x000fe40000000000 */
[----:B------:R-:W-:-:S02]  /*42b0*/  @P2 SEL R25, R21, R25, P0 ;  /* 0x0000001915192207 */ /* 0x000fc40000000000 */
[----:B------:R-:W5:Y:S09]  /*42c0*/  LDG.E.64.CONSTANT R20, desc[UR10][R4.64+-0x2008] ;  /* 0xffdff80a04147981 */ /* 0x000f72000c1e9b00 */
[----:B------:R-:W-:-:S04]  /*42d0*/  @P1 ISETP.GE.U32.AND P0, PT, R24, R6, PT ;  /* 0x000000061800120c */ /* 0x000fc80003f06070 */
[----:B------:R-:W-:-:S13]  /*42e0*/  @P1 ISETP.GE.AND.EX P0, PT, R25, R7, PT, P0 ;  /* 0x000000071900120c */ /* 0x000fda0003f06300 */
[----:B------:R-:W-:-:S06]  /*42f0*/  @P1 DSETP.GT.OR P0, PT, R22, R26, !P0 ;  /* 0x0000001a1600122a */ /* 0x000fcc0004704400 */
[----:B------:R-:W-:Y:S02]  /*4300*/  @P1 FSEL R0, R22, R26, P0 ;  /* 0x0000001a16001208 */ /* 0x000fe40000000000 */
[----:B------:R-:W-:-:S03]  /*4310*/  @P1 FSEL R23, R23, R27, P0 ;  /* 0x0000001b17171208 */ /* 0x000fc60000000000 */
[----:B------:R-:W-:Y:S02]  /*4320*/  @P1 IMAD.MOV.U32 R26, RZ, RZ, R0 ;  /* 0x000000ffff1a1224 */ /* 0x000fe400078e0000 */
[----:B------:R-:W-:Y:S02]  /*4330*/  @P1 IMAD.MOV.U32 R27, RZ, RZ, R23 ;  /* 0x000000ffff1b1224 */ /* 0x000fe400078e0017 */
[----:B------:R-:W5:Y:S01]  /*4340*/  LDG.E.64.CONSTANT R22, desc[UR10][R4.64+-0x2000] ;  /* 0xffe0000a04167981 */ /* 0x000f62000c1e9b00 */
[----:B------:R-:W-:Y:S02]  /*4350*/  @P1 SEL R6, R24, R6, P0 ;  /* 0x0000000618061207 */ /* 0x000fe40000000000 */
[----:B------:R-:W-:Y:S02]  /*4360*/  @P1 SEL R7, R25, R7, P0 ;  /* 0x0000000719071207 */ /* 0x000fe40000000000 */
[----:B------:R-:W5:Y:S01]  /*4370*/  LDG.E.64.CONSTANT R24, desc[UR10][R4.64+-0x1008] ;  /* 0xffeff80a04187981 */ /* 0x000f62000c1e9b00 */
[----:B--2---:R-:W-:-:S14]  /*4380*/  DSETP.GEU.AND P2, PT, R26, R28, PT ;  /* 0x0000001c1a00722a */ /* 0x004fdc0003f4e000 */
[----:B---3--:R-:W-:-:S04]  /*4390*/  @P2 ISETP.GE.U32.AND P0, PT, R6, R10, PT ;  /* 0x0000000a0600220c */ /* 0x008fc80003f06070 */
[----:B------:R-:W-:-:S13]  /*43a0*/  @P2 ISETP.GE.AND.EX P0, PT, R7, R11, PT, P0 ;  /* 0x0000000b0700220c */ /* 0x000fda0003f06300 */
[----:B------:R-:W-:-:S06]  /*43b0*/  @P2 DSETP.GT.OR P0, PT, R26, R28, !P0 ;  /* 0x0000001c1a00222a */ /* 0x000fcc0004704400 */
[----:B------:R-:W-:Y:S02]  /*43c0*/  @P2 FSEL R0, R26, R28, P0 ;  /* 0x0000001c1a002208 */ /* 0x000fe40000000000 */
[----:B------:R-:W-:-:S03]  /*43d0*/  @P2 FSEL R27, R27, R29, P0 ;  /* 0x0000001d1b1b2208 */ /* 0x000fc60000000000 */
[----:B------:R-:W-:Y:S02]  /*43e0*/  @P2 IMAD.MOV.U32 R28, RZ, RZ, R0 ;  /* 0x000000ffff1c2224 */ /* 0x000fe400078e0000 */
[----:B------:R-:W-:Y:S02]  /*43f0*/  @P2 IMAD.MOV.U32 R29, RZ, RZ, R27 ;  /* 0x000000ffff1d2224 */ /* 0x000fe400078e001b */
[----:B------:R-:W2:Y:S04]  /*4400*/  LDG.E.64.CONSTANT R26, desc[UR10][R4.64+-0x1000] ;  /* 0xfff0000a041a7981 */ /* 0x000ea8000c1e9b00 */
[----:B----4-:R-:W-:Y:S01]  /*4410*/  DSETP.GEU.AND P1, PT, R28, R12, PT ;  /* 0x0000000c1c00722a */ /* 0x010fe20003f2e000 */
[----:B------:R-:W-:Y:S02]  /*4420*/  @P2 SEL R10, R6, R10, P0 ;  /* 0x0000000a060a2207 */ /* 0x000fe40000000000 */
[----:B------:R-:W-:-:S11]  /*4430*/  @P2 SEL R11, R7, R11, P0 ;  /* 0x0000000b070b2207 */ /* 0x000fd60000000000 */
[----:B------:R-:W-:-:S04]  /*4440*/  @P1 ISETP.GE.U32.AND P0, PT, R10, R14, PT ;  /* 0x0000000e0a00120c */ /* 0x000fc80003f06070 */
[----:B------:R-:W-:-:S13]  /*4450*/  @P1 ISETP.GE.AND.EX P0, PT, R11, R15, PT, P0 ;  /* 0x0000000f0b00120c */ /* 0x000fda0003f06300 */
[----:B------:R-:W-:-:S06]  /*4460*/  @P1 DSETP.GT.OR P0, PT, R28, R12, !P0 ;  /* 0x0000000c1c00122a */ /* 0x000fcc0004704400 */
[----:B------:R-:W-:Y:S02]  /*4470*/  @P1 FSEL R0, R28, R12, P0 ;  /* 0x0000000c1c001208 */ /* 0x000fe40000000000 */
[----:B------:R-:W-:Y:S02]  /*4480*/  @P1 FSEL R7, R29, R13, P0 ;  /* 0x0000000d1d071208 */ /* 0x000fe40000000000 */
[----:B------:R-:W3:Y:S01]  /*4490*/  LDG.E.64.CONSTANT R28, desc[UR10][R4.64+-0x8] ;  /* 0xfffff80a041c7981 */ /* 0x000ee2000c1e9b00 */
[----:B------:R-:W-:Y:S02]  /*44a0*/  @P1 IMAD.MOV.U32 R12, RZ, RZ, R0 ;  /* 0x000000ffff0c1224 */ /* 0x000fe400078e0000 */
[----:B------:R-:W-:-:S06]  /*44b0*/  @P1 IMAD.MOV.U32 R13, RZ, RZ, R7 ;  /* 0x000000ffff0d1224 */ /* 0x000fcc00078e0007 */
[----:B-----5:R-:W-:Y:S01]  /*44c0*/  DSETP.GEU.AND P2, PT, R12, R16, PT ;  /* 0x000000100c00722a */ /* 0x020fe20003f4e000 */
[----:B------:R-:W-:Y:S02]  /*44d0*/  @P1 SEL R14, R10, R14, P0 ;  /* 0x0000000e0a0e1207 */ /* 0x000fe40000000000 */
[----:B------:R-:W-:-:S11]  /*44e0*/  @P1 SEL R15, R11, R15, P0 ;  /* 0x0000000f0b0f1207 */ /* 0x000fd60000000000 */
[----:B------:R-:W-:-:S04]  /*44f0*/  @P2 ISETP.GE.U32.AND P0, PT, R14, R18, PT ;  /* 0x000000120e00220c */ /* 0x000fc80003f06070 */
[----:B------:R-:W-:-:S13]  /*4500*/  @P2 ISETP.GE.AND.EX P0, PT, R15, R19, PT, P0 ;  /* 0x000000130f00220c */ /* 0x000fda0003f06300 */
[----:B------:R-:W-:-:S06]  /*4510*/  @P2 DSETP.GT.OR P0, PT, R12, R16, !P0 ;  /* 0x000000100c00222a */ /* 0x000fcc0004704400 */
[----:B------:R-:W-:Y:S02]  /*4520*/  @P2 FSEL R0, R12, R16, P0 ;  /* 0x000000100c002208 */ /* 0x000fe40000000000 */
[----:B------:R-:W-:-:S03]  /*4530*/  @P2 FSEL R13, R13, R17, P0 ;  /* 0x000000110d0d2208 */ /* 0x000fc60000000000 */
[----:B------:R-:W-:Y:S02]  /*4540*/  @P2 IMAD.MOV.U32 R16, RZ, RZ, R0 ;  /* 0x000000ffff102224 */ /* 0x000fe400078e0000 */
[----:B------:R-:W-:-:S06]  /*4550*/  @P2 IMAD.MOV.U32 R17, RZ, RZ, R13 ;  /* 0x000000ffff112224 */ /* 0x000fcc00078e000d */
[----:B------:R-:W-:Y:S01]  /*4560*/  DSETP.GEU.AND P1, PT, R16, R20, PT ;  /* 0x000000141000722a */ /* 0x000fe20003f2e000 */
        /* <DEDUP_REMOVED lines=11> */
[----:B------:R-:W-:Y:S01]  /*4620*/  @P1 SEL R23, R19, R23, P0 ;  /* 0x0000001713171207 */ /* 0x000fe20000000000 */
[----:B------:R-:W-:-:S04]  /*4630*/  UIADD3 UR5, UP1, UPT, UR5, -0x2, URZ ;  /* 0xfffffffe05057890 */ /* 0x000fc8000ff3e0ff */
[----:B------:R-:W-:Y:S02]  /*4640*/  UIADD3.X UR6, UPT, UPT, UR6, -0x1, URZ, UP1, !UPT ;  /* 0xffffffff06067890 */ /* 0x000fe40008ffe4ff */
[----:B------:R-:W-:-:S04]  /*4650*/  UISETP.NE.U32.AND UP1, UPT, UR5, URZ, UPT ;  /* 0x000000ff0500728c */ /* 0x000fc8000bf25070 */
[----:B------:R-:W-:Y:S02]  /*4660*/  UISETP.NE.AND.EX UP1, UPT, UR6, URZ, UPT, UP1 ;  /* 0x000000ff0600728c */ /* 0x000fe4000bf25310 */
[----:B------:R-:W-:-:S04]  /*4670*/  UIADD3 UR9, UP2, UPT, UR9, 0xa00, URZ ;  /* 0x00000a0009097890 */ /* 0x000fc8000ff5e0ff */
[----:B------:R-:W-:Y:S01]  /*4680*/  UIADD3.X UR4, UPT, UPT, URZ, UR4, URZ, UP2, !UPT ;  /* 0x00000004ff047290 */ /* 0x000fe200097fe4ff */
[----:B--2---:R-:W-:-:S04]  /*4690*/  @P2 ISETP.GE.U32.AND P0, PT, R22, R26, PT ;  /* 0x0000001a1600220c */ /* 0x004fc80003f06070 */
[----:B------:R-:W-:-:S13]  /*46a0*/  @P2 ISETP.GE.AND.EX P0, PT, R23, R27, PT, P0 ;  /* 0x0000001b1700220c */ /* 0x000fda0003f06300 */
[----:B------:R-:W-:-:S06]  /*46b0*/  @P2 DSETP.GT.OR P0, PT, R20, R24, !P0 ;  /* 0x000000181400222a */ /* 0x000fcc0004704400 */
[----:B------:R-:W-:Y:S02]  /*46c0*/  @P2 FSEL R0, R20, R24, P0 ;  /* 0x0000001814002208 */ /* 0x000fe40000000000 */
[----:B------:R-:W-:-:S03]  /*46d0*/  @P2 FSEL R21, R21, R25, P0 ;  /* 0x0000001915152208 */ /* 0x000fc60000000000 */
[----:B------:R-:W-:Y:S02]  /*46e0*/  @P2 IMAD.MOV.U32 R24, RZ, RZ, R0 ;  /* 0x000000ffff182224 */ /* 0x000fe400078e0000 */
[----:B------:R-:W-:Y:S01]  /*46f0*/  @P2 IMAD.MOV.U32 R25, RZ, RZ, R21 ;  /* 0x000000ffff192224 */ /* 0x000fe200078e0015 */
[----:B------:R-:W-:-:S05]  /*4700*/  @P2 SEL R26, R22, R26, P0 ;  /* 0x0000001a161a2207 */ /* 0x000fca0000000000 */
[----:B---3--:R-:W-:Y:S01]  /*4710*/  DSETP.GEU.AND P1, PT, R24, R28, PT ;  /* 0x0000001c1800722a */ /* 0x008fe20003f2e000 */
[----:B------:R-:W-:-:S13]  /*4720*/  @P2 SEL R27, R23, R27, P0 ;  /* 0x0000001b171b2207 */ /* 0x000fda0000000000 */
[----:B------:R-:W-:-:S04]  /*4730*/  @P1 ISETP.GE.U32.AND P0, PT, R26, R8, PT ;  /* 0x000000081a00120c */ /* 0x000fc80003f06070 */
[----:B------:R-:W-:Y:S02]  /*4740*/  @P1 ISETP.GE.AND.EX P0, PT, R27, R9, PT, P0 ;  /* 0x000000091b00120c */ /* 0x000fe40003f06300 */
[----:B------:R-:W-:-:S11]  /*4750*/  IADD3 R4, P2, PT, R4, 0xa000, RZ ;  /* 0x0000a00004047810 */ /* 0x000fd60007f5e0ff */
[----:B------:R-:W-:Y:S01]  /*4760*/  @P1 DSETP.GT.OR P0, PT, R24, R28, !P0 ;  /* 0x0000001c1800122a */ /* 0x000fe20004704400 */
[----:B------:R-:W-:-:S05]  /*4770*/  IMAD.X R5, RZ, RZ, R5, P2 ;  /* 0x000000ffff057224 */ /* 0x000fca00010e0605 */
[----:B------:R-:W-:Y:S02]  /*4780*/  @P1 FSEL R0, R24, R28, P0 ;  /* 0x0000001c18001208 */ /* 0x000fe40000000000 */
[----:B------:R-:W-:Y:S02]  /*4790*/  @P1 FSEL R25, R25, R29, P0 ;  /* 0x0000001d19191208 */ /* 0x000fe40000000000 */
[----:B------:R-:W-:Y:S01]  /*47a0*/  @P1 SEL R8, R26, R8, P0 ;  /* 0x000000081a081207 */ /* 0x000fe20000000000 */
[----:B------:R-:W-:Y:S01]  /*47b0*/  @P1 IMAD.MOV.U32 R28, RZ, RZ, R0 ;  /* 0x000000ffff1c1224 */ /* 0x000fe200078e0000 */
[----:B------:R-:W-:Y:S01]  /*47c0*/  @P1 SEL R9, R27, R9, P0 ;  /* 0x000000091b091207 */ /* 0x000fe20000000000 */
[----:B------:R-:W-:Y:S01]  /*47d0*/  @P1 IMAD.MOV.U32 R29, RZ, RZ, R25 ;  /* 0x000000ffff1d1224 */ /* 0x000fe200078e0019 */
[----:B------:R-:W-:Y:S06]  /*47e0*/  BRA.U UP1, `(.L_x_254) ;  /* 0xfffffff501fc7547 */ /* 0x000fec000b83ffff */
.L_x_253:
[----:B------:R-:W-:Y:S05]  /*47f0*/  BRA.U !UP0, `(.L_x_252) ;  /* 0x00000005081c7547 */ /* 0x000fea000b800000 */
[----:B------:R-:W-:Y:S02]  /*4800*/  IMAD.U32 R25, RZ, RZ, UR9 ;  /* 0x00000009ff197e24 */ /* 0x000fe4000f8e00ff */
[----:B------:R-:W-:Y:S02]  /*4810*/  IMAD.U32 R5, RZ, RZ, UR9 ;  /* 0x00000009ff057e24 */ /* 0x000fe4000f8e00ff */
[----:B------:R-:W-:Y:S01]  /*4820*/  IMAD.U32 R0, RZ, RZ, UR4 ;  /* 0x00000004ff007e24 */ /* 0x000fe2000f8e00ff */
[----:B------:R-:W-:-:S04]  /*4830*/  LEA R24, P0, R25, R2, 0x4 ;  /* 0x0000000219187211 */ /* 0x000fc800078020ff */
[----:B------:R-:W-:-:S05]  /*4840*/  LEA.HI.X R25, R5, R3, R0, 0x4, P0 ;  /* 0x0000000305197211 */ /* 0x000fca00000f2400 */
        /* <DEDUP_REMOVED lines=8> */
[----:B------:R-:W5:Y:S04]  /*48d0*/  LDG.E.64.CONSTANT R2, desc[UR10][R24.64+0x4000] ;  /* 0x0040000a18027981 */ /* 0x000f68000c1e9b00 */
[----:B------:R-:W5:Y:S01]  /*48e0*/  LDG.E.64.CONSTANT R6, desc[UR10][R24.64+0x4008] ;  /* 0x0040080a18067981 */ /* 0x000f62000c1e9b00 */
[----:B------:R-:W-:-:S04]  /*48f0*/  UIADD3 UR9, UP0, UPT, UR9, 0x500, URZ ;  /* 0x0000050009097890 */ /* 0x000fc8000ff1e0ff */
[----:B------:R-:W-:Y:S01]  /*4900*/  UIADD3.X UR4, UPT, UPT, URZ, UR4, URZ, UP0, !UPT ;  /* 0x00000004ff047290 */ /* 0x000fe200087fe4ff */
[----:B--2---:R-:W-:-:S14]  /*4910*/  DSETP.GEU.AND P2, PT, R28, R22, PT ;  /* 0x000000161c00722a */ /* 0x004fdc0003f4e000 */
[----:B---3--:R-:W-:-:S04]  /*4920*/  @P2 ISETP.GE.U32.AND P0, PT, R8, R20, PT ;  /* 0x000000140800220c */ /* 0x008fc80003f06070 */
        /* <DEDUP_REMOVED lines=47> */
[----:B------:R-:W-:Y:S02]  /*4c20*/  @P2 IMAD.MOV.U32 R3, RZ, RZ, R11 ;  /* 0x000000ffff032224 */ /* 0x000fe400078e000b */
[----:B------:R-:W-:Y:S02]  /*4c30*/  IMAD.MOV.U32 R8, RZ, RZ, R6 ;  /* 0x000000ffff087224 */ /* 0x000fe400078e0006 */
[----:B------:R-:W-:-:S02]  /*4c40*/  IMAD.MOV.U32 R9, RZ, RZ, R7 ;  /* 0x000000ffff097224 */ /* 0x000fc400078e0007 */
[----:B------:R-:W-:Y:S02]  /*4c50*/  IMAD.MOV.U32 R28, RZ, RZ, R2 ;  /* 0x000000ffff1c7224 */ /* 0x000fe400078e0002 */
[----:B------:R-:W-:-:S07]  /*4c60*/  IMAD.MOV.U32 R29, RZ, RZ, R3 ;  /* 0x000000ffff1d7224 */ /* 0x000fce00078e0003 */
.L_x_252:
[----:B------:R-:W0:Y:S01]  /*4c70*/  LDCU UR6, c[0x0][0x390] ;  /* 0x00007200ff0677ac */ /* 0x000e220008000800 */
[----:B------:R-:W1:Y:S01]  /*4c80*/  S2R R0, SR_TID.X ;  /* 0x0000000000007919 */ /* 0x000e620000002100 */
[----:B0-----:R-:W-:Y:S02]  /*4c90*/  USHF.R.S32.HI UR5, URZ, 0x1f, UR6 ;  /* 0x0000001fff057899 */ /* 0x001fe40008011406 */
[----:B------:R-:W-:-:S04]  /*4ca0*/  UISETP.GE.U32.AND UP0, UPT, UR9, UR6, UPT ;  /* 0x000000060900728c */ /* 0x000fc8000bf06070 */
[----:B------:R-:W-:-:S09]  /*4cb0*/  UISETP.GE.AND.EX UP0, UPT, UR4, UR5, UPT, UP0 ;  /* 0x000000050400728c */ /* 0x000fd2000bf06300 */
[----:B-1----:R-:W-:Y:S05]  /*4cc0*/  BRA.U UP0, `(.L_x_255) ;  /* 0x0000000900a07547 */ /* 0x002fea000b800000 */
[----:B------:R-:W-:Y:S01]  /*4cd0*/  UIADD3 UR5, UPT, UPT, -UR9, UR6, URZ ;  /* 0x0000000609057290 */ /* 0x000fe2000fffe1ff */
[----:B------:R-:W-:Y:S05]  /*4ce0*/  BSSY.RECONVERGENT B1, `(.L_x_255) ;  /* 0x00000a6000017945 */ /* 0x000fea0003800200 */
[----:B------:R-:W-:-:S13]  /*4cf0*/  ISETP.GE.AND P0, PT, R0, UR5, PT ;  /* 0x0000000500007c0c */ /* 0x000fda000bf06270 */
[----:B------:R-:W-:Y:S05]  /*4d00*/  @P0 BRA `(.L_x_256) ;  /* 0x00000008008c0947 */ /* 0x000fea0003800000 */
[----:B------:R-:W-:Y:S01]  /*4d10*/  IMAD.U32 R3, RZ, RZ, UR6 ;  /* 0x00000006ff037e24 */ /* 0x000fe2000f8e00ff */
[----:B------:R-:W-:Y:S01]  /*4d20*/  LOP3.LUT R2, RZ, R0, RZ, 0x33, !PT ;  /* 0x00000000ff027212 */ /* 0x000fe200078e33ff */
[----:B------:R-:W-:Y:S01]  /*4d30*/  BSSY.RECONVERGENT B2, `(.L_x_257) ;  /* 0x0000032000027945 */ /* 0x000fe20003800200 */
[----:B------:R-:W-:Y:S02]  /*4d40*/  IMAD.MOV.U32 R16, RZ, RZ, R0 ;  /* 0x000000ffff107224 */ /* 0x000fe400078e0000 */
[----:B------:R-:W-:-:S04]  /*4d50*/  IADD3 R14, PT, PT, R3, -UR9, R2 ;  /* 0x80000009030e7c10 */ /* 0x000fc8000fffe002 */
[----:B------:R-:W-:-:S04]  /*4d60*/  LOP3.LUT R2, R14, 0x300, RZ, 0xc0, !PT ;  /* 0x000003000e027812 */ /* 0x000fc800078ec0ff */
[----:B------:R-:W-:-:S13]  /*4d70*/  ISETP.NE.AND P0, PT, R2, 0x300, PT ;  /* 0x000003000200780c */ /* 0x000fda0003f05270 */
[----:B------:R-:W-:Y:S05]  /*4d80*/  @!P0 BRA `(.L_x_258) ;  /* 0x0000000000b08947 */ /* 0x000fea0003800000 */
[----:B------:R-:W0:Y:S01]  /*4d90*/  LDCU.64 UR12, c[0x0][0x380] ;  /* 0x00007000ff0c77ac */ /* 0x000e220008000a00 */
[----:B------:R-:W-:Y:S01]  /*4da0*/  IADD3 R5, P0, PT, R0, UR9, RZ ;  /* 0x0000000900057c10 */ /* 0x000fe2000ff1e0ff */
[----:B------:R-:W-:Y:S01]  /*4db0*/  IMAD.MOV.U32 R16, RZ, RZ, R0 ;  /* 0x000000ffff107224 */ /* 0x000fe200078e0000 */
[----:B------:R-:W-:-:S03]  /*4dc0*/  LEA.HI R2, R14, 0x1, RZ, 0x18 ;  /* 0x000000010e027811 */ /* 0x000fc600078fc0ff */
[----:B------:R-:W-:Y:S01]  /*4dd0*/  IMAD.X R4, RZ, RZ, UR4, P0 ;  /* 0x00000004ff047e24 */ /* 0x000fe200080e06ff */
[----:B------:R-:W-:-:S05]  /*4de0*/  LOP3.LUT R2, R2, 0x3, RZ, 0xc0, !PT ;  /* 0x0000000302027812 */ /* 0x000fca00078ec0ff */
[----:B------:R-:W-:Y:S01]  /*4df0*/  IMAD.MOV R12, RZ, RZ, -R2 ;  /* 0x000000ffff0c7224 */ /* 0x000fe200078e0a02 */
[----:B0-----:R-:W-:-:S04]  /*4e00*/  LEA R13, P1, R5, UR12, 0x4 ;  /* 0x0000000c050d7c11 */ /* 0x001fc8000f8220ff */
[----:B------:R-:W-:-:S09]  /*4e10*/  LEA.HI.X R5, R5, UR13, R4, 0x4, P1 ;  /* 0x0000000d05057c11 */ /* 0x000fd200088f2404 */
.L_x_261:
[----:B------:R-:W-:-:S05]  /*4e20*/  IMAD.MOV.U32 R4, RZ, RZ, R13 ;  /* 0x000000ffff047224 */ /* 0x000fca00078e000d */
[----:B------:R-:W2:Y:S04]  /*4e30*/  LDG.E.64.CONSTANT R6, desc[UR10][R4.64] ;  /* 0x0000000a04067981 */ /* 0x000ea8000c1e9b00 */
[----:B------:R-:W3:Y:S01]  /*4e40*/  LDG.E.64.CONSTANT R2, desc[UR10][R4.64+0x8] ;  /* 0x0000080a04027981 */ /* 0x000ee2000c1e9b00 */
[----:B------:R-:W-:Y:S01]  /*4e50*/  VIADD R12, R12, 0x1 ;  /* 0x000000010c0c7836 */ /* 0x000fe20000000000 */
[----:B------:R-:W-:Y:S01]  /*4e60*/  BSSY.RECONVERGENT B3, `(.L_x_259) ;  /* 0x000001b000037945 */ /* 0x000fe20003800200 */
[----:B------:R-:W-:Y:S01]  /*4e70*/  IMAD.MOV.U32 R15, RZ, RZ, R8 ;  /* 0x000000ffff0f7224 */ /* 0x000fe200078e0008 */
        /* <DEDUP_REMOVED lines=25> */
.L_x_260:
[----:B------:R-:W-:Y:S05]  /*5010*/  BSYNC.RECONVERGENT B3 ;  /* 0x0000000000037941 */ /* 0x000fea0003800200 */
.L_x_259:
[----:B------:R-:W-:Y:S02]  /*5020*/  IMAD.X R5, RZ, RZ, R5, P3 ;  /* 0x000000ffff057224 */ /* 0x000fe400018e0605 */
[----:B------:R-:W-:Y:S01]  /*5030*/  VIADD R16, R16, 0x100 ;  /* 0x0000010010107836 */ /* 0x000fe20000000000 */
[----:B------:R-:W-:Y:S06]  /*5040*/  @P2 BRA `(.L_x_261) ;  /* 0xfffffffc00742947 */ /* 0x000fec000383ffff */
.L_x_258:
[----:B------:R-:W-:Y:S05]  /*5050*/  BSYNC.RECONVERGENT B2 ;  /* 0x0000000000027941 */ /* 0x000fea0003800200 */
.L_x_257:
[----:B------:R-:W-:-:S13]  /*5060*/  ISETP.GE.U32.AND P0, PT, R14, 0x300, PT ;  /* 0x000003000e00780c */ /* 0x000fda0003f06070 */
[----:B------:R-:W-:Y:S05]  /*5070*/  @!P0 BRA `(.L_x_256) ;  /* 0x0000000400b08947 */ /* 0x000fea0003800000 */
[----:B------:R-:W0:Y:S01]  /*5080*/  LDCU.64 UR12, c[0x0][0x380] ;  /* 0x00007000ff0c77ac */ /* 0x000e220008000a00 */
[----:B------:R-:W-:-:S05]  /*5090*/  IADD3 R11, P0, PT, R16, UR9, RZ ;  /* 0x00000009100b7c10 */ /* 0x000fca000ff1e0ff */
[----:B------:R-:W-:Y:S01]  /*50a0*/  IMAD.X R2, RZ, RZ, UR4, P0 ;  /* 0x00000004ff027e24 */ /* 0x000fe200080e06ff */
[----:B0-----:R-:W-:-:S04]  /*50b0*/  LEA R10, P1, R11, UR12, 0x4 ;  /* 0x0000000c0b0a7c11 */ /* 0x001fc8000f8220ff */
[----:B------:R-:W-:Y:S02]  /*50c0*/  IADD3 R10, P0, PT, R10, 0x3008, RZ ;  /* 0x000030080a0a7810 */ /* 0x000fe40007f1e0ff */
[----:B------:R-:W-:-:S05]  /*50d0*/  LEA.HI.X R11, R11, UR13, R2, 0x4, P1 ;  /* 0x0000000d0b0b7c11 */ /* 0x000fca00088f2402 */
[----:B------:R-:W-:-:S07]  /*50e0*/  IMAD.X R11, RZ, RZ, R11, P0 ;  /* 0x000000ffff0b7224 */ /* 0x000fce00000e060b */
.L_x_270:
[----:B------:R-:W2:Y:S04]  /*50f0*/  LDG.E.64.CONSTANT R12, desc[UR10][R10.64+-0x3008] ;  /* 0xffcff80a0a0c7981 */ /* 0x000ea8000c1e9b00 */
[----:B------:R-:W3:Y:S04]  /*5100*/  LDG.E.64.CONSTANT R14, desc[UR10][R10.64+-0x3000] ;  /* 0xffd0000a0a0e7981 */ /* 0x000ee8000c1e9b00 */
[----:B------:R0:W5:Y:S04]  /*5110*/  LDG.E.64.CONSTANT R6, desc[UR10][R10.64+-0x2008] ;  /* 0xffdff80a0a067981 */ /* 0x000168000c1e9b00 */
        /* <DEDUP_REMOVED lines=22> */
.L_x_263:
[----:B------:R-:W-:Y:S05]  /*5280*/  BSYNC.RECONVERGENT B2 ;  /* 0x0000000000027941 */ /* 0x000fea0003800200 */
.L_x_262:
        /* <DEDUP_REMOVED lines=25> */
.L_x_265:
[----:B------:R-:W-:Y:S05]  /*5420*/  BSYNC.RECONVERGENT B2 ;  /* 0x0000000000027941 */ /* 0x000fea0003800200 */
.L_x_264:
        /* <DEDUP_REMOVED lines=21> */
.L_x_267:
[----:B------:R-:W-:Y:S05]  /*5580*/  BSYNC.RECONVERGENT B2 ;  /* 0x0000000000027941 */ /* 0x000fea0003800200 */
.L_x_266:
        /* <DEDUP_REMOVED lines=21> */
.L_x_269:
[----:B------:R-:W-:Y:S05]  /*56e0*/  BSYNC.RECONVERGENT B2 ;  /* 0x0000000000027941 */ /* 0x000fea0003800200 */
.L_x_268:
[----:B------:R-:W-:Y:S01]  /*56f0*/  VIADD R16, R16, 0x400 ;  /* 0x0000040010107836 */ /* 0x000fe20000000000 */
[----:B------:R-:W-:-:S04]  /*5700*/  IADD3 R10, P1, PT, R10, 0x4000, RZ ;  /* 0x000040000a0a7810 */ /* 0x000fc80007f3e0ff */
[----:B------:R-:W-:Y:S01]  /*5710*/  ISETP.GE.AND P0, PT, R16, UR5, PT ;  /* 0x0000000510007c0c */ /* 0x000fe2000bf06270 */
[----:B------:R-:W-:-:S12]  /*5720*/  IMAD.X R11, RZ, RZ, R11, P1 ;  /* 0x000000ffff0b7224 */ /* 0x000fd800008e060b */
[----:B------:R-:W-:Y:S05]  /*5730*/  @!P0 BRA `(.L_x_270) ;  /* 0xfffffff8006c8947 */ /* 0x000fea000383ffff */
.L_x_256:
[----:B------:R-:W-:Y:S05]  /*5740*/  BSYNC.RECONVERGENT B1 ;  /* 0x0000000000017941 */ /* 0x000fea0003800200 */
.L_x_255:
[----:B------:R-:W0:Y:S01]  /*5750*/  S2R R10, SR_LANEID ;  /* 0x00000000000a7919 */ /* 0x000e220000000000 */
[----:B------:R-:W-:Y:S01]  /*5760*/  BSSY.RECONVERGENT B1, `(.L_x_271) ;  /* 0x000001f000017945 */ /* 0x000fe20003800200 */
[----:B------:R-:W-:Y:S01]  /*5770*/  IMAD.MOV.U32 R11, RZ, RZ, R8 ;  /* 0x000000ffff0b7224 */ /* 0x000fe200078e0008 */
[----:B------:R1:W2:Y:S01]  /*5780*/  SHFL.DOWN PT, R4, R28, 0x1, 0x1f ;  /* 0x08201f001c047f89 */ /* 0x0002a200000e0000 */
[----:B------:R-:W-:Y:S02]  /*5790*/  IMAD.MOV.U32 R12, RZ, RZ, R9 ;  /* 0x000000ffff0c7224 */ /* 0x000fe400078e0009 */
[----:B------:R-:W-:Y:S01]  /*57a0*/  IMAD.MOV.U32 R2, RZ, RZ, R28 ;  /* 0x000000ffff027224 */ /* 0x000fe200078e001c */
[----:B------:R1:W3:Y:S01]  /*57b0*/  SHFL.DOWN PT, R5, R29, 0x1, 0x1f ;  /* 0x08201f001d057f89 */ /* 0x0002e200000e0000 */
        /* <DEDUP_REMOVED lines=25> */
.L_x_272:
[----:B------:R-:W-:Y:S05]  /*5950*/  BSYNC.RECONVERGENT B1 ;  /* 0x0000000000017941 */ /* 0x000fea0003800200 */
.L_x_271:
        /* <DEDUP_REMOVED lines=31> */
.L_x_274:
[----:B------:R-:W-:Y:S05]  /*5b50*/  BSYNC.RECONVERGENT B1 ;  /* 0x0000000000017941 */ /* 0x000fea0003800200 */
.L_x_273:
[----:B------:R-:W-:Y:S01]  /*5b60*/  ISETP.GT.AND P0, PT, R10, 0x1b, PT ;  /* 0x0000001b0a00780c */ /* 0x000fe20003f04270 */
[----:B-1----:R1:W1:Y:S01]  /*5b70*/  SHFL.DOWN PT, R6, R4, 0x4, 0x1f ;  /* 0x08801f0004067f89 */ /* 0x00226200000e0000 */
[----:B------:R-:W-:Y:S01]  /*5b80*/  BSSY.RECONVERGENT B1, `(.L_x_275) ;  /* 0x000001d000017945 */ /* 0x000fe20003800200 */
[----:B0-----:R-:W-:Y:S02]  /*5b90*/  IMAD.MOV.U32 R11, RZ, RZ, R8 ;  /* 0x000000ffff0b7224 */ /* 0x001fe400078e0008 */
[----:B--2---:R0:W2:Y:S01]  /*5ba0*/  SHFL.DOWN PT, R7, R5, 0x4, 0x1f ;  /* 0x08801f0005077f89 */ /* 0x0040a200000e0000 */
[----:B------:R-:W-:Y:S02]  /*5bb0*/  IMAD.MOV.U32 R12, RZ, RZ, R9 ;  /* 0x000000ffff0c7224 */ /* 0x000fe400078e0009 */
[----:B------:R-:W-:Y:S01]  /*5bc0*/  IMAD.MOV.U32 R2, RZ, RZ, R4 ;  /* 0x000000ffff027224 */ /* 0x000fe200078e0004 */
[----:B----4-:R0:W4:Y:S01]  /*5bd0*/  SHFL.DOWN PT, R13, R8, 0x4, 0x1f ;  /* 0x08801f00080d7f89 */ /* 0x01012200000e0000 */
[----:B------:R-:W-:-:S03]  /*5be0*/  IMAD.MOV.U32 R3, RZ, RZ, R5 ;  /* 0x000000ffff037224 */ /* 0x000fc600078e0005 */
[----:B---3--:R0:W3:Y:S01]  /*5bf0*/  SHFL.DOWN PT, R14, R9, 0x4, 0x1f ;  /* 0x08801f00090e7f89 */ /* 0x0080e200000e0000 */
[----:B------:R-:W-:Y:S05]  /*5c00*/  @P0 BRA `(.L_x_276) ;  /* 0x0000000000500947 */ /* 0x000fea0003800000 */
[----:B-12---:R-:W-:Y:S01]  /*5c10*/  DSETP.GEU.AND P0, PT, R4, R6, PT ;  /* 0x000000060400722a */ /* 0x006fe20003f0e000 */
[----:B----4-:R-:W-:Y:S02]  /*5c20*/  IMAD.MOV.U32 R11, RZ, RZ, R13 ;  /* 0x000000ffff0b7224 */ /* 0x010fe400078e000d */
        /* <DEDUP_REMOVED lines=18> */
.L_x_276:
[----:B------:R-:W-:Y:S05]  /*5d50*/  BSYNC.RECONVERGENT B1 ;  /* 0x0000000000017941 */ /* 0x000fea0003800200 */
.L_x_275:
[----:B------:R-:W-:Y:S01]  /*5d60*/  ISETP.GT.AND P0, PT, R10, 0x17, PT ;  /* 0x000000170a00780c */ /* 0x000fe20003f04270 */
[----:B-1----:R1:W1:Y:S01]  /*5d70*/  SHFL.DOWN PT, R6, R2, 0x8, 0x1f ;  /* 0x09001f0002067f89 */ /* 0x00226200000e0000 */
[----:B------:R-:W-:Y:S01]  /*5d80*/  BSSY.RECONVERGENT B1, `(.L_x_277) ;  /* 0x000001d000017945 */ /* 0x000fe20003800200 */
[----:B0-----:R-:W-:Y:S02]  /*5d90*/  IMAD.MOV.U32 R8, RZ, RZ, R11 ;  /* 0x000000ffff087224 */ /* 0x001fe400078e000b */
[----:B--2---:R0:W2:Y:S01]  /*5da0*/  SHFL.DOWN PT, R7, R3, 0x8, 0x1f ;  /* 0x09001f0003077f89 */ /* 0x0040a200000e0000 */
[----:B------:R-:W-:Y:S02]  /*5db0*/  IMAD.MOV.U32 R9, RZ, RZ, R12 ;  /* 0x000000ffff097224 */ /* 0x000fe400078e000c */
[----:B------:R-:W-:Y:S01]  /*5dc0*/  IMAD.MOV.U32 R4, RZ, RZ, R2 ;  /* 0x000000ffff047224 */ /* 0x000fe200078e0002 */
[----:B---3--:R0:W3:Y:S01]  /*5dd0*/  SHFL.DOWN PT, R14, R11, 0x8, 0x1f ;  /* 0x09001f000b0e7f89 */ /* 0x0080e200000e0000 */
[----:B------:R-:W-:-:S03]  /*5de0*/  IMAD.MOV.U32 R5, RZ, RZ, R3 ;  /* 0x000000ffff057224 */ /* 0x000fc600078e0003 */
[----:B----4-:R0:W4:Y:S01]  /*5df0*/  SHFL.DOWN PT, R13, R12, 0x8, 0x1f ;  /* 0x09001f000c0d7f89 */ /* 0x01012200000e0000 */
        /* <DEDUP_REMOVED lines=21> */
.L_x_278:
[----:B------:R-:W-:Y:S05]  /*5f50*/  BSYNC.RECONVERGENT B1 ;  /* 0x0000000000017941 */ /* 0x000fea0003800200 */
.L_x_277:
[----:B------:R-:W-:Y:S01]  /*5f60*/  ISETP.GT.AND P0, PT, R10, 0xf, PT ;  /* 0x0000000f0a00780c */ /* 0x000fe20003f04270 */
[----:B-1----:R1:W1:Y:S01]  /*5f70*/  SHFL.DOWN PT, R2, R4, 0x10, 0x1f ;  /* 0x0a001f0004027f89 */ /* 0x00226200000e0000 */
[----:B------:R-:W-:Y:S01]  /*5f80*/  BSSY.RECONVERGENT B1, `(.L_x_279) ;  /* 0x000001d000017945 */ /* 0x000fe20003800200 */
[----:B---3--:R-:W-:Y:S02]  /*5f90*/  IMAD.MOV.U32 R14, RZ, RZ, R8 ;  /* 0x000000ffff0e7224 */ /* 0x008fe400078e0008 */
[----:B0-----:R0:W3:Y:S01]  /*5fa0*/  SHFL.DOWN PT, R3, R5, 0x10, 0x1f ;  /* 0x0a001f0005037f89 */ /* 0x0010e200000e0000 */
[----:B------:R-:W-:Y:S02]  /*5fb0*/  IMAD.MOV.U32 R15, RZ, RZ, R9 ;  /* 0x000000ffff0f7224 */ /* 0x000fe400078e0009 */
[----:B------:R-:W-:Y:S01]  /*5fc0*/  IMAD.MOV.U32 R12, RZ, RZ, R4 ;  /* 0x000000ffff0c7224 */ /* 0x000fe200078e0004 */
[----:B--2---:R0:W2:Y:S01]  /*5fd0*/  SHFL.DOWN PT, R7, R8, 0x10, 0x1f ;  /* 0x0a001f0008077f89 */ /* 0x0040a200000e0000 */
[----:B----4-:R-:W-:-:S03]  /*5fe0*/  IMAD.MOV.U32 R13, RZ, RZ, R5 ;  /* 0x000000ffff0d7224 */ /* 0x010fc600078e0005 */
[----:B------:R0:W4:Y:S01]  /*5ff0*/  SHFL.DOWN PT, R6, R9, 0x10, 0x1f ;  /* 0x0a001f0009067f89 */ /* 0x00012200000e0000 */
[----:B------:R-:W-:Y:S05]  /*6000*/  @P0 BRA `(.L_x_280) ;  /* 0x0000000000500947 */ /* 0x000fea0003800000 */
[----:B-1-3--:R-:W-:Y:S01]  /*6010*/  DSETP.GEU.AND P0, PT, R4, R2, PT ;  /* 0x000000020400722a */ /* 0x00afe20003f0e000 */
[----:B--2---:R-:W-:Y:S02]  /*6020*/  IMAD.MOV.U32 R14, RZ, RZ, R7 ;  /* 0x000000ffff0e7224 */ /* 0x004fe400078e0007 */
        /* <DEDUP_REMOVED lines=18> */
.L_x_280:
[----:B------:R-:W-:Y:S05]  /*6150*/  BSYNC.RECONVERGENT B1 ;  /* 0x0000000000017941 */ /* 0x000fea0003800200 */
.L_x_279:
[----:B------:R-:W-:Y:S01]  /*6160*/  ISETP.NE.AND P0, PT, R10, RZ, PT ;  /* 0x000000ff0a00720c */ /* 0x000fe20003f05270 */
[----:B------:R-:W-:-:S12]  /*6170*/  BSSY.RECONVERGENT B1, `(.L_x_281) ;  /* 0x000000a000017945 */ /* 0x000fd80003800200 */
[----:B------:R-:W-:Y:S05]  /*6180*/  @P0 BRA `(.L_x_282) ;  /* 0x0000000000200947 */ /* 0x000fea0003800000 */
[----:B-1----:R-:W1:Y:S01]  /*6190*/  S2R R4, SR_CgaCtaId ;  /* 0x0000000000047919 */ /* 0x002e620000008800 */
[----:B---3--:R-:W-:Y:S02]  /*61a0*/  MOV R3, 0x400 ;  /* 0x0000040000037802 */ /* 0x008fe40000000f00 */
[----:B------:R-:W-:-:S04]  /*61b0*/  SHF.R.U32.HI R2, RZ, 0x1, R0 ;  /* 0x00000001ff027819 */ /* 0x000fc80000011600 */
[----:B------:R-:W-:Y:S02]  /*61c0*/  LOP3.LUT R2, R2, 0x1f0, RZ, 0xc0, !PT ;  /* 0x000001f002027812 */ /* 0x000fe400078ec0ff */
[----:B-1----:R-:W-:-:S05]  /*61d0*/  LEA R3, R4, R3, 0x18 ;  /* 0x0000000304037211 */ /* 0x002fca00078ec0ff */
[----:B------:R-:W-:-:S05]  /*61e0*/  IMAD.IADD R3, R2, 0x1, R3 ;  /* 0x0000000102037824 */ /* 0x000fca00078e0203 */
[----:B------:R1:W-:Y:S04]  /*61f0*/  STS.64 [R3+0x10], R14 ;  /* 0x0000100e03007388 */ /* 0x0003e80000000a00 */
[----:B------:R1:W-:Y:S02]  /*6200*/  STS.64 [R3+0x8], R12 ;  /* 0x0000080c03007388 */ /* 0x0003e40000000a00 */
.L_x_282:
[----:B------:R-:W-:Y:S05]  /*6210*/  BSYNC.RECONVERGENT B1 ;  /* 0x0000000000017941 */ /* 0x000fea0003800200 */
.L_x_281:
[----:B------:R-:W-:Y:S01]  /*6220*/  BAR.SYNC.DEFER_BLOCKING 0x0 ;  /* 0x0000000000007b1d */ /* 0x000fe20000010000 */
[----:B------:R-:W-:-:S13]  /*6230*/  ISETP.NE.AND P1, PT, R0, RZ, PT ;  /* 0x000000ff0000720c */ /* 0x000fda0003f25270 */
[----:B------:R-:W-:Y:S05]  /*6240*/  @P1 BRA `(.L_x_215) ;  /* 0x00000008008c1947 */ /* 0x000fea0003800000 */
[----:B-1-3--:R-:W1:Y:S01]  /*6250*/  S2R R3, SR_CgaCtaId ;  /* 0x0000000000037919 */ /* 0x00ae620000008800 */
[----:B------:R-:W-:Y:S01]  /*6260*/  MOV R0, 0x400 ;  /* 0x0000040000007802 */ /* 0x000fe20000000f00 */
[----:B------:R-:W-:Y:S03]  /*6270*/  BSSY.RECONVERGENT B1, `(.L_x_283) ;  /* 0x000001a000017945 */ /* 0x000fe60003800200 */
[----:B-1----:R-:W-:-:S05]  /*6280*/  LEA R0, R3, R0, 0x18 ;  /* 0x0000000003007211 */ /* 0x002fca00078ec0ff */
[----:B------:R-:W1:Y:S04]  /*6290*/  LDS.64 R16, [R0+0x18] ;  /* 0x0000180000107984 */ /* 0x000e680000000a00 */
[----:B0-2-4-:R-:W0:Y:S04]  /*62a0*/  LDS.128 R4, [R0+0x20] ;  /* 0x0000200000047984 */ /* 0x015e280000000c00 */
[----:B------:R2:W3:Y:S04]  /*62b0*/  LDS.64 R2, [R0+0x80] ;  /* 0x0000800000027984 */ /* 0x0004e80000000a00 */
[----:B------:R2:W4:Y:S01]  /*62c0*/  LDS.128 R8, [R0+0x30] ;  /* 0x0000300000087984 */ /* 0x0005220000000c00 */
[----:B-1----:R-:W-:Y:S01]  /*62d0*/  DSETP.GEU.AND P0, PT, R12, R16, PT ;  /* 0x000000100c00722a */ /* 0x002fe20003f0e000 */
[----:B------:R-:W-:-:S02]  /*62e0*/  IMAD.MOV.U32 R20, RZ, RZ, R16 ;  /* 0x000000ffff147224 */ /* 0x000fc400078e0010 */
[----:B------:R-:W-:Y:S02]  /*62f0*/  IMAD.MOV.U32 R21, RZ, RZ, R17 ;  /* 0x000000ffff157224 */ /* 0x000fe400078e0011 */
[----:B0-----:R-:W-:Y:S02]  /*6300*/  IMAD.MOV.U32 R23, RZ, RZ, R4 ;  /* 0x000000ffff177224 */ /* 0x001fe400078e0004 */
        /* <DEDUP_REMOVED lines=16> */
.L_x_284:
[----:B------:R-:W-:Y:S05]  /*6410*/  BSYNC.RECONVERGENT B1 ;  /* 0x0000000000017941 */ /* 0x000fea0003800200 */
.L_x_283:
        /* <DEDUP_REMOVED lines=23> */
.L_x_286:
[----:B------:R-:W-:Y:S05]  /*6590*/  BSYNC.RECONVERGENT B1 ;  /* 0x0000000000017941 */ /* 0x000fea0003800200 */
.L_x_285:
        /* <DEDUP_REMOVED lines=21> */
.L_x_288:
[----:B------:R-:W-:Y:S05]  /*66f0*/  BSYNC.RECONVERGENT B1 ;  /* 0x0000000000017941 */ /* 0x000fea0003800200 */
.L_x_287:
        /* <DEDUP_REMOVED lines=23> */
.L_x_290:
[----:B------:R-:W-:Y:S05]  /*6870*/  BSYNC.RECONVERGENT B1 ;  /* 0x0000000000017941 */ /* 0x000fea0003800200 */
.L_x_289:
        /* <DEDUP_REMOVED lines=21> */
.L_x_292:
[----:B------:R-:W-:Y:S05]  /*69d0*/  BSYNC.RECONVERGENT B1 ;  /* 0x0000000000017941 */ /* 0x000fea0003800200 */
.L_x_291:
        /* <DEDUP_REMOVED lines=21> */
.L_x_294:
[----:B------:R-:W-:Y:S05]  /*6b30*/  BSYNC.RECONVERGENT B1 ;  /* 0x0000000000017941 */ /* 0x000fea0003800200 */
.L_x_293:
        /* <DEDUP_REMOVED lines=20> */
.L_x_215:
[----:B------:R-:W-:Y:S05]  /*6c80*/  BSYNC.RECONVERGENT B0 ;  /* 0x0000000000007941 */ /* 0x000fea0003800200 */
.L_x_182:
[----:B------:R-:W-:Y:S05]  /*6c90*/  @P1 EXIT ;  /* 0x000000000000194d */ /* 0x000fea0003800000 */
[----:B0123--:R-:W0:Y:S02]  /*6ca0*/  LDC.64 R2, c[0x0][0x388] ;  /* 0x0000e200ff027b82 */ /* 0x00fe240000000a00 */
[----:B0-----:R-:W-:Y:S04]  /*6cb0*/  STG.E.64 desc[UR10][R2.64], R12 ;  /* 0x0000000c02007986 */ /* 0x001fe8000c101b0a */
[----:B------:R-:W-:Y:S01]  /*6cc0*/  STG.E.64 desc[UR10][R2.64+0x8], R14 ;  /* 0x0000080e02007986 */ /* 0x000fe2000c101b0a */
[----:B------:R-:W-:Y:S05]  /*6cd0*/  EXIT ;  /* 0x000000000000794d */ /* 0x000fea0003800000 */
.L_x_295:
        /* <DEDUP_REMOVED lines=10> */
.L_x_1699:


//--------------------- .text._ZN6thrust24THRUST_300001_SM_1000_NS8cuda_cub4core6detail13_kernel_agentINS1_8__reduce11ReduceAgentINS0_12zip_iteratorIN4cuda3std3__45tupleIJNS0_6detail15normal_iteratorINS0_10device_ptrIdEEEENS0_17counting_iteratorIlNS0_11use_defaultESI_SI_EEEEEEEPNSB_IJdlEEESM_lNS1_9__extrema9arg_max_fIdlNSA_4lessIdEEEEEEJSL_SN_lN3cub18CUB_300001_SM_100013GridEvenShareIlEENSV_9GridQueueIyEESS_EEEvDpT0_ --------------------------
	.section	.text._ZN6thrust24THRUST_300001_SM_1000_NS8cuda_cub4core6detail13_kernel_agentINS1_8__reduce11ReduceAgentINS0_12zip_iteratorIN4cuda3std3__45tupleIJNS0_6detail15normal_iteratorINS0_10device_ptrIdEEEENS0_17counting_iteratorIlNS0_11use_defaultESI_SI_EEEEEEEPNSB_IJdlEEESM_lNS1_9__extrema9arg_max_fIdlNSA_4lessIdEEEEEEJSL_SN_lN3cub18CUB_300001_SM_100013GridEvenShareIlEENSV_9GridQueueIyEESS_EEEvDpT0_,"ax",@progbits
	.align	128
        .global         _ZN6thrust24THRUST_300001_SM_1000_NS8cuda_cub4core6detail13_kernel_agentINS1_8__reduce11ReduceAgentINS0_12zip_iteratorIN4cuda3std3__45tupleIJNS0_6detail15normal_iteratorINS0_10device_ptrIdEEEENS0_17counting_iteratorIlNS0_11use_defaultESI_SI_EEEEEEEPNSB_IJdlEEESM_lNS1_9__extrema9arg_max_fIdlNSA_4lessIdEEEEEEJSL_SN_lN3cub18CUB_300001_SM_100013GridEvenShareIlEENSV_9GridQueueIyEESS_EEEvDpT0_
        .type           _ZN6thrust24THRUST_300001_SM_1000_NS8cuda_cub4core6detail13_kernel_agentINS1_8__reduce11ReduceAgentINS0_12zip_iteratorIN4cuda3std3__45tupleIJNS0_6detail15normal_iteratorINS0_10device_ptrIdEEEENS0_17counting_iteratorIlNS0_11use_defaultESI_SI_EEEEEEEPNSB_IJdlEEESM_lNS1_9__extrema9arg_max_fIdlNSA_4lessIdEEEEEEJSL_SN_lN3cub18CUB_300001_SM_100013GridEvenShareIlEENSV_9GridQueueIyEESS_EEEvDpT0_,@function
        .size           _ZN6thrust24THRUST_300001_SM_1000_NS8cuda_cub4core6detail13_kernel_agentINS1_8__reduce11ReduceAgentINS0_12zip_iteratorIN4cuda3std3__45tupleIJNS0_6detail15normal_iteratorINS0_10device_ptrIdEEEENS0_17counting_iteratorIlNS0_11use_defaultESI_SI_EEEEEEEPNSB_IJdlEEESM_lNS1_9__extrema9arg_max_fIdlNSA_4lessIdEEEEEEJSL_SN_lN3cub18CUB_300001_SM_100013GridEvenShareIlEENSV_9GridQueueIyEESS_EEEvDpT0_,(.L_x_1700 - _ZN6thrust24THRUST_300001_SM_1000_NS8cuda_cub4core6detail13_kernel_agentINS1_8__reduce11ReduceAgentINS0_12zip_iteratorIN4cuda3std3__45tupleIJNS0_6detail15normal_iteratorINS0_10device_ptrIdEEEENS0_17counting_iteratorIlNS0_11use_defaultESI_SI_EEEEEEEPNSB_IJdlEEESM_lNS1_9__extrema9arg_max_fIdlNSA_4lessIdEEEEEEJSL_SN_lN3cub18CUB_300001_SM_100013GridEvenShareIlEENSV_9GridQueueIyEESS_EEEvDpT0_)
        .other          _ZN6thrust24THRUST_300001_SM_1000_NS8cuda_cub4core6detail13_kernel_agentINS1_8__reduce11ReduceAgentINS0_12zip_iteratorIN4cuda3std3__45tupleIJNS0_6detail15normal_iteratorINS0_10device_ptrIdEEEENS0_17counting_iteratorIlNS0_11use_defaultESI_SI_EEEEEEEPNSB_IJdlEEESM_lNS1_9__extrema9arg_max_fIdlNSA_4lessIdEEEEEEJSL_SN_lN3cub18CUB_300001_SM_100013GridEvenShareIlEENSV_9GridQueueIyEESS_EEEvDpT0_,@"STO_CUDA_ENTRY STV_DEFAULT"
_ZN6thrust24THRUST_300001_SM_1000_NS8cuda_cub4core6detail13_kernel_agentINS1_8__reduce11ReduceAgentINS0_12zip_iteratorIN4cuda3std3__45tupleIJNS0_6detail15normal_iteratorINS0_10device_ptrIdEEEENS0_17counting_iteratorIlNS0_11use_defaultESI_SI_EEEEEEEPNSB_IJdlEEESM_lNS1_9__extrema9arg_max_fIdlNSA_4lessIdEEEEEEJSL_SN_lN3cub18CUB_300001_SM_100013GridEvenShareIlEENSV_9GridQueueIyEESS_EEEvDpT0_:
.text._ZN6thrust24THRUST_300001_SM_1000_NS8cuda_cub4core6detail13_kernel_agentINS1_8__reduce11ReduceAgentINS0_12zip_iteratorIN4cuda3std3__45tupleIJNS0_6detail15normal_iteratorINS0_10device_ptrIdEEEENS0_17counting_iteratorIlNS0_11use_defaultESI_SI_EEEEEEEPNSB_IJdlEEESM_lNS1_9__extrema9arg_max_fIdlNSA_4lessIdEEEEEEJSL_SN_lN3cub18CUB_300001_SM_100013GridEvenShareIlEENSV_9GridQueueIyEESS_EEEvDpT0_:
[----:B------:R-:W-:Y:S01]  /*0000*/  LDC R1, c[0x0][0x37c] ;  /* 0x0000df00ff017b82 */ /* 0x000fe20000000800 */
[----:B------:R-:W0:Y:S01]  /*0010*/  S2R R0, SR_CTAID.X ;  /* 0x0000000000007919 */ /* 0x000e220000002500 */
[----:B------:R-:W1:Y:S01]  /*0020*/  LDCU.64 UR4, c[0x0][0x398] ;  /* 0x00007300ff0477ac */ /* 0x000e620008000a00 */
[----:B------:R-:W-:Y:S01]  /*0030*/  BSSY.RECONVERGENT B0, `(.L_x_296) ;  /* 0x0000689000007945 */ /* 0x000fe20003800200 */
[----:B------:R-:W2:Y:S01]  /*0040*/  LDCU UR6, c[0x0][0x370] ;  /* 0x00006e00ff0677ac */ /* 0x000ea20008000800 */
[----:B------:R-:W3:Y:S01]  /*0050*/  LDCU.64 UR10, c[0x0][0x358] ;  /* 0x00006b00ff0a77ac */ /* 0x000ee20008000a00 */
[----:B-1----:R-:W-:Y:S02]  /*0060*/  IMAD.U32 R25, RZ, RZ, UR4 ;  /* 0x00000004ff197e24 */ /* 0x002fe4000f8e00ff */
[----:B------:R-:W-:Y:S01]  /*0070*/  IMAD.U32 R16, RZ, RZ, UR5 ;  /* 0x00000005ff107e24 */ /* 0x000fe2000f8e00ff */
[----:B--2---:R-:W-:Y:S01]  /*0080*/  UIMAD UR6, UR6, 0x500, URZ ;  /* 0x00000500060678a4 */ /* 0x004fe2000f8e02ff */
[----:B0-----:R-:W-:-:S05]  /*0090*/  IMAD R8, R0, 0x500, RZ ;  /* 0x0000050000087824 */ /* 0x001fca00078e02ff */
[----:B------:R-:W-:-:S04]  /*00a0*/  IADD3 R2, P1, PT, R8, 0x500, RZ ;  /* 0x0000050008027810 */ /* 0x000fc80007f3e0ff */
[----:B------:R-:W-:Y:S01]  /*00b0*/  ISETP.GT.U32.AND P0, PT, R2, R25, PT ;  /* 0x000000190200720c */ /* 0x000fe20003f04070 */
[----:B------:R-:W-:-:S05]  /*00c0*/  IMAD.X R3, RZ, RZ, RZ, P1 ;  /* 0x000000ffff037224 */ /* 0x000fca00008e06ff */
[----:B------:R-:W-:-:S13]  /*00d0*/  ISETP.GT.AND.EX P0, PT, R3, R16, PT, P0 ;  /* 0x000000100300720c */ /* 0x000fda0003f04300 */
[----:B---3--:R-:W-:Y:S05]  /*00e0*/  @!P0 BRA `(.L_x_297) ;  /* 0x0000003800e48947 */ /* 0x008fea0003800000 */
[----:B------:R-:W0:Y:S01]  /*00f0*/  S2R R10, SR_TID.X ;  /* 0x00000000000a7919 */ /* 0x000e220000002100 */
[----:B------:R-:W-:Y:S01]  /*0100*/  IMAD.IADD R9, R25, 0x1, -R8 ;  /* 0x0000000119097824 */ /* 0x000fe200078e0a08 */
[----:B------:R-:W-:Y:S01]  /*0110*/  BSSY.RECONVERGENT B1, `(.L_x_298) ;  /* 0x000000f000017945 */ /* 0x000fe20003800200 */
[----:B------:R-:W-:Y:S02]  /*0120*/  CS2R R20, SRZ ;  /* 0x0000000000147805 */ /* 0x000fe4000001ff00 */
[----:B------:R-:W-:Y:S02]  /*0130*/  CS2R R14, SRZ ;  /* 0x00000000000e7805 */ /* 0x000fe4000001ff00 */
[----:B0-----:R-:W-:Y:S01]  /*0140*/  ISETP.GE.AND P0, PT, R10, R9, PT ;  /* 0x000000090a00720c */ /* 0x001fe20003f06270 */
[----:B------:R-:W-:-:S12]  /*0150*/  IMAD.MOV.U32 R6, RZ, RZ, R10 ;  /* 0x000000ffff067224 */ /* 0x000fd800078e000a */
[----:B------:R-:W-:Y:S05]  /*0160*/  @P0 BRA `(.L_x_299) ;  /* 0x0000000000240947 */ /* 0x000fea0003800000 */
[----:B------:R-:W0:Y:S01]  /*0170*/  LDCU.128 UR4, c[0x0][0x380] ;  /* 0x00007000ff0477ac */ /* 0x000e220008000c00 */
[----:B------:R-:W-:-:S05]  /*0180*/  IADD3 R21, P0, PT, R8, R10, RZ ;  /* 0x0000000a08157210 */ /* 0x000fca0007f1e0ff */
[----:B------:R-:W-:Y:S01]  /*0190*/  IMAD.X R20, RZ, RZ, RZ, P0 ;  /* 0x000000ffff147224 */ /* 0x000fe200000e06ff */
[----:B0-----:R-:W-:-:S04]  /*01a0*/  LEA R14, P1, R21, UR4, 0x3 ;  /* 0x00000004150e7c11 */ /* 0x001fc8000f8218ff */
[----:B------:R-:W-:-:S06]  /*01b0*/  LEA.HI.X R15, R21, UR5, R20, 0x3, P1 ;  /* 0x00000005150f7c11 */ /* 0x000fcc00088f1c14 */
[----:B------:R-:W5:Y:S01]  /*01c0*/  LDG.E.64 R14, desc[UR10][R14.64] ;  /* 0x0000000a0e0e7981 */ /* 0x000f62000c1e1b00 */
[----:B------:R-:W-:Y:S01]  /*01d0*/  IADD3 R21, P0, PT, R21, UR6, RZ ;  /* 0x0000000615157c10 */ /* 0x000fe2000ff1e0ff */
[----:B------:R-:W-:-:S03]  /*01e0*/  VIADD R6, R10, 0x100 ;  /* 0x000001000a067836 */ /* 0x000fc60000000000 */
[----:B------:R-:W-:-:S09]  /*01f0*/  IADD3.X R20, PT, PT, R20, UR7, RZ, P0, !PT ;  /* 0x0000000714147c10 */ /* 0x000fd200087fe4ff */
.L_x_299:
[----:B------:R-:W-:Y:S05]  /*0200*/  BSYNC.RECONVERGENT B1 ;  /* 0x0000000000017941 */ /* 0x000fea0003800200 */
.L_x_298:
[----:B------:R-:W-:Y:S01]  /*0210*/  ISETP.GE.AND P0, PT, R6, R9, PT ;  /* 0x000000090600720c */ /* 0x000fe20003f06270 */
[----:B------:R-:W-:-:S12]  /*0220*/  BSSY.RECONVERGENT B1, `(.L_x_300) ;  /* 0x00000af000017945 */ /* 0x000fd80003800200 */
[----:B------:R-:W-:Y:S05]  /*0230*/  @P0 BRA `(.L_x_301) ;  /* 0x0000000800b40947 */ /* 0x000fea0003800000 */
[----:B------:R-:W-:Y:S01]  /*0240*/  LOP3.LUT R2, RZ, R6, RZ, 0x33, !PT ;  /* 0x00000006ff027212 */ /* 0x000fe200078e33ff */
[----:B------:R-:W-:Y:S03]  /*0250*/  BSSY.RECONVERGENT B2, `(.L_x_302) ;  /* 0x0000034000027945 */ /* 0x000fe60003800200 */
[----:B------:R-:W-:-:S04]  /*0260*/  IADD3 R25, PT, PT, -R8, R25, R2 ;  /* 0x0000001908197210 */ /* 0x000fc80007ffe102 */
[----:B------:R-:W-:-:S04]  /*0270*/  LOP3.LUT R2, R25, 0x300, RZ, 0xc0, !PT ;  /* 0x0000030019027812 */ /* 0x000fc800078ec0ff */
[----:B------:R-:W-:-:S13]  /*0280*/  ISETP.NE.AND P0, PT, R2, 0x300, PT ;  /* 0x000003000200780c */ /* 0x000fda0003f05270 */
[----:B------:R-:W-:Y:S05]  /*0290*/  @!P0 BRA `(.L_x_303) ;  /* 0x0000000000bc8947 */ /* 0x000fea0003800000 */
[----:B------:R-:W0:Y:S01]  /*02a0*/  LDCU.128 UR4, c[0x0][0x380] ;  /* 0x00007000ff0477ac */ /* 0x000e220008000c00 */
[----:B------:R-:W-:Y:S02]  /*02b0*/  IADD3 R12, P0, PT, R8, R6, RZ ;  /* 0x00000006080c7210 */ /* 0x000fe40007f1e0ff */
[----:B------:R-:W-:-:S03]  /*02c0*/  LEA.HI R2, R25, 0x1, RZ, 0x18 ;  /* 0x0000000119027811 */ /* 0x000fc600078fc0ff */
[----:B------:R-:W-:Y:S01]  /*02d0*/  IMAD.X R3, RZ, RZ, RZ, P0 ;  /* 0x000000ffff037224 */ /* 0x000fe200000e06ff */
[----:B------:R-:W-:-:S05]  /*02e0*/  LOP3.LUT R2, R2, 0x3, RZ, 0xc0, !PT ;  /* 0x0000000302027812 */ /* 0x000fca00078ec0ff */
[----:B------:R-:W-:Y:S01]  /*02f0*/  IMAD.MOV R7, RZ, RZ, -R2 ;  /* 0x000000ffff077224 */ /* 0x000fe200078e0a02 */
[C---:B0-----:R-:W-:Y:S02]  /*0300*/  IADD3 R13, P1, PT, R12.reuse, UR6, RZ ;  /* 0x000000060c0d7c10 */ /* 0x041fe4000ff3e0ff */
[C---:B------:R-:W-:Y:S02]  /*0310*/  LEA R11, P2, R12.reuse, UR4, 0x3 ;  /* 0x000000040c0b7c11 */ /* 0x040fe4000f8418ff */
[----:B------:R-:W-:Y:S02]  /*0320*/  IADD3.X R16, PT, PT, R3, UR7, RZ, P1, !PT ;  /* 0x0000000703107c10 */ /* 0x000fe40008ffe4ff */
[----:B------:R-:W-:-:S09]  /*0330*/  LEA.HI.X R12, R12, UR5, R3, 0x3, P2 ;  /* 0x000000050c0c7c11 */ /* 0x000fd200090f1c03 */
.L_x_306:
[----:B------:R-:W-:Y:S02]  /*0340*/  IMAD.MOV.U32 R2, RZ, RZ, R11 ;  /* 0x000000ffff027224 */ /* 0x000fe400078e000b */
[----:B------:R-:W-:-:S06]  /*0350*/  IMAD.MOV.U32 R3, RZ, RZ, R12 ;  /* 0x000000ffff037224 */ /* 0x000fcc00078e000c */
[----:B------:R-:W2:Y:S01]  /*0360*/  LDG.E.64 R2, desc[UR10][R2.64] ;  /* 0x0000000a02027981 */ /* 0x000ea2000c1e1b00 */
[----:B------:R-:W-:Y:S01]  /*0370*/  VIADD R7, R7, 0x1 ;  /* 0x0000000107077836 */ /* 0x000fe20000000000 */
[----:B------:R-:W-:Y:S01]  /*0380*/  BSSY.RECONVERGENT B3, `(.L_x_304) ;  /* 0x000001b000037945 */ /* 0x000fe20003800200 */
[----:B------:R-:W-:Y:S01]  /*0390*/  IMAD.MOV.U32 R18, RZ, RZ, R21 ;  /* 0x000000ffff127224 */ /* 0x000fe200078e0015 */
[----:B------:R-:W-:Y:S01]  /*03a0*/  IADD3 R11, P3, PT, R11, 0x800, RZ ;  /* 0x000008000b0b7810 */ /* 0x000fe20007f7e0ff */
[----:B------:R-:W-:Y:S01]  /*03b0*/  IMAD.MOV.U32 R17, RZ, RZ, R20 ;  /* 0x000000ffff117224 */ /* 0x000fe200078e0014 */
[----:B------:R-:W-:Y:S01]  /*03c0*/  ISETP.NE.AND P2, PT, R7, RZ, PT ;  /* 0x000000ff0700720c */ /* 0x000fe20003f45270 */
[----:B-----5:R-:W-:Y:S02]  /*03d0*/  IMAD.MOV.U32 R4, RZ, RZ, R14 ;  /* 0x000000ffff047224 */ /* 0x020fe400078e000e */
[----:B------:R-:W-:Y:S02]  /*03e0*/  IMAD.MOV.U32 R5, RZ, RZ, R15 ;  /* 0x000000ffff057224 */ /* 0x000fe400078e000f */
[----:B------:R-:W-:-:S02]  /*03f0*/  IMAD.MOV.U32 R21, RZ, RZ, R13 ;  /* 0x000000ffff157224 */ /* 0x000fc400078e000d */
[----:B------:R-:W-:Y:S01]  /*0400*/  IMAD.MOV.U32 R20, RZ, RZ, R16 ;  /* 0x000000ffff147224 */ /* 0x000fe200078e0010 */
[----:B--2---:R-:W-:Y:S01]  /*0410*/  DSETP.GEU.AND P0, PT, R14, R2, PT ;  /* 0x000000020e00722a */ /* 0x004fe20003f0e000 */
[----:B------:R-:W-:Y:S02]  /*0420*/  IMAD.MOV.U32 R14, RZ, RZ, R2 ;  /* 0x000000ffff0e7224 */ /* 0x000fe400078e0002 */
[----:B------:R-:W-:-:S11]  /*0430*/  IMAD.MOV.U32 R15, RZ, RZ, R3 ;  /* 0x000000ffff0f7224 */ /* 0x000fd600078e0003 */
        /* <DEDUP_REMOVED lines=15> */
.L_x_305:
[----:B------:R-:W-:Y:S05]  /*0530*/  BSYNC.RECONVERGENT B3 ;  /* 0x0000000000037941 */ /* 0x000fea0003800200 */
.L_x_304:
[----:B------:R-:W-:Y:S01]  /*0540*/  IADD3 R13, P0, PT, R13, 0x100, RZ ;  /* 0x000001000d0d7810 */ /* 0x000fe20007f1e0ff */
[----:B------:R-:W-:Y:S02]  /*0550*/  VIADD R6, R6, 0x100 ;  /* 0x0000010006067836 */ /* 0x000fe40000000000 */
[----:B------:R-:W-:Y:S02]  /*0560*/  IMAD.X R12, RZ, RZ, R12, P3 ;  /* 0x000000ffff0c7224 */ /* 0x000fe400018e060c */
[----:B------:R-:W-:Y:S01]  /*0570*/  IMAD.X R16, RZ, RZ, R16, P0 ;  /* 0x000000ffff107224 */ /* 0x000fe200000e0610 */
[----:B------:R-:W-:Y:S07]  /*0580*/  @P2 BRA `(.L_x_306) ;  /* 0xfffffffc006c2947 */ /* 0x000fee000383ffff */
.L_x_303:
[----:B------:R-:W-:Y:S05]  /*0590*/  BSYNC.RECONVERGENT B2 ;  /* 0x0000000000027941 */ /* 0x000fea0003800200 */
.L_x_302:
[----:B------:R-:W-:-:S13]  /*05a0*/  ISETP.GE.U32.AND P0, PT, R25, 0x300, PT ;  /* 0x000003001900780c */ /* 0x000fda0003f06070 */
[----:B------:R-:W-:Y:S05]  /*05b0*/  @!P0 BRA `(.L_x_301) ;  /* 0x0000000400d48947 */ /* 0x000fea0003800000 */
[----:B------:R-:W0:Y:S01]  /*05c0*/  LDC.64 R4, c[0x0][0x380] ;  /* 0x0000e000ff047b82 */ /* 0x000e220000000a00 */
[----:B------:R-:W-:-:S07]  /*05d0*/  VIADD R11, R6, 0x200 ;  /* 0x00000200060b7836 */ /* 0x000fce0000000000 */
[----:B------:R-:W1:Y:S02]  /*05e0*/  LDC.64 R2, c[0x0][0x388] ;  /* 0x0000e200ff027b82 */ /* 0x000e640000000a00 */
.L_x_315:
[----:B------:R-:W-:-:S05]  /*05f0*/  VIADD R7, R11, 0xfffffe00 ;  /* 0xfffffe000b077836 */ /* 0x000fca0000000000 */
[----:B------:R-:W-:-:S04]  /*0600*/  IADD3 R13, P0, PT, R8, R7, RZ ;  /* 0x00000007080d7210 */ /* 0x000fc80007f1e0ff */
[----:B------:R-:W-:Y:S02]  /*0610*/  LEA.HI.X.SX32 R12, R7, RZ, 0x1, P0 ;  /* 0x000000ff070c7211 */ /* 0x000fe400000f0eff */
[----:B0-----:R-:W-:-:S04]  /*0620*/  LEA R16, P0, R13, R4, 0x3 ;  /* 0x000000040d107211 */ /* 0x001fc800078018ff */
[----:B------:R-:W-:-:S05]  /*0630*/  LEA.HI.X R17, R13, R5, R12, 0x3, P0 ;  /* 0x000000050d117211 */ /* 0x000fca00000f1c0c */
[----:B------:R-:W2:Y:S04]  /*0640*/  LDG.E.64 R18, desc[UR10][R16.64] ;  /* 0x0000000a10127981 */ /* 0x000ea8000c1e1b00 */
[----:B-----5:R0:W5:Y:S01]  /*0650*/  LDG.E.64 R6, desc[UR10][R16.64+0x800] ;  /* 0x0008000a10067981 */ /* 0x020162000c1e1b00 */
[----:B-1----:R-:W-:Y:S01]  /*0660*/  IADD3 R24, P1, PT, R13, R2, RZ ;  /* 0x000000020d187210 */ /* 0x002fe20007f3e0ff */
[----:B------:R-:W-:Y:S04]  /*0670*/  BSSY.RECONVERGENT B2, `(.L_x_307) ;  /* 0x0000016000027945 */ /* 0x000fe80003800200 */
[----:B------:R-:W-:-:S02]  /*0680*/  IMAD.X R25, R12, 0x1, R3, P1 ;  /* 0x000000010c197824 */ /* 0x000fc400008e0603 */
[----:B------:R-:W-:Y:S02]  /*0690*/  IMAD.MOV.U32 R23, RZ, RZ, R24 ;  /* 0x000000ffff177224 */ /* 0x000fe400078e0018 */
[----:B------:R-:W-:Y:S01]  /*06a0*/  IMAD.MOV.U32 R22, RZ, RZ, R25 ;  /* 0x000000ffff167224 */ /* 0x000fe200078e0019 */
[----:B--2---:R-:W-:Y:S01]  /*06b0*/  DSETP.GEU.AND P0, PT, R14, R18, PT ;  /* 0x000000120e00722a */ /* 0x004fe20003f0e000 */
[----:B------:R-:W-:Y:S02]  /*06c0*/  IMAD.MOV.U32 R12, RZ, RZ, R18 ;  /* 0x000000ffff0c7224 */ /* 0x000fe400078e0012 */
[----:B------:R-:W-:-:S11]  /*06d0*/  IMAD.MOV.U32 R13, RZ, RZ, R19 ;  /* 0x000000ffff0d7224 */ /* 0x000fd600078e0013 */
        /* <DEDUP_REMOVED lines=15> */
.L_x_308:
[----:B------:R-:W-:Y:S05]  /*07d0*/  BSYNC.RECONVERGENT B2 ;  /* 0x0000000000027941 */ /* 0x000fea0003800200 */
.L_x_307:
[----:B------:R0:W5:Y:S04]  /*07e0*/  LDG.E.64 R14, desc[UR10][R16.64+0x1000] ;  /* 0x0010000a100e7981 */ /* 0x000168000c1e1b00 */
[----:B------:R0:W5:Y:S02]  /*07f0*/  LDG.E.64 R18, desc[UR10][R16.64+0x1800] ;  /* 0x0018000a10127981 */ /* 0x000164000c1e1b00 */
[----:B-----5:R-:W-:Y:S01]  /*0800*/  DSETP.GEU.AND P0, PT, R12, R6, PT ;  /* 0x000000060c00722a */ /* 0x020fe20003f0e000 */
[----:B------:R-:W-:Y:S01]  /*0810*/  VIADD R21, R11, 0xffffff00 ;  /* 0xffffff000b157836 */ /* 0x000fe20000000000 */
[----:B------:R-:W-:Y:S04]  /*0820*/  BSSY.RECONVERGENT B2, `(.L_x_309) ;  /* 0x0000017000027945 */ /* 0x000fe80003800200 */
[----:B------:R-:W-:-:S02]  /*0830*/  SHF.R.S32.HI R20, RZ, 0x1f, R21 ;  /* 0x0000001fff147819 */ /* 0x000fc40000011415 */
[----:B------:R-:W-:Y:S01]  /*0840*/  IADD3 R26, P1, P2, R21, R2, R8 ;  /* 0x00000002151a7210 */ /* 0x000fe20007a3e008 */
[----:B------:R-:W-:-:S03]  /*0850*/  IMAD.MOV.U32 R21, RZ, RZ, R7 ;  /* 0x000000ffff157224 */ /* 0x000fc600078e0007 */
[----:B------:R-:W-:Y:S01]  /*0860*/  IADD3.X R27, PT, PT, R20, R3, RZ, P1, P2 ;  /* 0x00000003141b7210 */ /* 0x000fe20000fe44ff */
[----:B------:R-:W-:Y:S02]  /*0870*/  IMAD.MOV.U32 R24, RZ, RZ, R26 ;  /* 0x000000ffff187224 */ /* 0x000fe400078e001a */
[----:B------:R-:W-:Y:S02]  /*0880*/  IMAD.MOV.U32 R20, RZ, RZ, R6 ;  /* 0x000000ffff147224 */ /* 0x000fe400078e0006 */
[----:B------:R-:W-:Y:S01]  /*0890*/  IMAD.MOV.U32 R25, RZ, RZ, R27 ;  /* 0x000000ffff197224 */ /* 0x000fe200078e001b */
[----:B0-----:R-:W-:Y:S06]  /*08a0*/  @!P0 BRA `(.L_x_310) ;  /* 0x0000000000388947 */ /* 0x001fec0003800000 */
        /* <DEDUP_REMOVED lines=14> */
.L_x_310:
[----:B------:R-:W-:Y:S05]  /*0990*/  BSYNC.RECONVERGENT B2 ;  /* 0x0000000000027941 */ /* 0x000fea0003800200 */
.L_x_309:
[----:B------:R-:W-:Y:S01]  /*09a0*/  DSETP.GEU.AND P0, PT, R20, R14, PT ;  /* 0x0000000e1400722a */ /* 0x000fe20003f0e000 */
[----:B------:R-:W-:Y:S01]  /*09b0*/  SHF.R.S32.HI R6, RZ, 0x1f, R11 ;  /* 0x0000001fff067819 */ /* 0x000fe2000001140b */
[----:B------:R-:W-:Y:S01]  /*09c0*/  BSSY.RECONVERGENT B2, `(.L_x_311) ;  /* 0x0000017000027945 */ /* 0x000fe20003800200 */
[C---:B------:R-:W-:Y:S01]  /*09d0*/  IADD3 R23, P1, P2, R11.reuse, R2, R8 ;  /* 0x000000020b177210 */ /* 0x040fe20007a3e008 */
[----:B------:R-:W-:Y:S02]  /*09e0*/  VIADD R17, R11, 0x100 ;  /* 0x000001000b117836 */ /* 0x000fe40000000000 */
[----:B------:R-:W-:Y:S01]  /*09f0*/  IMAD.MOV.U32 R7, RZ, RZ, R15 ;  /* 0x000000ffff077224 */ /* 0x000fe200078e000f */
[----:B------:R-:W-:Y:S01]  /*0a00*/  IADD3.X R16, PT, PT, R6, R3, RZ, P1, P2 ;  /* 0x0000000306107210 */ /* 0x000fe20000fe44ff */
[----:B------:R-:W-:Y:S02]  /*0a10*/  IMAD.MOV.U32 R12, RZ, RZ, R23 ;  /* 0x000000ffff0c7224 */ /* 0x000fe400078e0017 */
[----:B------:R-:W-:-:S02]  /*0a20*/  IMAD.MOV.U32 R6, RZ, RZ, R14 ;  /* 0x000000ffff067224 */ /* 0x000fc400078e000e */
[----:B------:R-:W-:Y:S02]  /*0a30*/  IMAD.MOV.U32 R13, RZ, RZ, R16 ;  /* 0x000000ffff0d7224 */ /* 0x000fe400078e0010 */
        /* <DEDUP_REMOVED lines=15> */
.L_x_312:
[----:B------:R-:W-:Y:S05]  /*0b30*/  BSYNC.RECONVERGENT B2 ;  /* 0x0000000000027941 */ /* 0x000fea0003800200 */
.L_x_311:
[----:B------:R-:W-:Y:S01]  /*0b40*/  DSETP.GEU.AND P0, PT, R6, R18, PT ;  /* 0x000000120600722a */ /* 0x000fe20003f0e000 */
[----:B------:R-:W-:Y:S01]  /*0b50*/  SHF.R.S32.HI R14, RZ, 0x1f, R17 ;  /* 0x0000001fff0e7819 */ /* 0x000fe20000011411 */
[----:B------:R-:W-:Y:S01]  /*0b60*/  BSSY.RECONVERGENT B2, `(.L_x_313) ;  /* 0x0000016000027945 */ /* 0x000fe20003800200 */
[----:B------:R-:W-:Y:S01]  /*0b70*/  IADD3 R17, P1, P2, R17, R2, R8 ;  /* 0x0000000211117210 */ /* 0x000fe20007a3e008 */
[----:B------:R-:W-:-:S03]  /*0b80*/  IMAD.MOV.U32 R15, RZ, RZ, R19 ;  /* 0x000000ffff0f7224 */ /* 0x000fc600078e0013 */
[----:B------:R-:W-:Y:S01]  /*0b90*/  IADD3.X R16, PT, PT, R14, R3, RZ, P1, P2 ;  /* 0x000000030e107210 */ /* 0x000fe20000fe44ff */
[----:B------:R-:W-:Y:S02]  /*0ba0*/  IMAD.MOV.U32 R21, RZ, RZ, R17 ;  /* 0x000000ffff157224 */ /* 0x000fe400078e0011 */
[----:B------:R-:W-:Y:S02]  /*0bb0*/  IMAD.MOV.U32 R14, RZ, RZ, R18 ;  /* 0x000000ffff0e7224 */ /* 0x000fe400078e0012 */
        /* <DEDUP_REMOVED lines=16> */
.L_x_314:
[----:B------:R-:W-:Y:S05]  /*0cc0*/  BSYNC.RECONVERGENT B2 ;  /* 0x0000000000027941 */ /* 0x000fea0003800200 */
.L_x_313:
[C---:B------:R-:W-:Y:S02]  /*0cd0*/  VIADD R6, R11.reuse, 0x200 ;  /* 0x000002000b067836 */ /* 0x040fe40000000000 */
[----:B------:R-:W-:-:S03]  /*0ce0*/  VIADD R11, R11, 0x400 ;  /* 0x000004000b0b7836 */ /* 0x000fc60000000000 */
[----:B------:R-:W-:-:S13]  /*0cf0*/  ISETP.GE.AND P0, PT, R6, R9, PT ;  /* 0x000000090600720c */ /* 0x000fda0003f06270 */
[----:B------:R-:W-:Y:S05]  /*0d00*/  @!P0 BRA `(.L_x_315) ;  /* 0xfffffff800388947 */ /* 0x000fea000383ffff */
.L_x_301:
[----:B------:R-:W-:Y:S05]  /*0d10*/  BSYNC.RECONVERGENT B1 ;  /* 0x0000000000017941 */ /* 0x000fea0003800200 */
.L_x_300:
[----:B------:R-:W-:-:S13]  /*0d20*/  ISETP.GE.AND P0, PT, R9, 0x100, PT ;  /* 0x000001000900780c */ /* 0x000fda0003f06270 */
[----:B------:R-:W-:Y:S05]  /*0d30*/  @!P0 BRA `(.L_x_316) ;  /* 0x0000001400508947 */ /* 0x000fea0003800000 */
[----:B------:R-:W0:Y:S01]  /*0d40*/  S2R R11, SR_LANEID ;  /* 0x00000000000b7919 */ /* 0x000e220000000000 */
[----:B------:R-:W-:Y:S01]  /*0d50*/  BSSY.RECONVERGENT B1, `(.L_x_317) ;  /* 0x000001f000017945 */ /* 0x000fe20003800200 */
[----:B------:R-:W-:Y:S01]  /*0d60*/  IMAD.MOV.U32 R12, RZ, RZ, R21 ;  /* 0x000000ffff0c7224 */ /* 0x000fe200078e0015 */
[----:B-----5:R1:W2:Y:S01]  /*0d70*/  SHFL.DOWN PT, R4, R14, 0x1, 0x1f ;  /* 0x08201f000e047f89 */ /* 0x0202a200000e0000 */
        /* <DEDUP_REMOVED lines=9> */
[----:B------:R-:W-:Y:S01]  /*0e10*/  IMAD.MOV.U32 R12, RZ, RZ, R6 ;  /* 0x000000ffff0c7224 */ /* 0x000fe200078e0006 */
[----:B------:R-:W-:Y:S01]  /*0e20*/  MOV R13, R7 ;  /* 0x00000007000d7202 */ /* 0x000fe20000000f00 */
[----:B------:R-:W-:Y:S02]  /*0e30*/  IMAD.MOV.U32 R2, RZ, RZ, R4 ;  /* 0x000000ffff027224 */ /* 0x000fe400078e0004 */
[----:B------:R-:W-:-:S09]  /*0e40*/  IMAD.MOV.U32 R3, RZ, RZ, R5 ;  /* 0x000000ffff037224 */ /* 0x000fd200078e0005 */
        /* <DEDUP_REMOVED lines=15> */
.L_x_318:
[----:B------:R-:W-:Y:S05]  /*0f40*/  BSYNC.RECONVERGENT B1 ;  /* 0x0000000000017941 */ /* 0x000fea0003800200 */
.L_x_317:
        /* <DEDUP_REMOVED lines=31> */
.L_x_320:
[----:B------:R-:W-:Y:S05]  /*1140*/  BSYNC.RECONVERGENT B1 ;  /* 0x0000000000017941 */ /* 0x000fea0003800200 */
.L_x_319:
[----:B------:R-:W-:Y:S01]  /*1150*/  ISETP.GT.AND P0, PT, R11, 0x1b, PT ;  /* 0x0000001b0b00780c */ /* 0x000fe20003f04270 */
[----:B-1----:R1:W1:Y:S01]  /*1160*/  SHFL.DOWN PT, R6, R4, 0x4, 0x1f ;  /* 0x08801f0004067f89 */ /* 0x00226200000e0000 */
[----:B------:R-:W-:Y:S01]  /*1170*/  BSSY.RECONVERGENT B1, `(.L_x_321) ;  /* 0x000001d000017945 */ /* 0x000fe20003800200 */
[----:B----4-:R-:W-:Y:S02]  /*1180*/  IMAD.MOV.U32 R14, RZ, RZ, R8 ;  /* 0x000000ffff0e7224 */ /* 0x010fe400078e0008 */
[----:B--2---:R2:W4:Y:S01]  /*1190*/  SHFL.DOWN PT, R7, R5, 0x4, 0x1f ;  /* 0x08801f0005077f89 */ /* 0x00452200000e0000 */
[----:B---3--:R-:W-:Y:S02]  /*11a0*/  IMAD.MOV.U32 R15, RZ, RZ, R9 ;  /* 0x000000ffff0f7224 */ /* 0x008fe400078e0009 */
[----:B0-----:R-:W-:Y:S01]  /*11b0*/  IMAD.MOV.U32 R2, RZ, RZ, R4 ;  /* 0x000000ffff027224 */ /* 0x001fe200078e0004 */
[----:B------:R2:W0:Y:S01]  /*11c0*/  SHFL.DOWN PT, R13, R8, 0x4, 0x1f ;  /* 0x08801f00080d7f89 */ /* 0x00042200000e0000 */
[----:B------:R-:W-:-:S03]  /*11d0*/  IMAD.MOV.U32 R3, RZ, RZ, R5 ;  /* 0x000000ffff037224 */ /* 0x000fc600078e0005 */
[----:B------:R2:W3:Y:S01]  /*11e0*/  SHFL.DOWN PT, R12, R9, 0x4, 0x1f ;  /* 0x08801f00090c7f89 */ /* 0x0004e200000e0000 */
[----:B------:R-:W-:Y:S05]  /*11f0*/  @P0 BRA `(.L_x_322) ;  /* 0x0000000000500947 */ /* 0x000fea0003800000 */
[----:B-1--4-:R-:W-:Y:S01]  /*1200*/  DSETP.GEU.AND P0, PT, R4, R6, PT ;  /* 0x000000060400722a */ /* 0x012fe20003f0e000 */
[----:B0-----:R-:W-:Y:S02]  /*1210*/  IMAD.MOV.U32 R14, RZ, RZ, R13 ;  /* 0x000000ffff0e7224 */ /* 0x001fe400078e000d */
        /* <DEDUP_REMOVED lines=18> */
.L_x_322:
[----:B------:R-:W-:Y:S05]  /*1340*/  BSYNC.RECONVERGENT B1 ;  /* 0x0000000000017941 */ /* 0x000fea0003800200 */
.L_x_321:
[----:B------:R-:W-:Y:S01]  /*1350*/  ISETP.GT.AND P0, PT, R11, 0x17, PT ;  /* 0x000000170b00780c */ /* 0x000fe20003f04270 */
[----:B-1----:R1:W1:Y:S01]  /*1360*/  SHFL.DOWN PT, R4, R2, 0x8, 0x1f ;  /* 0x09001f0002047f89 */ /* 0x00226200000e0000 */
[----:B------:R-:W-:Y:S01]  /*1370*/  BSSY.RECONVERGENT B1, `(.L_x_323) ;  /* 0x000001d000017945 */ /* 0x000fe20003800200 */
[----:B---3--:R-:W-:Y:S02]  /*1380*/  IMAD.MOV.U32 R12, RZ, RZ, R14 ;  /* 0x000000ffff0c7224 */ /* 0x008fe400078e000e */
[----:B--2---:R2:W3:Y:S01]  /*1390*/  SHFL.DOWN PT, R5, R3, 0x8, 0x1f ;  /* 0x09001f0003057f89 */ /* 0x0044e200000e0000 */
[----:B0-----:R-:W-:Y:S02]  /*13a0*/  IMAD.MOV.U32 R13, RZ, RZ, R15 ;  /* 0x000000ffff0d7224 */ /* 0x001fe400078e000f */
[----:B------:R-:W-:Y:S01]  /*13b0*/  IMAD.MOV.U32 R8, RZ, RZ, R2 ;  /* 0x000000ffff087224 */ /* 0x000fe200078e0002 */
[----:B----4-:R2:W0:Y:S01]  /*13c0*/  SHFL.DOWN PT, R7, R14, 0x8, 0x1f ;  /* 0x09001f000e077f89 */ /* 0x01042200000e0000 */
[----:B------:R-:W-:-:S03]  /*13d0*/  IMAD.MOV.U32 R9, RZ, RZ, R3 ;  /* 0x000000ffff097224 */ /* 0x000fc600078e0003 */
[----:B------:R2:W4:Y:S01]  /*13e0*/  SHFL.DOWN PT, R6, R15, 0x8, 0x1f ;  /* 0x09001f000f067f89 */ /* 0x00052200000e0000 */
[----:B------:R-:W-:Y:S05]  /*13f0*/  @P0 BRA `(.L_x_324) ;  /* 0x0000000000500947 */ /* 0x000fea0003800000 */
[----:B-1-3--:R-:W-:Y:S01]  /*1400*/  DSETP.GEU.AND P0, PT, R2, R4, PT ;  /* 0x000000040200722a */ /* 0x00afe20003f0e000 */
        /* <DEDUP_REMOVED lines=19> */
.L_x_324:
[----:B------:R-:W-:Y:S05]  /*1540*/  BSYNC.RECONVERGENT B1 ;  /* 0x0000000000017941 */ /* 0x000fea0003800200 */
.L_x_323:
[----:B------:R-:W-:Y:S01]  /*1550*/  ISETP.GT.AND P0, PT, R11, 0xf, PT ;  /* 0x0000000f0b00780c */ /* 0x000fe20003f04270 */
[----:B-1----:R1:W1:Y:S01]  /*1560*/  SHFL.DOWN PT, R2, R8, 0x10, 0x1f ;  /* 0x0a001f0008027f89 */ /* 0x00226200000e0000 */
[----:B------:R-:W-:Y:S01]  /*1570*/  BSSY.RECONVERGENT B1, `(.L_x_325) ;  /* 0x000001d000017945 */ /* 0x000fe20003800200 */
[----:B------:R-:W-:Y:S02]  /*1580*/  IMAD.MOV.U32 R4, RZ, RZ, R12 ;  /* 0x000000ffff047224 */ /* 0x000fe400078e000c */
[----:B--2---:R2:W1:Y:S01]  /*1590*/  SHFL.DOWN PT, R3, R9, 0x10, 0x1f ;  /* 0x0a001f0009037f89 */ /* 0x00446200000e0000 */
[----:B---3--:R-:W-:Y:S02]  /*15a0*/  IMAD.MOV.U32 R5, RZ, RZ, R13 ;  /* 0x000000ffff057224 */ /* 0x008fe400078e000d */
[----:B----4-:R-:W-:Y:S01]  /*15b0*/  IMAD.MOV.U32 R6, RZ, RZ, R8 ;  /* 0x000000ffff067224 */ /* 0x010fe200078e0008 */
[----:B------:R2:W3:Y:S01]  /*15c0*/  SHFL.DOWN PT, R15, R12, 0x10, 0x1f ;  /* 0x0a001f000c0f7f89 */ /* 0x0004e200000e0000 */
[----:B0-----:R-:W-:-:S03]  /*15d0*/  IMAD.MOV.U32 R7, RZ, RZ, R9 ;  /* 0x000000ffff077224 */ /* 0x001fc600078e0009 */
[----:B------:R2:W0:Y:S01]  /*15e0*/  SHFL.DOWN PT, R14, R13, 0x10, 0x1f ;  /* 0x0a001f000d0e7f89 */ /* 0x00042200000e0000 */
[----:B------:R-:W-:Y:S05]  /*15f0*/  @P0 BRA `(.L_x_326) ;  /* 0x0000000000500947 */ /* 0x000fea0003800000 */
[----:B-1----:R-:W-:Y:S01]  /*1600*/  DSETP.GEU.AND P0, PT, R8, R2, PT ;  /* 0x000000020800722a */ /* 0x002fe20003f0e000 */
[----:B---3--:R-:W-:Y:S02]  /*1610*/  IMAD.MOV.U32 R4, RZ, RZ, R15 ;  /* 0x000000ffff047224 */ /* 0x008fe400078e000f */
[----:B0-----:R-:W-:Y:S02]  /*1620*/  IMAD.MOV.U32 R5, RZ, RZ, R14 ;  /* 0x000000ffff057224 */ /* 0x001fe400078e000e */
        /* <DEDUP_REMOVED lines=17> */
.L_x_326:
[----:B------:R-:W-:Y:S05]  /*1740*/  BSYNC.RECONVERGENT B1 ;  /* 0x0000000000017941 */ /* 0x000fea0003800200 */
.L_x_325:
[----:B------:R-:W-:Y:S01]  /*1750*/  ISETP.NE.AND P0, PT, R11, RZ, PT ;  /* 0x000000ff0b00720c */ /* 0x000fe20003f05270 */
[----:B------:R-:W-:-:S12]  /*1760*/  BSSY.RECONVERGENT B1, `(.L_x_327) ;  /* 0x000000a000017945 */ /* 0x000fd80003800200 */
[----:B------:R-:W-:Y:S05]  /*1770*/  @P0 BRA `(.L_x_328) ;  /* 0x0000000000200947 */ /* 0x000fea0003800000 */
[----:B-1----:R-:W1:Y:S01]  /*1780*/  S2R R8, SR_CgaCtaId ;  /* 0x0000000000087919 */ /* 0x002e620000008800 */
[----:B------:R-:W-:Y:S02]  /*1790*/  MOV R3, 0x400 ;  /* 0x0000040000037802 */ /* 0x000fe40000000f00 */
[----:B------:R-:W-:-:S04]  /*17a0*/  SHF.R.U32.HI R2, RZ, 0x1, R10 ;  /* 0x00000001ff027819 */ /* 0x000fc8000001160a */
[----:B------:R-:W-:Y:S02]  /*17b0*/  LOP3.LUT R2, R2, 0x1f0, RZ, 0xc0, !PT ;  /* 0x000001f002027812 */ /* 0x000fe400078ec0ff */
[----:B-1----:R-:W-:-:S05]  /*17c0*/  LEA R3, R8, R3, 0x18 ;  /* 0x0000000308037211 */ /* 0x002fca00078ec0ff */
[----:B------:R-:W-:-:S05]  /*17d0*/  IMAD.IADD R3, R2, 0x1, R3 ;  /* 0x0000000102037824 */ /* 0x000fca00078e0203 */
[----:B------:R4:W-:Y:S04]  /*17e0*/  STS.64 [R3+0x10], R4 ;  /* 0x0000100403007388 */ /* 0x0009e80000000a00 */
[----:B------:R4:W-:Y:S02]  /*17f0*/  STS.64 [R3+0x8], R6 ;  /* 0x0000080603007388 */ /* 0x0009e40000000a00 */
.L_x_328:
[----:B------:R-:W-:Y:S05]  /*1800*/  BSYNC.RECONVERGENT B1 ;  /* 0x0000000000017941 */ /* 0x000fea0003800200 */
.L_x_327:
[----:B------:R-:W-:Y:S01]  /*1810*/  BAR.SYNC.DEFER_BLOCKING 0x0 ;  /* 0x0000000000007b1d */ /* 0x000fe20000010000 */
[----:B------:R-:W-:-:S13]  /*1820*/  ISETP.NE.AND P1, PT, R10, RZ, PT ;  /* 0x000000ff0a00720c */ /* 0x000fda0003f25270 */
[----:B------:R-:W-:Y:S05]  /*1830*/  @P1 BRA `(.L_x_329) ;  /* 0x0000005000201947 */ /* 0x000fea0003800000 */
[----:B-1--4-:R-:W1:Y:S01]  /*1840*/  S2R R3, SR_CgaCtaId ;  /* 0x0000000000037919 */ /* 0x012e620000008800 */
[----:B------:R-:W-:Y:S01]  /*1850*/  MOV R20, 0x400 ;  /* 0x0000040000147802 */ /* 0x000fe20000000f00 */
[----:B------:R-:W-:Y:S03]  /*1860*/  BSSY.RECONVERGENT B1, `(.L_x_330) ;  /* 0x000001a000017945 */ /* 0x000fe60003800200 */
[----:B-1----:R-:W-:-:S05]  /*1870*/  LEA R20, R3, R20, 0x18 ;  /* 0x0000001403147211 */ /* 0x002fca00078ec0ff */
[----:B------:R-:W1:Y:S04]  /*1880*/  LDS.64 R16, [R20+0x18] ;  /* 0x0000180014107984 */ /* 0x000e680000000a00 */
[----:B--2---:R-:W2:Y:S04]  /*1890*/  LDS.128 R8, [R20+0x20] ;  /* 0x0000200014087984 */ /* 0x004ea80000000c00 */
[----:B------:R4:W4:Y:S04]  /*18a0*/  LDS.64 R2, [R20+0x80] ;  /* 0x0000800014027984 */ /* 0x0009280000000a00 */
[----:B0--3--:R0:W3:Y:S01]  /*18b0*/  LDS.128 R12, [R20+0x30] ;  /* 0x00003000140c7984 */ /* 0x0090e20000000c00 */
[----:B-1----:R-:W-:Y:S01]  /*18c0*/  DSETP.GEU.AND P0, PT, R6, R16, PT ;  /* 0x000000100600722a */ /* 0x002fe20003f0e000 */
[----:B------:R-:W-:-:S02]  /*18d0*/  IMAD.MOV.U32 R22, RZ, RZ, R16 ;  /* 0x000000ffff167224 */ /* 0x000fc400078e0010 */
[----:B------:R-:W-:Y:S02]  /*18e0*/  IMAD.MOV.U32 R23, RZ, RZ, R17 ;  /* 0x000000ffff177224 */ /* 0x000fe400078e0011 */
[----:B--2---:R-:W-:Y:S02]  /*18f0*/  IMAD.MOV.U32 R24, RZ, RZ, R8 ;  /* 0x000000ffff187224 */ /* 0x004fe400078e0008 */
[----:B------:R-:W-:-:S07]  /*1900*/  IMAD.MOV.U32 R25, RZ, RZ, R9 ;  /* 0x000000ffff197224 */ /* 0x000fce00078e0009 */
[----:B0--34-:R-:W-:Y:S05]  /*1910*/  @!P0 BRA `(.L_x_331) ;  /* 0x0000000000388947 */ /* 0x019fea0003800000 */
[----:B------:R-:W-:Y:S01]  /*1920*/  DSETP.GEU.AND P0, PT, R16, R6, PT ;  /* 0x000000061000722a */ /* 0x000fe20003f0e000 */
[----:B------:R-:W-:Y:S01]  /*1930*/  IMAD.MOV.U32 R22, RZ, RZ, R6 ;  /* 0x000000ffff167224 */ /* 0x000fe200078e0006 */
[----:B------:R-:W-:Y:S01]  /*1940*/  MOV R25, R5 ;  /* 0x0000000500197202 */ /* 0x000fe20000000f00 */
[----:B------:R-:W-:Y:S02]  /*1950*/  IMAD.MOV.U32 R23, RZ, RZ, R7 ;  /* 0x000000ffff177224 */ /* 0x000fe400078e0007 */
[----:B------:R-:W-:-:S09]  /*1960*/  IMAD.MOV.U32 R24, RZ, RZ, R4 ;  /* 0x000000ffff187224 */ /* 0x000fd200078e0004 */
        /* <DEDUP_REMOVED lines=9> */
.L_x_331:
[----:B------:R-:W-:Y:S05]  /*1a00*/  BSYNC.RECONVERGENT B1 ;  /* 0x0000000000017941 */ /* 0x000fea0003800200 */
.L_x_330:
        /* <DEDUP_REMOVED lines=23> */
.L_x_333:
[----:B------:R-:W-:Y:S05]  /*1b80*/  BSYNC.RECONVERGENT B1 ;  /* 0x0000000000017941 */ /* 0x000fea0003800200 */
.L_x_332:
        /* <DEDUP_REMOVED lines=21> */
.L_x_335:
[----:B------:R-:W-:Y:S05]  /*1ce0*/  BSYNC.RECONVERGENT B1 ;  /* 0x0000000000017941 */ /* 0x000fea0003800200 */
.L_x_334:
        /* <DEDUP_REMOVED lines=23> */
.L_x_337:
[----:B------:R-:W-:Y:S05]  /*1e60*/  BSYNC.RECONVERGENT B1 ;  /* 0x0000000000017941 */ /* 0x000fea0003800200 */
.L_x_336:
        /* <DEDUP_REMOVED lines=21> */
.L_x_339:
[----:B------:R-:W-:Y:S05]  /*1fc0*/  BSYNC.RECONVERGENT B1 ;  /* 0x0000000000017941 */ /* 0x000fea0003800200 */
.L_x_338:
        /* <DEDUP_REMOVED lines=21> */
.L_x_341:
[----:B------:R-:W-:Y:S05]  /*2120*/  BSYNC.RECONVERGENT B1 ;  /* 0x0000000000017941 */ /* 0x000fea0003800200 */
.L_x_340:
        /* <DEDUP_REMOVED lines=21> */
.L_x_316:
[----:B------:R-:W0:Y:S01]  /*2280*/  S2R R2, SR_LANEID ;  /* 0x0000000000027919 */ /* 0x000e220000000000 */
[----:B------:R-:W-:Y:S01]  /*2290*/  LOP3.LUT R3, R10, 0x3e0, RZ, 0xc0, !PT ;  /* 0x000003e00a037812 */ /* 0x000fe200078ec0ff */
[----:B------:R-:W-:Y:S01]  /*22a0*/  BSSY.RECONVERGENT B1, `(.L_x_342) ;  /* 0x0000024000017945 */ /* 0x000fe20003800200 */
[----:B------:R-:W-:Y:S02]  /*22b0*/  IMAD.MOV.U32 R18, RZ, RZ, R21 ;  /* 0x000000ffff127224 */ /* 0x000fe400078e0015 */
[----:B------:R-:W-:Y:S01]  /*22c0*/  LOP3.LUT R6, RZ, R3, RZ, 0x33, !PT ;  /* 0x00000003ff067212 */ /* 0x000fe200078e33ff */
[----:B------:R-:W-:Y:S02]  /*22d0*/  VIADD R4, R3, 0x20 ;  /* 0x0000002003047836 */ /* 0x000fe40000000000 */
[----:B------:R-:W-:Y:S02]  /*22e0*/  IMAD.MOV.U32 R22, RZ, RZ, R20 ;  /* 0x000000ffff167224 */ /* 0x000fe400078e0014 */
[----:B------:R-:W-:Y:S01]  /*22f0*/  IMAD.IADD R3, R9, 0x1, R6 ;  /* 0x0000000109037824 */ /* 0x000fe200078e0206 */
[----:B------:R-:W-:Y:S01]  /*2300*/  ISETP.GT.AND P0, PT, R4, R9, PT ;  /* 0x000000090400720c */ /* 0x000fe20003f04270 */
[----:B-----5:R-:W-:-:S02]  /*2310*/  IMAD.MOV.U32 R4, RZ, RZ, R14 ;  /* 0x000000ffff047224 */ /* 0x020fc400078e000e */
[----:B------:R-:W-:Y:S01]  /*2320*/  IMAD.MOV.U32 R5, RZ, RZ, R15 ;  /* 0x000000ffff057224 */ /* 0x000fe200078e000f */
[----:B------:R-:W-:-:S05]  /*2330*/  SEL R3, R3, 0x1f, P0 ;  /* 0x0000001f03037807 */ /* 0x000fca0000000000 */
[----:B------:R1:W2:Y:S04]  /*2340*/  SHFL.DOWN PT, R6, R14, 0x1, R3 ;  /* 0x082000000e067989 */ /* 0x0002a800000e0003 */
[----:B------:R1:W3:Y:S04]  /*2350*/  SHFL.DOWN PT, R7, R15, 0x1, R3 ;  /* 0x082000000f077989 */ /* 0x0002e800000e0003 */
[----:B------:R1:W4:Y:S01]  /*2360*/  SHFL.DOWN PT, R8, R21, 0x1, R3 ;  /* 0x0820000015087989 */ /* 0x00032200000e0003 */
[----:B0-----:R-:W-:-:S03]  /*2370*/  ISETP.GE.AND P0, PT, R2, R3, PT ;  /* 0x000000030200720c */ /* 0x001fc60003f06270 */
[----:B------:R1:W0:Y:S10]  /*2380*/  SHFL.DOWN PT, R11, R20, 0x1, R3 ;  /* 0x08200000140b7989 */ /* 0x00023400000e0003 */
[----:B-12---:R-:W-:Y:S05]  /*2390*/  @P0 BRA `(.L_x_343) ;  /* 0x0000000000500947 */ /* 0x006fea0003800000 */
[----:B---3--:R-:W-:Y:S01]  /*23a0*/  DSETP.GEU.AND P0, PT, R14, R6, PT ;  /* 0x000000060e00722a */ /* 0x008fe20003f0e000 */
[----:B----4-:R-:W-:Y:S02]  /*23b0*/  IMAD.MOV.U32 R18, RZ, RZ, R8 ;  /* 0x000000ffff127224 */ /* 0x010fe400078e0008 */
        /* <DEDUP_REMOVED lines=18> */
.L_x_343:
[----:B------:R-:W-:Y:S05]  /*24e0*/  BSYNC.RECONVERGENT B1 ;  /* 0x0000000000017941 */ /* 0x000fea0003800200 */
.L_x_342:
[----:B------:R-:W-:Y:S01]  /*24f0*/  IADD3 R6, PT, PT, R2, 0x2, RZ ;  /* 0x0000000202067810 */ /* 0x000fe20007ffe0ff */
[----:B------:R1:W2:Y:S01]  /*2500*/  SHFL.DOWN PT, R12, R4, 0x2, R3 ;  /* 0x08400000040c7989 */ /* 0x0002a200000e0003 */
[----:B------:R-:W-:Y:S01]  /*2510*/  BSSY.RECONVERGENT B1, `(.L_x_344) ;  /* 0x000001e000017945 */ /* 0x000fe20003800200 */
[----:B----4-:R-:W-:Y:S01]  /*2520*/  IMAD.MOV.U32 R8, RZ, RZ, R18 ;  /* 0x000000ffff087224 */ /* 0x010fe200078e0012 */
[----:B------:R-:W-:Y:S01]  /*2530*/  ISETP.GT.AND P0, PT, R6, R3, PT ;  /* 0x000000030600720c */ /* 0x000fe20003f04270 */
[----:B------:R1:W4:Y:S01]  /*2540*/  SHFL.DOWN PT, R13, R5, 0x2, R3 ;  /* 0x08400000050d7989 */ /* 0x00032200000e0003 */
[----:B------:R-:W-:Y:S02]  /*2550*/  IMAD.MOV.U32 R16, RZ, RZ, R22 ;  /* 0x000000ffff107224 */ /* 0x000fe400078e0016 */
[----:B------:R-:W-:Y:S01]  /*2560*/  IMAD.MOV.U32 R6, RZ, RZ, R4 ;  /* 0x000000ffff067224 */ /* 0x000fe200078e0004 */
[----:B0-----:R1:W0:Y:S01]  /*2570*/  SHFL.DOWN PT, R11, R18, 0x2, R3 ;  /* 0x08400000120b7989 */ /* 0x00122200000e0003 */
[----:B---3--:R-:W-:-:S03]  /*2580*/  IMAD.MOV.U32 R7, RZ, RZ, R5 ;  /* 0x000000ffff077224 */ /* 0x008fc600078e0005 */
[----:B------:R1:W3:Y:S04]  /*2590*/  SHFL.DOWN PT, R15, R22, 0x2, R3 ;  /* 0x08400000160f7989 */ /* 0x0002e800000e0003 */
[----:B------:R-:W-:Y:S05]  /*25a0*/  @P0 BRA `(.L_x_345) ;  /* 0x0000000000500947 */ /* 0x000fea0003800000 */
[----:B--2-4-:R-:W-:Y:S01]  /*25b0*/  DSETP.GEU.AND P0, PT, R4, R12, PT ;  /* 0x0000000c0400722a */ /* 0x014fe20003f0e000 */
        /* <DEDUP_REMOVED lines=19> */
.L_x_345:
[----:B------:R-:W-:Y:S05]  /*26f0*/  BSYNC.RECONVERGENT B1 ;  /* 0x0000000000017941 */ /* 0x000fea0003800200 */
.L_x_344:
[----:B-1----:R-:W-:Y:S01]  /*2700*/  VIADD R4, R2, 0x4 ;  /* 0x0000000402047836 */ /* 0x002fe20000000000 */
[----:B--2---:R1:W2:Y:S01]  /*2710*/  SHFL.DOWN PT, R12, R6, 0x4, R3 ;  /* 0x08800000060c7989 */ /* 0x0042a200000e0003 */
[----:B------:R-:W-:Y:S01]  /*2720*/  BSSY.RECONVERGENT B1, `(.L_x_346) ;  /* 0x000001e000017945 */ /* 0x000fe20003800200 */
[----:B------:R-:W-:Y:S02]  /*2730*/  IMAD.MOV.U32 R14, RZ, RZ, R8 ;  /* 0x000000ffff0e7224 */ /* 0x000fe400078e0008 */
[----:B------:R-:W-:Y:S01]  /*2740*/  ISETP.GT.AND P0, PT, R4, R3, PT ;  /* 0x000000030400720c */ /* 0x000fe20003f04270 */
[----:B----4-:R1:W4:Y:S01]  /*2750*/  SHFL.DOWN PT, R13, R7, 0x4, R3 ;  /* 0x08800000070d7989 */ /* 0x01032200000e0003 */
[----:B------:R-:W-:Y:S02]  /*2760*/  IMAD.MOV.U32 R18, RZ, RZ, R16 ;  /* 0x000000ffff127224 */ /* 0x000fe400078e0010 */
[----:B------:R-:W-:Y:S01]  /*2770*/  IMAD.MOV.U32 R4, RZ, RZ, R6 ;  /* 0x000000ffff047224 */ /* 0x000fe200078e0006 */
[----:B0-----:R1:W0:Y:S01]  /*2780*/  SHFL.DOWN PT, R11, R8, 0x4, R3 ;  /* 0x08800000080b7989 */ /* 0x00122200000e0003 */
[----:B------:R-:W-:-:S03]  /*2790*/  IMAD.MOV.U32 R5, RZ, RZ, R7 ;  /* 0x000000ffff057224 */ /* 0x000fc600078e0007 */
[----:B---3--:R1:W3:Y:S04]  /*27a0*/  SHFL.DOWN PT, R15, R16, 0x4, R3 ;  /* 0x08800000100f7989 */ /* 0x0082e800000e0003 */
        /* <DEDUP_REMOVED lines=21> */
.L_x_347:
[----:B------:R-:W-:Y:S05]  /*2900*/  BSYNC.RECONVERGENT B1 ;  /* 0x0000000000017941 */ /* 0x000fea0003800200 */
.L_x_346:
[----:B-1----:R-:W-:Y:S01]  /*2910*/  VIADD R8, R2, 0x8 ;  /* 0x0000000802087836 */ /* 0x002fe20000000000 */
[----:B------:R1:W1:Y:S01]  /*2920*/  SHFL.DOWN PT, R6, R4, 0x8, R3 ;  /* 0x0900000004067989 */ /* 0x00026200000e0003 */
[----:B------:R-:W-:Y:S01]  /*2930*/  BSSY.RECONVERGENT B1, `(.L_x_348) ;  /* 0x000001e000017945 */ /* 0x000fe20003800200 */
[----:B------:R-:W-:Y:S02]  /*2940*/  IMAD.MOV.U32 R16, RZ, RZ, R18 ;  /* 0x000000ffff107224 */ /* 0x000fe400078e0012 */
[----:B------:R-:W-:Y:S01]  /*2950*/  ISETP.GT.AND P0, PT, R8, R3, PT ;  /* 0x000000030800720c */ /* 0x000fe20003f04270 */
[----:B------:R1:W1:Y:S01]  /*2960*/  SHFL.DOWN PT, R7, R5, 0x8, R3 ;  /* 0x0900000005077989 */ /* 0x00026200000e0003 */
[----:B------:R-:W-:Y:S02]  /*2970*/  IMAD.MOV.U32 R8, RZ, RZ, R14 ;  /* 0x000000ffff087224 */ /* 0x000fe400078e000e */
[----:B--2---:R-:W-:Y:S01]  /*2980*/  IMAD.MOV.U32 R12, RZ, RZ, R4 ;  /* 0x000000ffff0c7224 */ /* 0x004fe200078e0004 */
[----:B0-----:R0:W2:Y:S01]  /*2990*/  SHFL.DOWN PT, R11, R14, 0x8, R3 ;  /* 0x090000000e0b7989 */ /* 0x0010a200000e0003 */
[----:B----4-:R-:W-:-:S03]  /*29a0*/  IMAD.MOV.U32 R13, RZ, RZ, R5 ;  /* 0x000000ffff0d7224 */ /* 0x010fc600078e0005 */
[----:B---3--:R0:W3:Y:S04]  /*29b0*/  SHFL.DOWN PT, R15, R18, 0x8, R3 ;  /* 0x09000000120f7989 */ /* 0x0080e800000e0003 */
[----:B------:R-:W-:Y:S05]  /*29c0*/  @P0 BRA `(.L_x_349) ;  /* 0x0000000000500947 */ /* 0x000fea0003800000 */
[----:B-1----:R-:W-:Y:S01]  /*29d0*/  DSETP.GEU.AND P0, PT, R4, R6, PT ;  /* 0x000000060400722a */ /* 0x002fe20003f0e000 */
[----:B--2---:R-:W-:Y:S02]  /*29e0*/  IMAD.MOV.U32 R8, RZ, RZ, R11 ;  /* 0x000000ffff087224 */ /* 0x004fe400078e000b */
        /* <DEDUP_REMOVED lines=18> */
.L_x_349:
[----:B------:R-:W-:Y:S05]  /*2b10*/  BSYNC.RECONVERGENT B1 ;  /* 0x0000000000017941 */ /* 0x000fea0003800200 */
.L_x_348:
[----:B-1----:R-:W-:Y:S01]  /*2b20*/  VIADD R4, R2, 0x10 ;  /* 0x0000001002047836 */ /* 0x002fe20000000000 */
[----:B0-----:R0:W1:Y:S01]  /*2b30*/  SHFL.DOWN PT, R14, R12, 0x10, R3 ;  /* 0x0a0000000c0e7989 */ /* 0x00106200000e0003 */
[----:B------:R-:W-:Y:S01]  /*2b40*/  BSSY.RECONVERGENT B1, `(.L_x_350) ;  /* 0x000001e000017945 */ /* 0x000fe20003800200 */
[----:B------:R-:W-:Y:S02]  /*2b50*/  IMAD.MOV.U32 R5, RZ, RZ, R16 ;  /* 0x000000ffff057224 */ /* 0x000fe400078e0010 */
[----:B------:R-:W-:Y:S01]  /*2b60*/  ISETP.GT.AND P0, PT, R4, R3, PT ;  /* 0x000000030400720c */ /* 0x000fe20003f04270 */
[----:B---3--:R0:W3:Y:S01]  /*2b70*/  SHFL.DOWN PT, R15, R13, 0x10, R3 ;  /* 0x0a0000000d0f7989 */ /* 0x0080e200000e0003 */
[----:B------:R-:W-:Y:S02]  /*2b80*/  IMAD.MOV.U32 R4, RZ, RZ, R8 ;  /* 0x000000ffff047224 */ /* 0x000fe400078e0008 */
[----:B------:R-:W-:Y:S01]  /*2b90*/  IMAD.MOV.U32 R6, RZ, RZ, R12 ;  /* 0x000000ffff067224 */ /* 0x000fe200078e000c */
[----:B--2---:R0:W2:Y:S01]  /*2ba0*/  SHFL.DOWN PT, R11, R8, 0x10, R3 ;  /* 0x0a000000080b7989 */ /* 0x0040a200000e0003 */
[----:B------:R-:W-:-:S03]  /*2bb0*/  IMAD.MOV.U32 R7, RZ, RZ, R13 ;  /* 0x000000ffff077224 */ /* 0x000fc600078e000d */
[----:B------:R0:W4:Y:S04]  /*2bc0*/  SHFL.DOWN PT, R17, R16, 0x10, R3 ;  /* 0x0a00000010117989 */ /* 0x00012800000e0003 */
        /* <DEDUP_REMOVED lines=21> */
.L_x_351:
[----:B------:R-:W-:Y:S05]  /*2d20*/  BSYNC.RECONVERGENT B1 ;  /* 0x0000000000017941 */ /* 0x000fea0003800200 */
.L_x_350:
[----:B------:R-:W-:Y:S01]  /*2d30*/  ISETP.NE.AND P0, PT, R2, RZ, PT ;  /* 0x000000ff0200720c */ /* 0x000fe20003f05270 */
[----:B------:R-:W-:-:S12]  /*2d40*/  BSSY.RECONVERGENT B1, `(.L_x_352) ;  /* 0x000000a000017945 */ /* 0x000fd80003800200 */
[----:B------:R-:W-:Y:S05]  /*2d50*/  @P0 BRA `(.L_x_353) ;  /* 0x0000000000200947 */ /* 0x000fea0003800000 */
[----:B0-----:R-:W0:Y:S01]  /*2d60*/  S2R R8, SR_CgaCtaId ;  /* 0x0000000000087919 */ /* 0x001e220000008800 */
[----:B------:R-:W-:Y:S02]  /*2d70*/  MOV R3, 0x400 ;  /* 0x0000040000037802 */ /* 0x000fe40000000f00 */
[----:B------:R-:W-:-:S04]  /*2d80*/  SHF.R.U32.HI R2, RZ, 0x1, R10 ;  /* 0x00000001ff027819 */ /* 0x000fc8000001160a */
[----:B------:R-:W-:Y:S02]  /*2d90*/  LOP3.LUT R2, R2, 0x1f0, RZ, 0xc0, !PT ;  /* 0x000001f002027812 */ /* 0x000fe400078ec0ff */
[----:B0-----:R-:W-:-:S05]  /*2da0*/  LEA R3, R8, R3, 0x18 ;  /* 0x0000000308037211 */ /* 0x001fca00078ec0ff */
[----:B------:R-:W-:-:S05]  /*2db0*/  IMAD.IADD R3, R2, 0x1, R3 ;  /* 0x0000000102037824 */ /* 0x000fca00078e0203 */
[----:B------:R0:W-:Y:S04]  /*2dc0*/  STS.64 [R3+0x10], R4 ;  /* 0x0000100403007388 */ /* 0x0001e80000000a00 */
[----:B------:R0:W-:Y:S02]  /*2dd0*/  STS.64 [R3+0x8], R6 ;  /* 0x0000080603007388 */ /* 0x0001e40000000a00 */
.L_x_353:
[----:B------:R-:W-:Y:S05]  /*2de0*/  BSYNC.RECONVERGENT B1 ;  /* 0x0000000000017941 */ /* 0x000fea0003800200 */
.L_x_352:
[----:B------:R-:W-:Y:S01]  /*2df0*/  BAR.SYNC.DEFER_BLOCKING 0x0 ;  /* 0x0000000000007b1d */ /* 0x000fe20000010000 */
[----:B------:R-:W-:-:S13]  /*2e00*/  ISETP.NE.AND P1, PT, R10, RZ, PT ;  /* 0x000000ff0a00720c */ /* 0x000fda0003f25270 */
[----:B------:R-:W-:Y:S05]  /*2e10*/  @P1 BRA `(.L_x_329) ;  /* 0x0000003800a81947 */ /* 0x000fea0003800000 */
[----:B------:R-:W-:Y:S01]  /*2e20*/  ISETP.GE.AND P0, PT, R9, 0x21, PT ;  /* 0x000000210900780c */ /* 0x000fe20003f06270 */
[----:B0-----:R-:W-:Y:S02]  /*2e30*/  IMAD.MOV.U32 R13, RZ, RZ, R4 ;  /* 0x000000ffff0d7224 */ /* 0x001fe400078e0004 */
[----:B------:R-:W-:Y:S02]  /*2e40*/  IMAD.MOV.U32 R8, RZ, RZ, R5 ;  /* 0x000000ffff087224 */ /* 0x000fe400078e0005 */
[----:B------:R-:W-:Y:S02]  /*2e50*/  IMAD.MOV.U32 R2, RZ, RZ, R6 ;  /* 0x000000ffff027224 */ /* 0x000fe400078e0006 */
[----:B------:R-:W-:-:S06]  /*2e60*/  IMAD.MOV.U32 R3, RZ, RZ, R7 ;  /* 0x000000ffff037224 */ /* 0x000fcc00078e0007 */
[----:B------:R-:W-:Y:S05]  /*2e70*/  @!P0 BRA `(.L_x_354) ;  /* 0x00000000006c8947 */ /* 0x000fea0003800000 */
[----:B------:R-:W0:Y:S01]  /*2e80*/  S2UR UR5, SR_CgaCtaId ;  /* 0x00000000000579c3 */ /* 0x000e220000008800 */
[----:B------:R-:W-:Y:S01]  /*2e90*/  UMOV UR4, 0x400 ;  /* 0x0000040000047882 */ /* 0x000fe20000000000 */
[----:B------:R-:W-:Y:S01]  /*2ea0*/  BSSY.RECONVERGENT B1, `(.L_x_354) ;  /* 0x0000018000017945 */ /* 0x000fe20003800200 */
[----:B0-----:R-:W-:-:S09]  /*2eb0*/  ULEA UR4, UR5, UR4, 0x18 ;  /* 0x0000000405047291 */ /* 0x001fd2000f8ec0ff */
[----:B--2---:R-:W0:Y:S04]  /*2ec0*/  LDS.64 R10, [UR4+0x18] ;  /* 0x00001804ff0a7984 */ /* 0x004e280008000a00 */
[----:B-1-3--:R-:W1:Y:S01]  /*2ed0*/  LDS.64 R14, [UR4+0x20] ;  /* 0x00002004ff0e7984 */ /* 0x00ae620008000a00 */
[----:B0-----:R-:W-:Y:S01]  /*2ee0*/  DSETP.GEU.AND P0, PT, R6, R10, PT ;  /* 0x0000000a0600722a */ /* 0x001fe20003f0e000 */
[----:B------:R-:W-:Y:S02]  /*2ef0*/  IMAD.MOV.U32 R2, RZ, RZ, R10 ;  /* 0x000000ffff027224 */ /* 0x000fe400078e000a */
[----:B------:R-:W-:Y:S02]  /*2f00*/  IMAD.MOV.U32 R3, RZ, RZ, R11 ;  /* 0x000000ffff037224 */ /* 0x000fe400078e000b */
[----:B-1----:R-:W-:-:S02]  /*2f10*/  IMAD.MOV.U32 R13, RZ, RZ, R14 ;  /* 0x000000ffff0d7224 */ /* 0x002fc400078e000e */
[----:B------:R-:W-:-:S07]  /*2f20*/  IMAD.MOV.U32 R8, RZ, RZ, R15 ;  /* 0x000000ffff087224 */ /* 0x000fce00078e000f */
[----:B------:R-:W-:Y:S05]  /*2f30*/  @!P0 BRA `(.L_x_355) ;  /* 0x0000000000388947 */ /* 0x000fea0003800000 */
        /* <DEDUP_REMOVED lines=14> */
.L_x_355:
[----:B------:R-:W-:Y:S05]  /*3020*/  BSYNC.RECONVERGENT B1 ;  /* 0x0000000000017941 */ /* 0x000fea0003800200 */
.L_x_354:
[----:B------:R-:W-:Y:S01]  /*3030*/  ISETP.GE.AND P0, PT, R9, 0x41, PT ;  /* 0x000000410900780c */ /* 0x000fe20003f06270 */
[----:B--2---:R-:W-:Y:S02]  /*3040*/  IMAD.MOV.U32 R11, RZ, RZ, R13 ;  /* 0x000000ffff0b7224 */ /* 0x004fe400078e000d */
        /* <DEDUP_REMOVED lines=8> */
[----:B------:R-:W0:Y:S04]  /*30d0*/  LDS.64 R6, [UR4+0x28] ;  /* 0x00002804ff067984 */ /* 0x000e280008000a00 */
        /* <DEDUP_REMOVED lines=21> */
.L_x_357:
[----:B------:R-:W-:Y:S05]  /*3230*/  BSYNC.RECONVERGENT B1 ;  /* 0x0000000000017941 */ /* 0x000fea0003800200 */
.L_x_356:
[----:B------:R-:W-:Y:S01]  /*3240*/  ISETP.GE.AND P0, PT, R9, 0x61, PT ;  /* 0x000000610900780c */ /* 0x000fe20003f06270 */
[----:B------:R-:W-:Y:S02]  /*3250*/  IMAD.MOV.U32 R13, RZ, RZ, R11 ;  /* 0x000000ffff0d7224 */ /* 0x000fe400078e000b */
        /* <DEDUP_REMOVED lines=30> */
.L_x_359:
[----:B------:R-:W-:Y:S05]  /*3440*/  BSYNC.RECONVERGENT B1 ;  /* 0x0000000000017941 */ /* 0x000fea0003800200 */
.L_x_358:
        /* <DEDUP_REMOVED lines=32> */
.L_x_361:
[----:B------:R-:W-:Y:S05]  /*3650*/  BSYNC.RECONVERGENT B1 ;  /* 0x0000000000017941 */ /* 0x000fea0003800200 */
.L_x_360:
        /* <DEDUP_REMOVED lines=32> */
.L_x_363:
[----:B------:R-:W-:Y:S05]  /*3860*/  BSYNC.RECONVERGENT B1 ;  /* 0x0000000000017941 */ /* 0x000fea0003800200 */
.L_x_362:
        /* <DEDUP_REMOVED lines=32> */
.L_x_365:
[----:B------:R-:W-:Y:S05]  /*3a70*/  BSYNC.RECONVERGENT B1 ;  /* 0x0000000000017941 */ /* 0x000fea0003800200 */
.L_x_364:
[----:B------:R-:W-:Y:S01]  /*3a80*/  ISETP.GE.AND P0, PT, R9, 0xe1, PT ;  /* 0x000000e10900780c */ /* 0x000fe20003f06270 */
[----:B------:R-:W-:Y:S01]  /*3a90*/  IMAD.MOV.U32 R5, RZ, RZ, R10 ;  /* 0x000000ffff057224 */ /* 0x000fe200078e000a */
[----:B------:R-:W-:Y:S01]  /*3aa0*/  MOV R4, R11 ;  /* 0x0000000b00047202 */ /* 0x000fe20000000f00 */
[----:B------:R-:W-:Y:S02]  /*3ab0*/  IMAD.MOV.U32 R6, RZ, RZ, R2 ;  /* 0x000000ffff067224 */ /* 0x000fe400078e0002 */
[----:B------:R-:W-:-:S08]  /*3ac0*/  IMAD.MOV.U32 R7, RZ, RZ, R3 ;  /* 0x000000ffff077224 */ /* 0x000fd000078e0003 */
[----:B------:R-:W-:Y:S05]  /*3ad0*/  @!P0 BRA `(.L_x_329) ;  /* 0x0000002c00788947 */ /* 0x000fea0003800000 */
[----:B------:R-:W0:Y:S01]  /*3ae0*/  S2UR UR5, SR_CgaCtaId ;  /* 0x00000000000579c3 */ /* 0x000e220000008800 */
[----:B------:R-:W-:Y:S02]  /*3af0*/  UMOV UR4, 0x400 ;  /* 0x0000040000047882 */ /* 0x000fe40000000000 */
[----:B0-----:R-:W-:-:S09]  /*3b00*/  ULEA UR4, UR5, UR4, 0x18 ;  /* 0x0000000405047291 */ /* 0x001fd2000f8ec0ff */
[----:B------:R-:W0:Y:S04]  /*3b10*/  LDS.64 R8, [UR4+0x78] ;  /* 0x00007804ff087984 */ /* 0x000e280008000a00 */
[----:B------:R-:W2:Y:S01]  /*3b20*/  LDS.64 R12, [UR4+0x80] ;  /* 0x00008004ff0c7984 */ /* 0x000ea20008000a00 */
[----:B0-----:R-:W-:Y:S01]  /*3b30*/  DSETP.GEU.AND P0, PT, R2, R8, PT ;  /* 0x000000080200722a */ /* 0x001fe20003f0e000 */
[----:B------:R-:W-:Y:S02]  /*3b40*/  IMAD.MOV.U32 R6, RZ, RZ, R8 ;  /* 0x000000ffff067224 */ /* 0x000fe400078e0008 */
[----:B------:R-:W-:Y:S02]  /*3b50*/  IMAD.MOV.U32 R7, RZ, RZ, R9 ;  /* 0x000000ffff077224 */ /* 0x000fe400078e0009 */
[----:B--2---:R-:W-:-:S02]  /*3b60*/  IMAD.MOV.U32 R4, RZ, RZ, R12 ;  /* 0x000000ffff047224 */ /* 0x004fc400078e000c */
        /* <DEDUP_REMOVED lines=17> */
.L_x_297:
[----:B------:R-:W0:Y:S01]  /*3c80*/  S2R R3, SR_TID.X ;  /* 0x0000000000037919 */ /* 0x000e220000002100 */
[----:B------:R-:W1:Y:S02]  /*3c90*/  LDCU.128 UR12, c[0x0][0x380] ;  /* 0x00007000ff0c77ac */ /* 0x000e640008000c00 */
[----:B-1----:R-:W-:Y:S02]  /*3ca0*/  IMAD.U32 R2, RZ, RZ, UR12 ;  /* 0x0000000cff027e24 */ /* 0x002fe4000f8e00ff */
[----:B------:R-:W-:Y:S01]  /*3cb0*/  IMAD.U32 R4, RZ, RZ, UR13 ;  /* 0x0000000dff047e24 */ /* 0x000fe2000f8e00ff */
[----:B0-----:R-:W-:-:S05]  /*3cc0*/  IADD3 R5, P0, PT, R8, R3, RZ ;  /* 0x0000000308057210 */ /* 0x001fca0007f1e0ff */
[----:B------:R-:W-:Y:S01]  /*3cd0*/  IMAD.X R6, RZ, RZ, RZ, P0 ;  /* 0x000000ffff067224 */ /* 0x000fe200000e06ff */
[----:B------:R-:W-:-:S04]  /*3ce0*/  LEA R20, P0, R5, R2, 0x3 ;  /* 0x0000000205147211 */ /* 0x000fc800078018ff */
[----:B------:R-:W-:-:S05]  /*3cf0*/  LEA.HI.X R21, R5, R4, R6, 0x3, P0 ;  /* 0x0000000405157211 */ /* 0x000fca00000f1c06 */
[----:B------:R-:W2:Y:S04]  /*3d00*/  LDG.E.64 R6, desc[UR10][R20.64] ;  /* 0x0000000a14067981 */ /* 0x000ea8000c1e1b00 */
[----:B------:R-:W2:Y:S04]  /*3d10*/  LDG.E.64 R14, desc[UR10][R20.64+0x800] ;  /* 0x0008000a140e7981 */ /* 0x000ea8000c1e1b00 */
[----:B------:R-:W3:Y:S04]  /*3d20*/  LDG.E.64 R18, desc[UR10][R20.64+0x1000] ;  /* 0x0010000a14127981 */ /* 0x000ee8000c1e1b00 */
[----:B------:R-:W4:Y:S04]  /*3d30*/  LDG.E.64 R12, desc[UR10][R20.64+0x1800] ;  /* 0x0018000a140c7981 */ /* 0x000f28000c1e1b00 */
[----:B------:R-:W5:Y:S01]  /*3d40*/  LDG.E.64 R10, desc[UR10][R20.64+0x2000] ;  /* 0x0020000a140a7981 */ /* 0x000f62000c1e1b00 */
[----:B------:R-:W-:Y:S01]  /*3d50*/  IMAD.U32 R5, RZ, RZ, UR14 ;  /* 0x0000000eff057e24 */ /* 0x000fe2000f8e00ff */
[----:B------:R-:W-:Y:S01]  /*3d60*/  LOP3.LUT R9, R3, 0x400, RZ, 0xfc, !PT ;  /* 0x0000040003097812 */ /* 0x000fe200078efcff */
[----:B------:R-:W-:Y:S01]  /*3d70*/  BSSY.RECONVERGENT B1, `(.L_x_366) ;  /* 0x0000020000017945 */ /* 0x000fe20003800200 */
[----:B------:R-:W-:-:S04]  /*3d80*/  ISETP.LE.U32.AND P0, PT, R25, UR6, PT ;  /* 0x0000000619007c0c */ /* 0x000fc8000bf03070 */
[----:B------:R-:W-:Y:S01]  /*3d90*/  ISETP.GE.U32.AND.EX P0, PT, RZ, R16, PT, P0 ;  /* 0x00000010ff00720c */ /* 0x000fe20003f06100 */
[----:B--2---:R-:W-:-:S06]  /*3da0*/  DSETP.GEU.AND P3, PT, R6, R14, PT ;  /* 0x0000000e0600722a */ /* 0x004fcc0003f6e000 */
[----:B------:R-:W-:Y:S02]  /*3db0*/  FSEL R6, R6, R14, P3 ;  /* 0x0000000e06067208 */ /* 0x000fe40001800000 */
[----:B------:R-:W-:-:S06]  /*3dc0*/  FSEL R7, R7, R15, P3 ;  /* 0x0000000f07077208 */ /* 0x000fcc0001800000 */
[----:B---3--:R-:W-:-:S06]  /*3dd0*/  DSETP.GEU.AND P4, PT, R6, R18, PT ;  /* 0x000000120600722a */ /* 0x008fcc0003f8e000 */
[----:B------:R-:W-:Y:S01]  /*3de0*/  FSEL R14, R6, R18, P4 ;  /* 0x00000012060e7208 */ /* 0x000fe20002000000 */
[----:B------:R-:W-:Y:S01]  /*3df0*/  IMAD.U32 R6, RZ, RZ, UR15 ;  /* 0x0000000fff067e24 */ /* 0x000fe2000f8e00ff */
[----:B------:R-:W-:Y:S01]  /*3e00*/  FSEL R15, R7, R19, P4 ;  /* 0x00000013070f7208 */ /* 0x000fe20002000000 */
[----:B------:R-:W-:-:S05]  /*3e10*/  VIADD R18, R3, 0x100 ;  /* 0x0000010003127836 */ /* 0x000fca0000000000 */
[----:B----4-:R-:W-:-:S06]  /*3e20*/  DSETP.GEU.AND P2, PT, R14, R12, PT ;  /* 0x0000000c0e00722a */ /* 0x010fcc0003f4e000 */
[----:B------:R-:W-:Y:S01]  /*3e30*/  FSEL R12, R14, R12, P2 ;  /* 0x0000000c0e0c7208 */ /* 0x000fe20001000000 */
[----:B------:R-:W-:Y:S01]  /*3e40*/  VIADD R14, R3, 0x200 ;  /* 0x00000200030e7836 */ /* 0x000fe20000000000 */
[----:B------:R-:W-:Y:S02]  /*3e50*/  FSEL R13, R15, R13, P2 ;  /* 0x0000000d0f0d7208 */ /* 0x000fe40001000000 */
[----:B------:R-:W-:Y:S02]  /*3e60*/  IADD3 R15, P5, PT, R8, R5, RZ ;  /* 0x00000005080f7210 */ /* 0x000fe40007fbe0ff */
[----:B------:R-:W-:Y:S02]  /*3e70*/  @P4 SEL R14, R3, R18, P3 ;  /* 0x00000012030e4207 */ /* 0x000fe40001800000 */
[----:B-----5:R-:W-:Y:S01]  /*3e80*/  DSETP.GEU.AND P1, PT, R12, R10, PT ;  /* 0x0000000a0c00722a */ /* 0x020fe20003f2e000 */
[----:B------:R-:W-:Y:S01]  /*3e90*/  IMAD.X R17, RZ, RZ, R6, P5 ;  /* 0x000000ffff117224 */ /* 0x000fe200028e0606 */
[----:B------:R-:W-:Y:S01]  /*3ea0*/  IADD3 R7, P5, PT, R9, R15, RZ ;  /* 0x0000000f09077210 */ /* 0x000fe20007fbe0ff */
[----:B------:R-:W-:-:S04]  /*3eb0*/  @!P2 VIADD R14, R3, 0x300 ;  /* 0x00000300030ea836 */ /* 0x000fc80000000000 */
[----:B------:R-:W-:-:S07]  /*3ec0*/  IMAD.X R8, RZ, RZ, R17, P5 ;  /* 0x000000ffff087224 */ /* 0x000fce00028e0611 */
[----:B------:R-:W-:Y:S05]  /*3ed0*/  @!P1 BRA `(.L_x_367) ;  /* 0x0000000000249947 */ /* 0x000fea0003800000 */
[C---:B------:R-:W-:Y:S02]  /*3ee0*/  ISETP.GE.U32.AND P1, PT, R14.reuse, R9, PT ;  /* 0x000000090e00720c */ /* 0x040fe40003f26070 */
[----:B------:R-:W-:Y:S02]  /*3ef0*/  IADD3 R14, P2, PT, R14, R15, RZ ;  /* 0x0000000f0e0e7210 */ /* 0x000fe40007f5e0ff */
[----:B------:R-:W-:-:S03]  /*3f00*/  ISETP.GE.U32.AND.EX P1, PT, RZ, RZ, PT, P1 ;  /* 0x000000ffff00720c */ /* 0x000fc60003f26110 */
[----:B------:R-:W-:-:S10]  /*3f10*/  IMAD.X R9, RZ, RZ, R17, P2 ;  /* 0x000000ffff097224 */ /* 0x000fd400010e0611 */
[----:B------:R-:W-:-:S06]  /*3f20*/  DSETP.LT.OR P1, PT, R10, R12, !P1 ;  /* 0x0000000c0a00722a */ /* 0x000fcc0004f21400 */
[----:B------:R-:W-:Y:S02]  /*3f30*/  FSEL R10, R12, R10, P1 ;  /* 0x0000000a0c0a7208 */ /* 0x000fe40000800000 */
[----:B------:R-:W-:Y:S02]  /*3f40*/  FSEL R11, R13, R11, P1 ;  /* 0x0000000b0d0b7208 */ /* 0x000fe40000800000 */
[----:B------:R-:W-:Y:S02]  /*3f50*/  SEL R7, R14, R7, P1 ;  /* 0x000000070e077207 */ /* 0x000fe40000800000 */
[----:B------:R-:W-:-:S07]  /*3f60*/  SEL R8, R9, R8, P1 ;  /* 0x0000000809087207 */ /* 0x000fce0000800000 */
.L_x_367:
[----:B------:R-:W-:Y:S05]  /*3f70*/  BSYNC.RECONVERGENT B1 ;  /* 0x0000000000017941 */ /* 0x000fea0003800200 */
.L_x_366:
[----:B------:R-:W-:Y:S05]  /*3f80*/  @P0 BRA `(.L_x_368) ;  /* 0x0000001400000947 */ /* 0x000fea0003800000 */
[----:B------:R-:W0:Y:S01]  /*3f90*/  LDCU.64 UR8, c[0x0][0x3e8] ;  /* 0x00007d00ff0877ac */ /* 0x000e220008000a00 */
[----:B------:R-:W-:Y:S01]  /*3fa0*/  ISETP.NE.AND P0, PT, R3, RZ, PT ;  /* 0x000000ff0300720c */ /* 0x000fe20003f05270 */
[----:B------:R-:W-:Y:S01]  /*3fb0*/  BSSY.RECONVERGENT B1, `(.L_x_369) ;  /* 0x0000012000017945 */ /* 0x000fe20003800200 */
[----:B------:R-:W-:Y:S01]  /*3fc0*/  UMOV UR4, 0x8 ;  /* 0x0000000800047882 */ /* 0x000fe20000000000 */
[----:B------:R-:W-:Y:S02]  /*3fd0*/  UMOV UR5, 0x0 ;  /* 0x0000000000057882 */ /* 0x000fe40000000000 */
[----:B0-----:R-:W-:-:S04]  /*3fe0*/  UIMAD.WIDE.U32 UR4, UR8, 0x1, UR4 ;  /* 0x00000001080478a5 */ /* 0x001fc8000f8e0004 */
[----:B------:R-:W-:Y:S02]  /*3ff0*/  UIADD3 UR7, UPT, UPT, UR5, UR9, URZ ;  /* 0x0000000905077290 */ /* 0x000fe4000fffe0ff */
[----:B------:R-:W-:Y:S02]  /*4000*/  IMAD.U32 R13, RZ, RZ, UR5 ;  /* 0x00000005ff0d7e24 */ /* 0x000fe4000f8e00ff */
[----:B------:R-:W-:Y:S02]  /*4010*/  IMAD.U32 R12, RZ, RZ, UR4 ;  /* 0x00000004ff0c7e24 */ /* 0x000fe4000f8e00ff */
[----:B------:R-:W-:Y:S01]  /*4020*/  IMAD.U32 R13, RZ, RZ, UR7 ;  /* 0x00000007ff0d7e24 */ /* 0x000fe2000f8e00ff */
[----:B------:R-:W-:Y:S06]  /*4030*/  @P0 BRA `(.L_x_370) ;  /* 0x0000000000240947 */ /* 0x000fec0003800000 */
[----:B------:R-:W-:Y:S02]  /*4040*/  IMAD.MOV.U32 R18, RZ, RZ, 0x500 ;  /* 0x00000500ff127424 */ /* 0x000fe400078e00ff */
[----:B------:R-:W-:-:S05]  /*4050*/  IMAD.MOV.U32 R19, RZ, RZ, 0x0 ;  /* 0x00000000ff137424 */ /* 0x000fca00078e00ff */
[----:B------:R-:W2:Y:S01]  /*4060*/  ATOMG.E.ADD.64.STRONG.GPU PT, R14, desc[UR10][R12.64], R18 ;  /* 0x800000120c0e79a8 */ /* 0x000ea200081ef50a */
[----:B------:R-:W0:Y:S01]  /*4070*/  S2UR UR5, SR_CgaCtaId ;  /* 0x00000000000579c3 */ /* 0x000e220000008800 */
[----:B------:R-:W-:Y:S02]  /*4080*/  UMOV UR4, 0x400 ;  /* 0x0000040000047882 */ /* 0x000fe40000000000 */
[----:B0-----:R-:W-:Y:S01]  /*4090*/  ULEA UR4, UR5, UR4, 0x18 ;  /* 0x0000000405047291 */ /* 0x001fe2000f8ec0ff */
[----:B--2---:R-:W-:-:S05]  /*40a0*/  IADD3 R14, P0, PT, R14, UR6, RZ ;  /* 0x000000060e0e7c10 */ /* 0x004fca000ff1e0ff */
[----:B------:R-:W-:-:S05]  /*40b0*/  IMAD.X R15, RZ, RZ, R15, P0 ;  /* 0x000000ffff0f7224 */ /* 0x000fca00000e060f */
[----:B------:R0:W-:Y:S03]  /*40c0*/  STS.64 [UR4+0x98], R14 ;  /* 0x0000980eff007988 */ /* 0x0001e60008000a04 */
.L_x_370:
[----:B------:R-:W-:Y:S05]  /*40d0*/  BSYNC.RECONVERGENT B1 ;  /* 0x0000000000017941 */ /* 0x000fea0003800200 */
.L_x_369:
[----:B------:R-:W1:Y:S08]  /*40e0*/  S2UR UR5, SR_CgaCtaId ;  /* 0x00000000000579c3 */ /* 0x000e700000008800 */
[----:B------:R-:W-:Y:S06]  /*40f0*/  BAR.SYNC.DEFER_BLOCKING 0x0 ;  /* 0x0000000000007b1d */ /* 0x000fec0000010000 */
[----:B------:R-:W-:-:S02]  /*4100*/  UMOV UR4, 0x400 ;  /* 0x0000040000047882 */ /* 0x000fc40000000000 */
[----:B-1----:R-:W-:-:S06]  /*4110*/  ULEA UR4, UR5, UR4, 0x18 ;  /* 0x0000000405047291 */ /* 0x002fcc000f8ec0ff */
[----:B------:R-:W-:-:S05]  /*4120*/  IMAD.U32 R9, RZ, RZ, UR4 ;  /* 0x00000004ff097e24 */ /* 0x000fca000f8e00ff */
[----:B------:R-:W0:Y:S02]  /*4130*/  LDS.64 R18, [R9+0x98] ;  /* 0x0000980009127984 */ /* 0x000e240000000a00 */
[----:B0-----:R-:W-:-:S04]  /*4140*/  IADD3 R14, P1, PT, R18, 0x500, RZ ;  /* 0x00000500120e7810 */ /* 0x001fc80007f3e0ff */
[----:B------:R-:W-:Y:S01]  /*4150*/  ISETP.GT.U32.AND P0, PT, R14, R25, PT ;  /* 0x000000190e00720c */ /* 0x000fe20003f04070 */
[----:B------:R-:W-:-:S05]  /*4160*/  IMAD.X R15, RZ, RZ, R19, P1 ;  /* 0x000000ffff0f7224 */ /* 0x000fca00008e0613 */
[----:B------:R-:W-:-:S13]  /*4170*/  ISETP.GT.AND.EX P0, PT, R15, R16, PT, P0 ;  /* 0x000000100f00720c */ /* 0x000fda0003f04300 */
[----:B------:R-:W-:Y:S05]  /*4180*/  @P0 BRA `(.L_x_371) ;  /* 0x0000000400b40947 */ /* 0x000fea0003800000 */
[----:B------:R-:W-:Y:S01]  /*4190*/  BSSY.RECONVERGENT B1, `(.L_x_371) ;  /* 0x000006c000017945 */ /* 0x000fe20003800200 */
[----:B------:R-:W-:Y:S01]  /*41a0*/  IMAD.MOV.U32 R20, RZ, RZ, R10 ;  /* 0x000000ffff147224 */ /* 0x000fe200078e000a */
[----:B------:R-:W0:Y:S01]  /*41b0*/  LDCU.64 UR8, c[0x0][0x398] ;  /* 0x00007300ff0877ac */ /* 0x000e220008000a00 */
[----:B------:R-:W-:Y:S02]  /*41c0*/  IMAD.MOV.U32 R21, RZ, RZ, R11 ;  /* 0x000000ffff157224 */ /* 0x000fe400078e000b */
[----:B------:R-:W-:Y:S01]  /*41d0*/  IMAD.MOV.U32 R15, RZ, RZ, R7 ;  /* 0x000000ffff0f7224 */ /* 0x000fe200078e0007 */
[----:B------:R-:W1:Y:S01]  /*41e0*/  LDCU.128 UR12, c[0x0][0x380] ;  /* 0x00007000ff0c77ac */ /* 0x000e620008000c00 */
[----:B------:R-:W-:-:S07]  /*41f0*/  IMAD.MOV.U32 R14, RZ, RZ, R8 ;  /* 0x000000ffff0e7224 */ /* 0x000fce00078e0008 */
.L_x_374:
[----:B------:R-:W-:Y:S01]  /*4200*/  IADD3 R7, P0, PT, R3, R18, RZ ;  /* 0x0000001203077210 */ /* 0x000fe20007f1e0ff */
[----:B-1----:R-:W-:Y:S02]  /*4210*/  IMAD.U32 R2, RZ, RZ, UR12 ;  /* 0x0000000cff027e24 */ /* 0x002fe4000f8e00ff */
[----:B------:R-:W-:Y:S02]  /*4220*/  IMAD.U32 R4, RZ, RZ, UR13 ;  /* 0x0000000dff047e24 */ /* 0x000fe4000f8e00ff */
[----:B------:R-:W-:Y:S01]  /*4230*/  IMAD.X R25, RZ, RZ, R19, P0 ;  /* 0x000000ffff197224 */ /* 0x000fe200000e0613 */
[----:B------:R-:W-:-:S04]  /*4240*/  LEA R10, P0, R7, R2, 0x3 ;  /* 0x00000002070a7211 */ /* 0x000fc800078018ff */
[----:B------:R-:W-:-:S05]  /*4250*/  LEA.HI.X R11, R7, R4, R25, 0x3, P0 ;  /* 0x00000004070b7211 */ /* 0x000fca00000f1c19 */
[----:B------:R-:W2:Y:S04]  /*4260*/  LDG.E.64 R16, desc[UR10][R10.64] ;  /* 0x0000000a0a107981 */ /* 0x000ea8000c1e1b00 */
[----:B------:R-:W3:Y:S01]  /*4270*/  LDG.E.64 R18, desc[UR10][R10.64+0x800] ;  /* 0x0008000a0a127981 */ /* 0x000ee2000c1e1b00 */
[----:B------:R-:W-:Y:S02]  /*4280*/  IMAD.U32 R5, RZ, RZ, UR14 ;  /* 0x0000000eff057e24 */ /* 0x000fe4000f8e00ff */
[----:B------:R-:W-:-:S03]  /*4290*/  IMAD.U32 R6, RZ, RZ, UR15 ;  /* 0x0000000fff067e24 */ /* 0x000fc6000f8e00ff */
[----:B------:R-:W-:-:S04]  /*42a0*/  IADD3 R24, P0, PT, R7, R5, RZ ;  /* 0x0000000507187210 */ /* 0x000fc80007f1e0ff */
[----:B------:R-:W-:Y:S01]  /*42b0*/  IADD3 R27, P3, PT, R24, 0x100, RZ ;  /* 0x00000100181b7810 */ /* 0x000fe20007f7e0ff */
[----:B------:R-:W-:-:S04]  /*42c0*/  IMAD.X R25, R25, 0x1, R6, P0 ;  /* 0x0000000119197824 */ /* 0x000fc800000e0606 */
[----:B------:R-:W-:Y:S01]  /*42d0*/  IMAD.X R26, RZ, RZ, R25, P3 ;  /* 0x000000ffff1a7224 */ /* 0x000fe200018e0619 */
[----:B--2---:R-:W-:-:S14]  /*42e0*/  DSETP.GEU.AND P2, PT, R20, R16, PT ;  /* 0x000000101400722a */ /* 0x004fdc0003f4e000 */
[----:B------:R-:W-:-:S04]  /*42f0*/  @P2 ISETP.GE.U32.AND P0, PT, R15, R24, PT ;  /* 0x000000180f00220c */ /* 0x000fc80003f06070 */
[----:B------:R-:W-:-:S13]  /*4300*/  @P2 ISETP.GE.AND.EX P0, PT, R14, R25, PT, P0 ;  /* 0x000000190e00220c */ /* 0x000fda0003f06300 */
[----:B------:R-:W-:-:S06]  /*4310*/  @P2 DSETP.LT.OR P0, PT, R16, R20, !P0 ;  /* 0x000000141000222a */ /* 0x000fcc0004701400 */
[----:B------:R-:W-:Y:S02]  /*4320*/  @P2 FSEL R7, R20, R16, P0 ;  /* 0x0000001014072208 */ /* 0x000fe40000000000 */
[----:B------:R-:W-:Y:S02]  /*4330*/  @P2 FSEL R20, R21, R17, P0 ;  /* 0x0000001115142208 */ /* 0x000fe40000000000 */
[C---:B------:R-:W-:Y:S01]  /*4340*/  IADD3 R21, P5, PT, R24.reuse, 0x300, RZ ;  /* 0x0000030018157810 */ /* 0x040fe20007fbe0ff */
[----:B------:R-:W-:Y:S01]  /*4350*/  @P2 IMAD.MOV.U32 R16, RZ, RZ, R7 ;  /* 0x000000ffff102224 */ /* 0x000fe200078e0007 */
[C---:B------:R-:W-:Y:S01]  /*4360*/  IADD3 R7, P6, PT, R24.reuse, 0x400, RZ ;  /* 0x0000040018077810 */ /* 0x040fe20007fde0ff */
[----:B------:R-:W-:Y:S01]  /*4370*/  @P2 IMAD.MOV.U32 R17, RZ, RZ, R20 ;  /* 0x000000ffff112224 */ /* 0x000fe200078e0014 */
[----:B------:R-:W-:Y:S01]  /*4380*/  IADD3 R20, P4, PT, R24, 0x200, RZ ;  /* 0x0000020018147810 */ /* 0x000fe20007f9e0ff */
[--C-:B------:R-:W-:Y:S01]  /*4390*/  IMAD.X R23, RZ, RZ, R25.reuse, P5 ;  /* 0x000000ffff177224 */ /* 0x100fe200028e0619 */
[----:B------:R-:W-:Y:S01]  /*43a0*/  @P2 SEL R24, R15, R24, P0 ;  /* 0x000000180f182207 */ /* 0x000fe20000000000 */
[----:B------:R-:W-:-:S02]  /*43b0*/  IMAD.X R8, RZ, RZ, R25, P6 ;  /* 0x000000ffff087224 */ /* 0x000fc400030e0619 */
[----:B------:R-:W-:Y:S01]  /*43c0*/  IMAD.X R22, RZ, RZ, R25, P4 ;  /* 0x000000ffff167224 */ /* 0x000fe200020e0619 */
[----:B------:R-:W-:Y:S01]  /*43d0*/  @P2 SEL R25, R14, R25, P0 ;  /* 0x000000190e192207 */ /* 0x000fe20000000000 */
[----:B---3--:R-:W-:Y:S01]  /*43e0*/  DSETP.GEU.AND P1, PT, R16, R18, PT ;  /* 0x000000121000722a */ /* 0x008fe20003f2e000 */
[----:B------:R-:W2:-:S13]  /*43f0*/  LDG.E.64 R14, desc[UR10][R10.64+0x1000] ;  /* 0x0010000a0a0e7981 */ /* 0x000e9a000c1e1b00 */
[----:B------:R-:W-:-:S04]  /*4400*/  @P1 ISETP.GE.U32.AND P0, PT, R24, R27, PT ;  /* 0x0000001b1800120c */ /* 0x000fc80003f06070 */
[----:B------:R-:W-:-:S13]  /*4410*/  @P1 ISETP.GE.AND.EX P0, PT, R25, R26, PT, P0 ;  /* 0x0000001a1900120c */ /* 0x000fda0003f06300 */
[----:B------:R-:W-:-:S06]  /*4420*/  @P1 DSETP.LT.OR P0, PT, R18, R16, !P0 ;  /* 0x000000101200122a */ /* 0x000fcc0004701400 */
[----:B------:R-:W-:Y:S02]  /*4430*/  @P1 FSEL R28, R16, R18, P0 ;  /* 0x00000012101c1208 */ /* 0x000fe40000000000 */
[----:B------:R-:W-:Y:S02]  /*4440*/  @P1 FSEL R29, R17, R19, P0 ;  /* 0x00000013111d1208 */ /* 0x000fe40000000000 */
[----:B------:R-:W3:Y:S01]  /*4450*/  LDG.E.64 R16, desc[UR10][R10.64+0x1800] ;  /* 0x0018000a0a107981 */ /* 0x000ee2000c1e1b00 */
[----:B------:R-:W-:Y:S02]  /*4460*/  @P1 IMAD.MOV.U32 R18, RZ, RZ, R28 ;  /* 0x000000ffff121224 */ /* 0x000fe400078e001c */
[----:B------:R-:W-:Y:S01]  /*4470*/  @P1 IMAD.MOV.U32 R19, RZ, RZ, R29 ;  /* 0x000000ffff131224 */ /* 0x000fe200078e001d */
[----:B------:R-:W-:Y:S02]  /*4480*/  @P1 SEL R27, R24, R27, P0 ;  /* 0x0000001b181b1207 */ /* 0x000fe40000000000 */
[----:B------:R-:W-:Y:S01]  /*4490*/  @P1 SEL R26, R25, R26, P0 ;  /* 0x0000001a191a1207 */ /* 0x000fe20000000000 */
[----:B------:R-:W-:Y:S01]  /*44a0*/  BSSY.RECONVERGENT B2, `(.L_x_372) ;  /* 0x000001d000027945 */ /* 0x000fe20003800200 */
[----:B------:R-:W5:Y:S01]  /*44b0*/  LDG.E.64 R10, desc[UR10][R10.64+0x2000] ;  /* 0x0020000a0a0a7981 */ /* 0x000f62000c1e1b00 */
[----:B------:R-:W-:Y:S06]  /*44c0*/  BAR.SYNC.DEFER_BLOCKING 0x0 ;  /* 0x0000000000007b1d */ /* 0x000fec0000010000 */
[----:B--2---:R-:W-:-:S14]  /*44d0*/  DSETP.GEU.AND P2, PT, R18, R14, PT ;  /* 0x0000000e1200722a */ /* 0x004fdc0003f4e000 */
[----:B------:R-:W-:-:S04]  /*44e0*/  @P2 ISETP.GE.U32.AND P0, PT, R27, R20, PT ;  /* 0x000000141b00220c */ /* 0x000fc80003f06070 */
[----:B------:R-:W-:-:S13]  /*44f0*/  @P2 ISETP.GE.AND.EX P0, PT, R26, R22, PT, P0 ;  /* 0x000000161a00220c */ /* 0x000fda0003f06300 */
[----:B------:R-:W-:-:S06]  /*4500*/  @P2 DSETP.LT.OR P0, PT, R14, R18, !P0 ;  /* 0x000000120e00222a */ /* 0x000fcc0004701400 */
[----:B------:R-:W-:Y:S02]  /*4510*/  @P2 FSEL R18, R18, R14, P0 ;  /* 0x0000000e12122208 */ /* 0x000fe40000000000 */
[----:B------:R-:W-:-:S03]  /*4520*/  @P2 FSEL R19, R19, R15, P0 ;  /* 0x0000000f13132208 */ /* 0x000fc60000000000 */
[----:B------:R-:W-:Y:S02]  /*4530*/  @P2 IMAD.MOV.U32 R14, RZ, RZ, R18 ;  /* 0x000000ffff0e2224 */ /* 0x000fe400078e0012 */
[----:B------:R-:W-:-:S06]  /*4540*/  @P2 IMAD.MOV.U32 R15, RZ, RZ, R19 ;  /* 0x000000ffff0f2224 */ /* 0x000fcc00078e0013 */
[----:B---3--:R-:W-:Y:S01]  /*4550*/  DSETP.GEU.AND P1, PT, R14, R16, PT ;  /* 0x000000100e00722a */ /* 0x008fe20003f2e000 */
[----:B------:R-:W-:Y:S02]  /*4560*/  @P2 SEL R20, R27, R20, P0 ;  /* 0x000000141b142207 */ /* 0x000fe40000000000 */
[----:B------:R-:W-:Y:S02]  /*4570*/  @P2 SEL R22, R26, R22, P0 ;  /* 0x000000161a162207 */ /* 0x000fe40000000000 */
[----:B------:R-:W-:-:S09]  /*4580*/  ISETP.NE.AND P2, PT, R3, RZ, PT ;  /* 0x000000ff0300720c */ /* 0x000fd20003f45270 */
[----:B------:R-:W-:-:S04]  /*4590*/  @P1 ISETP.GE.U32.AND P0, PT, R20, R21, PT ;  /* 0x000000151400120c */ /* 0x000fc80003f06070 */
[----:B------:R-:W-:-:S13]  /*45a0*/  @P1 ISETP.GE.AND.EX P0, PT, R22, R23, PT, P0 ;  /* 0x000000171600120c */ /* 0x000fda0003f06300 */
[----:B------:R-:W-:Y:S01]  /*45b0*/  @P1 DSETP.LT.OR P0, PT, R16, R14, !P0 ;  /* 0x0000000e1000122a */ /* 0x000fe20004701400 */
[----:B------:R-:W-:-:S13]  /*45c0*/  @P2 BRA `(.L_x_373) ;  /* 0x0000000000282947 */ /* 0x000fda0003800000 */
[----:B------:R-:W-:Y:S02]  /*45d0*/  IMAD.MOV.U32 R24, RZ, RZ, 0x500 ;  /* 0x00000500ff187424 */ /* 0x000fe400078e00ff */
[----:B------:R-:W-:-:S06]  /*45e0*/  IMAD.MOV.U32 R25, RZ, RZ, 0x0 ;  /* 0x00000000ff197424 */ /* 0x000fcc00078e00ff */
[----:B------:R-:W2:Y:S01]  /*45f0*/  ATOMG.E.ADD.64.STRONG.GPU PT, R24, desc[UR10][R12.64], R24 ;  /* 0x800000180c1879a8 */ /* 0x000ea200081ef50a */
[----:B------:R-:W1:Y:S01]  /*4600*/  S2UR UR5, SR_CgaCtaId ;  /* 0x00000000000579c3 */ /* 0x000e620000008800 */
[----:B------:R-:W-:Y:S02]  /*4610*/  UMOV UR4, 0x400 ;  /* 0x0000040000047882 */ /* 0x000fe40000000000 */
[----:B-1----:R-:W-:-:S06]  /*4620*/  ULEA UR4, UR5, UR4, 0x18 ;  /* 0x0000000405047291 */ /* 0x002fcc000f8ec0ff */
[----:B------:R-:W-:Y:S01]  /*4630*/  IMAD.U32 R9, RZ, RZ, UR4 ;  /* 0x00000004ff097e24 */ /* 0x000fe2000f8e00ff */
[----:B--2---:R-:W-:-:S05]  /*4640*/  IADD3 R18, P2, PT, R24, UR6, RZ ;  /* 0x0000000618127c10 */ /* 0x004fca000ff5e0ff */
[----:B------:R-:W-:-:S05]  /*4650*/  IMAD.X R19, RZ, RZ, R25, P2 ;  /* 0x000000ffff137224 */ /* 0x000fca00010e0619 */
[----:B------:R1:W-:Y:S03]  /*4660*/  STS.64 [R9+0x98], R18 ;  /* 0x0000981209007388 */ /* 0x0003e60000000a00 */
.L_x_373:
[----:B0-----:R-:W-:Y:S05]  /*4670*/  BSYNC.RECONVERGENT B2 ;  /* 0x0000000000027941 */ /* 0x001fea0003800200 */
.L_x_372:
[----:B------:R-:W-:Y:S01]  /*4680*/  BAR.SYNC.DEFER_BLOCKING 0x0 ;  /* 0x0000000000007b1d */ /* 0x000fe20000010000 */
[----:B------:R-:W-:Y:S01]  /*4690*/  @P1 FSEL R14, R14, R16, P0 ;  /* 0x000000100e0e1208 */ /* 0x000fe20000000000 */
[----:B------:R-:W-:Y:S01]  /*46a0*/  IMAD.U32 R25, RZ, RZ, UR8 ;  /* 0x00000008ff197e24 */ /* 0x000fe2000f8e00ff */
[----:B------:R-:W-:Y:S02]  /*46b0*/  @P1 FSEL R15, R15, R17, P0 ;  /* 0x000000110f0f1208 */ /* 0x000fe40000000000 */
[----:B------:R-:W-:Y:S01]  /*46c0*/  @P1 SEL R21, R20, R21, P0 ;  /* 0x0000001514151207 */ /* 0x000fe20000000000 */
[----:B------:R-:W-:Y:S01]  /*46d0*/  @P1 IMAD.MOV.U32 R16, RZ, RZ, R14 ;  /* 0x000000ffff101224 */ /* 0x000fe200078e000e */
[----:B------:R-:W-:Y:S01]  /*46e0*/  @P1 SEL R23, R22, R23, P0 ;  /* 0x0000001716171207 */ /* 0x000fe20000000000 */
[----:B------:R-:W-:-:S06]  /*46f0*/  @P1 IMAD.MOV.U32 R17, RZ, RZ, R15 ;  /* 0x000000ffff111224 */ /* 0x000fcc00078e000f */
[----:B-----5:R-:W-:Y:S01]  /*4700*/  DSETP.GEU.AND P2, PT, R16, R10, PT ;  /* 0x0000000a1000722a */ /* 0x020fe20003f4e000 */
[----:B-1----:R-:W0:-:S13]  /*4710*/  LDS.64 R18, [R9+0x98] ;  /* 0x0000980009127984 */ /* 0x002e1a0000000a00 */
[----:B------:R-:W-:-:S04]  /*4720*/  @P2 ISETP.GE.U32.AND P0, PT, R21, R7, PT ;  /* 0x000000071500220c */ /* 0x000fc80003f06070 */
[----:B------:R-:W-:-:S13]  /*4730*/  @P2 ISETP.GE.AND.EX P0, PT, R23, R8, PT, P0 ;  /* 0x000000081700220c */ /* 0x000fda0003f06300 */
[----:B------:R-:W-:-:S06]  /*4740*/  @P2 DSETP.LT.OR P0, PT, R10, R16, !P0 ;  /* 0x000000100a00222a */ /* 0x000fcc0004701400 */
[----:B------:R-:W-:Y:S02]  /*4750*/  @P2 FSEL R17, R17, R11, P0 ;  /* 0x0000000b11112208 */ /* 0x000fe40000000000 */
[----:B------:R-:W-:Y:S02]  /*4760*/  @P2 SEL R7, R21, R7, P0 ;  /* 0x0000000715072207 */ /* 0x000fe40000000000 */
[----:B------:R-:W-:Y:S01]  /*4770*/  @P2 SEL R8, R23, R8, P0 ;  /* 0x0000000817082207 */ /* 0x000fe20000000000 */
[----:B------:R-:W-:-:S04]  /*4780*/  @P2 IMAD.MOV.U32 R11, RZ, RZ, R17 ;  /* 0x000000ffff0b2224 */ /* 0x000fc800078e0011 */
[----:B------:R-:W-:Y:S01]  /*4790*/  IMAD.MOV.U32 R21, RZ, RZ, R11 ;  /* 0x000000ffff157224 */ /* 0x000fe200078e000b */
[----:B0-----:R-:W-:-:S04]  /*47a0*/  IADD3 R14, P3, PT, R18, 0x500, RZ ;  /* 0x00000500120e7810 */ /* 0x001fc80007f7e0ff */
[----:B------:R-:W-:Y:S01]  /*47b0*/  ISETP.GT.U32.AND P1, PT, R14, R25, PT ;  /* 0x000000190e00720c */ /* 0x000fe20003f24070 */
[----:B------:R-:W-:Y:S01]  /*47c0*/  IMAD.X R15, RZ, RZ, R19, P3 ;  /* 0x000000ffff0f7224 */ /* 0x000fe200018e0613 */
[----:B------:R-:W-:Y:S01]  /*47d0*/  @P2 FSEL R14, R16, R10, P0 ;  /* 0x0000000a100e2208 */ /* 0x000fe20000000000 */
[----:B------:R-:W-:-:S04]  /*47e0*/  IMAD.U32 R16, RZ, RZ, UR9 ;  /* 0x00000009ff107e24 */ /* 0x000fc8000f8e00ff */
[----:B------:R-:W-:Y:S01]  /*47f0*/  @P2 IMAD.MOV.U32 R10, RZ, RZ, R14 ;  /* 0x000000ffff0a2224 */ /* 0x000fe200078e000e */
[----:B------:R-:W-:Y:S01]  /*4800*/  ISETP.GT.AND.EX P0, PT, R15, R16, PT, P1 ;  /* 0x000000100f00720c */ /* 0x000fe20003f04310 */
[----:B------:R-:W-:Y:S01]  /*4810*/  IMAD.MOV.U32 R14, RZ, RZ, R8 ;  /* 0x000000ffff0e7224 */ /* 0x000fe200078e0008 */
[----:B------:R-:W-:Y:S01]  /*4820*/  MOV R15, R7 ;  /* 0x00000007000f7202 */ /* 0x000fe20000000f00 */
[----:B------:R-:W-:-:S10]  /*4830*/  IMAD.MOV.U32 R20, RZ, RZ, R10 ;  /* 0x000000ffff147224 */ /* 0x000fd400078e000a */
[----:B------:R-:W-:Y:S05]  /*4840*/  @!P0 BRA `(.L_x_374) ;  /* 0xfffffff8006c8947 */ /* 0x000fea000383ffff */
[----:B------:R-:W-:Y:S05]  /*4850*/  BSYNC.RECONVERGENT B1 ;  /* 0x0000000000017941 */ /* 0x000fea0003800200 */
.L_x_371:
[----:B------:R-:W-:Y:S01]  /*4860*/  ISETP.GE.U32.AND P0, PT, R18, R25, PT ;  /* 0x000000191200720c */ /* 0x000fe20003f06070 */
[----:B------:R-:W-:Y:S03]  /*4870*/  BSSY.RECONVERGENT B1, `(.L_x_368) ;  /* 0x00000b1000017945 */ /* 0x000fe60003800200 */
[----:B------:R-:W-:-:S13]  /*4880*/  ISETP.GE.AND.EX P0, PT, R19, R16, PT, P0 ;  /* 0x000000101300720c */ /* 0x000fda0003f06300 */
[----:B------:R-:W-:Y:S05]  /*4890*/  @P0 BRA `(.L_x_375) ;  /* 0x0000000800b80947 */ /* 0x000fea0003800000 */
[----:B------:R-:W-:-:S05]  /*48a0*/  IMAD.IADD R20, R25, 0x1, -R18 ;  /* 0x0000000119147824 */ /* 0x000fca00078e0a12 */
[----:B------:R-:W-:-:S13]  /*48b0*/  ISETP.GE.AND P0, PT, R3, R20, PT ;  /* 0x000000140300720c */ /* 0x000fda0003f06270 */
[----:B------:R-:W-:Y:S05]  /*48c0*/  @P0 BRA `(.L_x_375) ;  /* 0x0000000800ac0947 */ /* 0x000fea0003800000 */
[----:B------:R-:W-:Y:S01]  /*48d0*/  LOP3.LUT R9, RZ, R3, RZ, 0x33, !PT ;  /* 0x00000003ff097212 */ /* 0x000fe200078e33ff */
[----:B------:R-:W-:Y:S03]  /*48e0*/  BSSY.RECONVERGENT B2, `(.L_x_376) ;  /* 0x0000035000027945 */ /* 0x000fe60003800200 */
[----:B------:R-:W-:-:S04]  /*48f0*/  IADD3 R25, PT, PT, -R18, R25, R9 ;  /* 0x0000001912197210 */ /* 0x000fc80007ffe109 */
[----:B------:R-:W-:-:S04]  /*4900*/  LOP3.LUT R9, R25, 0x300, RZ, 0xc0, !PT ;  /* 0x0000030019097812 */ /* 0x000fc800078ec0ff */
[----:B------:R-:W-:Y:S01]  /*4910*/  ISETP.NE.AND P0, PT, R9, 0x300, PT ;  /* 0x000003000900780c */ /* 0x000fe20003f05270 */
[----:B------:R-:W-:-:S12]  /*4920*/  IMAD.MOV.U32 R9, RZ, RZ, R3 ;  /* 0x000000ffff097224 */ /* 0x000fd800078e0003 */
[----:B------:R-:W-:Y:S05]  /*4930*/  @!P0 BRA `(.L_x_377) ;  /* 0x0000000000bc8947 */ /* 0x000fea0003800000 */
[----:B------:R-:W-:Y:S02]  /*4940*/  IADD3 R15, P0, PT, R3, R18, RZ ;  /* 0x00000012030f7210 */ /* 0x000fe40007f1e0ff */
[----:B------:R-:W-:Y:S02]  /*4950*/  LEA.HI R9, R25, 0x1, RZ, 0x18 ;  /* 0x0000000119097811 */ /* 0x000fe400078fc0ff */
[C---:B------:R-:W-:Y:S01]  /*4960*/  LEA R2, P1, R15.reuse, R2, 0x3 ;  /* 0x000000020f027211 */ /* 0x040fe200078218ff */
[----:B------:R-:W-:Y:S01]  /*4970*/  IMAD.X R13, RZ, RZ, R19, P0 ;  /* 0x000000ffff0d7224 */ /* 0x000fe200000e0613 */
[----:B------:R-:W-:Y:S02]  /*4980*/  IADD3 R14, P0, PT, R15, R5, RZ ;  /* 0x000000050f0e7210 */ /* 0x000fe40007f1e0ff */
[----:B------:R-:W-:Y:S01]  /*4990*/  LOP3.LUT R5, R9, 0x3, RZ, 0xc0, !PT ;  /* 0x0000000309057812 */ /* 0x000fe200078ec0ff */
[----:B------:R-:W-:Y:S01]  /*49a0*/  IMAD.MOV.U32 R9, RZ, RZ, R3 ;  /* 0x000000ffff097224 */ /* 0x000fe200078e0003 */
[----:B------:R-:W-:Y:S01]  /*49b0*/  LEA.HI.X R15, R15, R4, R13, 0x3, P1 ;  /* 0x000000040f0f7211 */ /* 0x000fe200008f1c0d */
[----:B------:R-:W-:-:S02]  /*49c0*/  IMAD.X R16, R13, 0x1, R6, P0 ;  /* 0x000000010d107824 */ /* 0x000fc400000e0606 */
[----:B------:R-:W-:-:S07]  /*49d0*/  IMAD.MOV R6, RZ, RZ, -R5 ;  /* 0x000000ffff067224 */ /* 0x000fce00078e0a05 */
.L_x_380:
        /* <DEDUP_REMOVED lines=9> */
[----:B------:R-:W-:Y:S02]  /*4a70*/  IMAD.MOV.U32 R4, RZ, RZ, R10 ;  /* 0x000000ffff047224 */ /* 0x000fe400078e000a */
        /* <DEDUP_REMOVED lines=21> */
.L_x_379:
[----:B------:R-:W-:Y:S05]  /*4bd0*/  BSYNC.RECONVERGENT B3 ;  /* 0x0000000000037941 */ /* 0x000fea0003800200 */
.L_x_378:
[----:B------:R-:W-:Y:S01]  /*4be0*/  IADD3 R14, P0, PT, R14, 0x100, RZ ;  /* 0x000001000e0e7810 */ /* 0x000fe20007f1e0ff */
[----:B------:R-:W-:Y:S02]  /*4bf0*/  VIADD R9, R9, 0x100 ;  /* 0x0000010009097836 */ /* 0x000fe40000000000 */
[----:B------:R-:W-:Y:S02]  /*4c00*/  IMAD.X R15, RZ, RZ, R15, P3 ;  /* 0x000000ffff0f7224 */ /* 0x000fe400018e060f */
[----:B------:R-:W-:Y:S01]  /*4c10*/  IMAD.X R16, RZ, RZ, R16, P0 ;  /* 0x000000ffff107224 */ /* 0x000fe200000e0610 */
[----:B------:R-:W-:Y:S07]  /*4c20*/  @P2 BRA `(.L_x_380) ;  /* 0xfffffffc006c2947 */ /* 0x000fee000383ffff */
.L_x_377:
[----:B------:R-:W-:Y:S05]  /*4c30*/  BSYNC.RECONVERGENT B2 ;  /* 0x0000000000027941 */ /* 0x000fea0003800200 */
.L_x_376:
[----:B------:R-:W-:-:S13]  /*4c40*/  ISETP.GE.U32.AND P0, PT, R25, 0x300, PT ;  /* 0x000003001900780c */ /* 0x000fda0003f06070 */
[----:B------:R-:W-:Y:S05]  /*4c50*/  @!P0 BRA `(.L_x_375) ;  /* 0x0000000400c88947 */ /* 0x000fea0003800000 */
[----:B------:R-:W0:Y:S01]  /*4c60*/  LDC.64 R16, c[0x0][0x380] ;  /* 0x0000e000ff107b82 */ /* 0x000e220000000a00 */
[----:B------:R-:W-:-:S07]  /*4c70*/  VIADD R21, R9, 0x200 ;  /* 0x0000020009157836 */ /* 0x000fce0000000000 */
[----:B------:R-:W1:Y:S02]  /*4c80*/  LDC.64 R14, c[0x0][0x388] ;  /* 0x0000e200ff0e7b82 */ /* 0x000e640000000a00 */
.L_x_389:
[----:B------:R-:W-:-:S05]  /*4c90*/  VIADD R5, R21, 0xfffffe00 ;  /* 0xfffffe0015057836 */ /* 0x000fca0000000000 */
[----:B------:R-:W-:-:S05]  /*4ca0*/  IADD3 R5, P0, PT, R5, R18, RZ ;  /* 0x0000001205057210 */ /* 0x000fca0007f1e0ff */
[----:B------:R-:W-:Y:S01]  /*4cb0*/  IMAD.X R2, RZ, RZ, R19, P0 ;  /* 0x000000ffff027224 */ /* 0x000fe200000e0613 */
[----:B0-----:R-:W-:-:S04]  /*4cc0*/  LEA R22, P0, R5, R16, 0x3 ;  /* 0x0000001005167211 */ /* 0x001fc800078018ff */
[----:B------:R-:W-:-:S05]  /*4cd0*/  LEA.HI.X R23, R5, R17, R2, 0x3, P0 ;  /* 0x0000001105177211 */ /* 0x000fca00000f1c02 */
[----:B------:R-:W2:Y:S04]  /*4ce0*/  LDG.E.64 R24, desc[UR10][R22.64] ;  /* 0x0000000a16187981 */ /* 0x000ea8000c1e1b00 */
[----:B------:R0:W5:Y:S01]  /*4cf0*/  LDG.E.64 R12, desc[UR10][R22.64+0x800] ;  /* 0x0008000a160c7981 */ /* 0x000162000c1e1b00 */
        /* <DEDUP_REMOVED lines=23> */
.L_x_382:
[----:B------:R-:W-:Y:S05]  /*4e70*/  BSYNC.RECONVERGENT B2 ;  /* 0x0000000000027941 */ /* 0x000fea0003800200 */
.L_x_381:
[----:B------:R0:W5:Y:S04]  /*4e80*/  LDG.E.64 R6, desc[UR10][R22.64+0x1000] ;  /* 0x0010000a16067981 */ /* 0x000168000c1e1b00 */
[----:B------:R0:W5:Y:S02]  /*4e90*/  LDG.E.64 R24, desc[UR10][R22.64+0x1800] ;  /* 0x0018000a16187981 */ /* 0x000164000c1e1b00 */
[----:B-----5:R-:W-:Y:S01]  /*4ea0*/  DSETP.GEU.AND P0, PT, R4, R12, PT ;  /* 0x0000000c0400722a */ /* 0x020fe20003f0e000 */
[----:B------:R-:W-:Y:S01]  /*4eb0*/  VIADD R11, R21, 0xffffff00 ;  /* 0xffffff00150b7836 */ /* 0x000fe20000000000 */
[----:B------:R-:W-:Y:S01]  /*4ec0*/  BSSY.RECONVERGENT B2, `(.L_x_383) ;  /* 0x0000016000027945 */ /* 0x000fe20003800200 */
[----:B------:R-:W-:-:S03]  /*4ed0*/  IMAD.MOV.U32 R10, RZ, RZ, R12 ;  /* 0x000000ffff0a7224 */ /* 0x000fc600078e000c */
[----:B------:R-:W-:Y:S01]  /*4ee0*/  IADD3 R28, P1, P2, R18, R14, R11 ;  /* 0x0000000e121c7210 */ /* 0x000fe20007a3e00b */
[----:B------:R-:W-:-:S03]  /*4ef0*/  IMAD.MOV.U32 R11, RZ, RZ, R13 ;  /* 0x000000ffff0b7224 */ /* 0x000fc600078e000d */
[----:B------:R-:W-:Y:S01]  /*4f00*/  IADD3.X R27, PT, PT, R19, R15, RZ, P1, P2 ;  /* 0x0000000f131b7210 */ /* 0x000fe20000fe44ff */
[----:B------:R-:W-:-:S04]  /*4f10*/  IMAD.MOV.U32 R8, RZ, RZ, R28 ;  /* 0x000000ffff087224 */ /* 0x000fc800078e001c */
        /* <DEDUP_REMOVED lines=16> */
.L_x_384:
[----:B------:R-:W-:Y:S05]  /*5020*/  BSYNC.RECONVERGENT B2 ;  /* 0x0000000000027941 */ /* 0x000fea0003800200 */
.L_x_383:
[----:B------:R-:W-:Y:S01]  /*5030*/  DSETP.GEU.AND P0, PT, R10, R6, PT ;  /* 0x000000060a00722a */ /* 0x000fe20003f0e000 */
[----:B------:R-:W-:Y:S01]  /*5040*/  IADD3 R23, P1, P2, R18, R14, R21 ;  /* 0x0000000e12177210 */ /* 0x000fe20007a3e015 */
[----:B------:R-:W-:Y:S01]  /*5050*/  BSSY.RECONVERGENT B2, `(.L_x_385) ;  /* 0x0000016000027945 */ /* 0x000fe20003800200 */
[----:B------:R-:W-:Y:S02]  /*5060*/  VIADD R13, R21, 0x100 ;  /* 0x00000100150d7836 */ /* 0x000fe40000000000 */
[----:B------:R-:W-:Y:S01]  /*5070*/  IADD3.X R27, PT, PT, R19, R15, RZ, P1, P2 ;  /* 0x0000000f131b7210 */ /* 0x000fe20000fe44ff */
[----:B------:R-:W-:Y:S02]  /*5080*/  IMAD.MOV.U32 R2, RZ, RZ, R23 ;  /* 0x000000ffff027224 */ /* 0x000fe400078e0017 */
        /* <DEDUP_REMOVED lines=18> */
.L_x_386:
[----:B------:R-:W-:Y:S05]  /*51b0*/  BSYNC.RECONVERGENT B2 ;  /* 0x0000000000027941 */ /* 0x000fea0003800200 */
.L_x_385:
[----:B------:R-:W-:Y:S01]  /*51c0*/  DSETP.GEU.AND P0, PT, R4, R24, PT ;  /* 0x000000180400722a */ /* 0x000fe20003f0e000 */
[----:B------:R-:W-:Y:S01]  /*51d0*/  IADD3 R13, P1, P2, R18, R14, R13 ;  /* 0x0000000e120d7210 */ /* 0x000fe20007a3e00d */
[----:B------:R-:W-:Y:S01]  /*51e0*/  BSSY.RECONVERGENT B2, `(.L_x_387) ;  /* 0x0000015000027945 */ /* 0x000fe20003800200 */
[----:B------:R-:W-:Y:S02]  /*51f0*/  IMAD.MOV.U32 R10, RZ, RZ, R24 ;  /* 0x000000ffff0a7224 */ /* 0x000fe400078e0018 */
[----:B------:R-:W-:Y:S01]  /*5200*/  IADD3.X R6, PT, PT, R19, R15, RZ, P1, P2 ;  /* 0x0000000f13067210 */ /* 0x000fe20000fe44ff */
[----:B------:R-:W-:Y:S02]  /*5210*/  IMAD.MOV.U32 R7, RZ, RZ, R13 ;  /* 0x000000ffff077224 */ /* 0x000fe400078e000d */
[----:B------:R-:W-:Y:S02]  /*5220*/  IMAD.MOV.U32 R11, RZ, RZ, R25 ;  /* 0x000000ffff0b7224 */ /* 0x000fe400078e0019 */
[----:B------:R-:W-:-:S04]  /*5230*/  IMAD.MOV.U32 R8, RZ, RZ, R6 ;  /* 0x000000ffff087224 */ /* 0x000fc800078e0006 */
[----:B------:R-:W-:Y:S05]  /*5240*/  @!P0 BRA `(.L_x_388) ;  /* 0x0000000000388947 */ /* 0x000fea0003800000 */
[----:B------:R-:W-:Y:S01]  /*5250*/  DSETP.GEU.AND P0, PT, R24, R4, PT ;  /* 0x000000041800722a */ /* 0x000fe20003f0e000 */
[----:B------:R-:W-:Y:S01]  /*5260*/  MOV R7, R2 ;  /* 0x0000000200077202 */ /* 0x000fe20000000f00 */
[----:B------:R-:W-:Y:S02]  /*5270*/  IMAD.MOV.U32 R8, RZ, RZ, R9 ;  /* 0x000000ffff087224 */ /* 0x000fe400078e0009 */
[----:B------:R-:W-:Y:S02]  /*5280*/  IMAD.MOV.U32 R10, RZ, RZ, R4 ;  /* 0x000000ffff0a7224 */ /* 0x000fe400078e0004 */
[----:B------:R-:W-:-:S08]  /*5290*/  IMAD.MOV.U32 R11, RZ, RZ, R5 ;  /* 0x000000ffff0b7224 */ /* 0x000fd000078e0005 */
        /* <DEDUP_REMOVED lines=9> */
.L_x_388:
[----:B------:R-:W-:Y:S05]  /*5330*/  BSYNC.RECONVERGENT B2 ;  /* 0x0000000000027941 */ /* 0x000fea0003800200 */
.L_x_387:
[C---:B------:R-:W-:Y:S02]  /*5340*/  VIADD R5, R21.reuse, 0x200 ;  /* 0x0000020015057836 */ /* 0x040fe40000000000 */
[----:B------:R-:W-:-:S03]  /*5350*/  VIADD R21, R21, 0x400 ;  /* 0x0000040015157836 */ /* 0x000fc60000000000 */
[----:B------:R-:W-:-:S13]  /*5360*/  ISETP.GE.AND P0, PT, R5, R20, PT ;  /* 0x000000140500720c */ /* 0x000fda0003f06270 */
[----:B------:R-:W-:Y:S05]  /*5370*/  @!P0 BRA `(.L_x_389) ;  /* 0xfffffff800448947 */ /* 0x000fea000383ffff */
.L_x_375:
[----:B------:R-:W-:Y:S05]  /*5380*/  BSYNC.RECONVERGENT B1 ;  /* 0x0000000000017941 */ /* 0x000fea0003800200 */
.L_x_368:
        /* <DEDUP_REMOVED lines=32> */
.L_x_391:
[----:B------:R-:W-:Y:S05]  /*5590*/  BSYNC.RECONVERGENT B1 ;  /* 0x0000000000017941 */ /* 0x000fea0003800200 */
.L_x_390:
        /* <DEDUP_REMOVED lines=31> */
.L_x_393:
[----:B------:R-:W-:Y:S05]  /*5790*/  BSYNC.RECONVERGENT B1 ;  /* 0x0000000000017941 */ /* 0x000fea0003800200 */
.L_x_392:
        /* <DEDUP_REMOVED lines=31> */
.L_x_395:
[----:B------:R-:W-:Y:S05]  /*5990*/  BSYNC.RECONVERGENT B1 ;  /* 0x0000000000017941 */ /* 0x000fea0003800200 */
.L_x_394:
[----:B------:R-:W-:Y:S01]  /*59a0*/  ISETP.GT.AND P0, PT, R2, 0x17, PT ;  /* 0x000000170200780c */ /* 0x000fe20003f04270 */
[----:B-1----:R1:W1:Y:S01]  /*59b0*/  SHFL.DOWN PT, R6, R4, 0x8, 0x1f ;  /* 0x09001f0004067f89 */ /* 0x00226200000e0000 */
[----:B------:R-:W-:Y:S01]  /*59c0*/  BSSY.RECONVERGENT B1, `(.L_x_396) ;  /* 0x000001d000017945 */ /* 0x000fe20003800200 */
[----:B--2---:R-:W-:Y:S02]  /*59d0*/  IMAD.MOV.U32 R12, RZ, RZ, R10 ;  /* 0x000000ffff0c7224 */ /* 0x004fe400078e000a */
[----:B------:R2:W1:Y:S01]  /*59e0*/  SHFL.DOWN PT, R7, R5, 0x8, 0x1f ;  /* 0x09001f0005077f89 */ /* 0x00046200000e0000 */
[----:B------:R-:W-:Y:S02]  /*59f0*/  IMAD.MOV.U32 R13, RZ, RZ, R11 ;  /* 0x000000ffff0d7224 */ /* 0x000fe400078e000b */
[----:B------:R-:W-:Y:S01]  /*5a00*/  IMAD.MOV.U32 R8, RZ, RZ, R4 ;  /* 0x000000ffff087224 */ /* 0x000fe200078e0004 */
[----:B0-----:R2:W0:Y:S01]  /*5a10*/  SHFL.DOWN PT, R15, R10, 0x8, 0x1f ;  /* 0x09001f000a0f7f89 */ /* 0x00142200000e0000 */
[----:B----4-:R-:W-:-:S03]  /*5a20*/  IMAD.MOV.U32 R9, RZ, RZ, R5 ;  /* 0x000000ffff097224 */ /* 0x010fc600078e0005 */
[----:B---3--:R2:W3:Y:S01]  /*5a30*/  SHFL.DOWN PT, R14, R11, 0x8, 0x1f ;  /* 0x09001f000b0e7f89 */ /* 0x0084e200000e0000 */
[----:B------:R-:W-:Y:S05]  /*5a40*/  @P0 BRA `(.L_x_397) ;  /* 0x0000000000500947 */ /* 0x000fea0003800000 */
[----:B-1----:R-:W-:Y:S01]  /*5a50*/  DSETP.GEU.AND P0, PT, R4, R6, PT ;  /* 0x000000060400722a */ /* 0x002fe20003f0e000 */
        /* <DEDUP_REMOVED lines=19> */
.L_x_397:
[----:B------:R-:W-:Y:S05]  /*5b90*/  BSYNC.RECONVERGENT B1 ;  /* 0x0000000000017941 */ /* 0x000fea0003800200 */
.L_x_396:
[----:B------:R-:W-:Y:S01]  /*5ba0*/  ISETP.GT.AND P0, PT, R2, 0xf, PT ;  /* 0x0000000f0200780c */ /* 0x000fe20003f04270 */
[----:B--2---:R2:W4:Y:S01]  /*5bb0*/  SHFL.DOWN PT, R10, R8, 0x10, 0x1f ;  /* 0x0a001f00080a7f89 */ /* 0x00452200000e0000 */
[----:B------:R-:W-:Y:S01]  /*5bc0*/  BSSY.RECONVERGENT B1, `(.L_x_398) ;  /* 0x000001d000017945 */ /* 0x000fe20003800200 */
[----:B-1----:R-:W-:Y:S02]  /*5bd0*/  IMAD.MOV.U32 R4, RZ, RZ, R12 ;  /* 0x000000ffff047224 */ /* 0x002fe400078e000c */
[----:B------:R2:W1:Y:S01]  /*5be0*/  SHFL.DOWN PT, R11, R9, 0x10, 0x1f ;  /* 0x0a001f00090b7f89 */ /* 0x00046200000e0000 */
[----:B------:R-:W-:Y:S02]  /*5bf0*/  IMAD.MOV.U32 R5, RZ, RZ, R13 ;  /* 0x000000ffff057224 */ /* 0x000fe400078e000d */
[----:B------:R-:W-:Y:S01]  /*5c00*/  IMAD.MOV.U32 R6, RZ, RZ, R8 ;  /* 0x000000ffff067224 */ /* 0x000fe200078e0008 */
[----:B0-----:R2:W0:Y:S01]  /*5c10*/  SHFL.DOWN PT, R15, R12, 0x10, 0x1f ;  /* 0x0a001f000c0f7f89 */ /* 0x00142200000e0000 */
[----:B------:R-:W-:-:S03]  /*5c20*/  IMAD.MOV.U32 R7, RZ, RZ, R9 ;  /* 0x000000ffff077224 */ /* 0x000fc600078e0009 */
[----:B---3--:R2:W3:Y:S01]  /*5c30*/  SHFL.DOWN PT, R14, R13, 0x10, 0x1f ;  /* 0x0a001f000d0e7f89 */ /* 0x0084e200000e0000 */
        /* <DEDUP_REMOVED lines=8> */
[----:B------:R-:W-:Y:S01]  /*5cc0*/  MOV R4, R12 ;  /* 0x0000000c00047202 */ /* 0x000fe20000000f00 */
[----:B------:R-:W-:Y:S02]  /*5cd0*/  IMAD.MOV.U32 R5, RZ, RZ, R13 ;  /* 0x000000ffff057224 */ /* 0x000fe400078e000d */
[----:B------:R-:W-:Y:S02]  /*5ce0*/  IMAD.MOV.U32 R6, RZ, RZ, R8 ;  /* 0x000000ffff067224 */ /* 0x000fe400078e0008 */
[----:B------:R-:W-:-:S08]  /*5cf0*/  IMAD.MOV.U32 R7, RZ, RZ, R9 ;  /* 0x000000ffff077224 */ /* 0x000fd000078e0009 */
        /* <DEDUP_REMOVED lines=9> */
.L_x_399:
[----:B------:R-:W-:Y:S05]  /*5d90*/  BSYNC.RECONVERGENT B1 ;  /* 0x0000000000017941 */ /* 0x000fea0003800200 */
.L_x_398:
[----:B------:R-:W-:Y:S01]  /*5da0*/  ISETP.NE.AND P0, PT, R2, RZ, PT ;  /* 0x000000ff0200720c */ /* 0x000fe20003f05270 */
[----:B------:R-:W-:-:S12]  /*5db0*/  BSSY.RECONVERGENT B1, `(.L_x_400) ;  /* 0x000000a000017945 */ /* 0x000fd80003800200 */
[----:B------:R-:W-:Y:S05]  /*5dc0*/  @P0 BRA `(.L_x_401) ;  /* 0x0000000000200947 */ /* 0x000fea0003800000 */
[----:B--2---:R-:W2:Y:S01]  /*5dd0*/  S2R R9, SR_CgaCtaId ;  /* 0x0000000000097919 */ /* 0x004ea20000008800 */
[----:B------:R-:W-:Y:S02]  /*5de0*/  MOV R8, 0x400 ;  /* 0x0000040000087802 */ /* 0x000fe40000000f00 */
[----:B------:R-:W-:-:S04]  /*5df0*/  SHF.R.U32.HI R2, RZ, 0x1, R3 ;  /* 0x00000001ff027819 */ /* 0x000fc80000011603 */
[----:B------:R-:W-:Y:S02]  /*5e00*/  LOP3.LUT R2, R2, 0x1f0, RZ, 0xc0, !PT ;  /* 0x000001f002027812 */ /* 0x000fe400078ec0ff */
[----:B--2---:R-:W-:-:S05]  /*5e10*/  LEA R9, R9, R8, 0x18 ;  /* 0x0000000809097211 */ /* 0x004fca00078ec0ff */
[----:B------:R-:W-:-:S05]  /*5e20*/  IMAD.IADD R9, R2, 0x1, R9 ;  /* 0x0000000102097824 */ /* 0x000fca00078e0209 */
[----:B------:R2:W-:Y:S04]  /*5e30*/  STS.64 [R9+0x10], R4 ;  /* 0x0000100409007388 */ /* 0x0005e80000000a00 */
[----:B------:R2:W-:Y:S02]  /*5e40*/  STS.64 [R9+0x8], R6 ;  /* 0x0000080609007388 */ /* 0x0005e40000000a00 */
.L_x_401:
[----:B------:R-:W-:Y:S05]  /*5e50*/  BSYNC.RECONVERGENT B1 ;  /* 0x0000000000017941 */ /* 0x000fea0003800200 */
.L_x_400:
[----:B------:R-:W-:Y:S01]  /*5e60*/  BAR.SYNC.DEFER_BLOCKING 0x0 ;  /* 0x0000000000007b1d */ /* 0x000fe20000010000 */
[----:B------:R-:W-:-:S13]  /*5e70*/  ISETP.NE.AND P1, PT, R3, RZ, PT ;  /* 0x000000ff0300720c */ /* 0x000fda0003f25270 */
[----:B------:R-:W-:Y:S05]  /*5e80*/  @P1 BRA `(.L_x_329) ;  /* 0x00000008008c1947 */ /* 0x000fea0003800000 */
[----:B------:R-:W5:Y:S01]  /*5e90*/  S2R R3, SR_CgaCtaId ;  /* 0x0000000000037919 */ /* 0x000f620000008800 */
[----:B------:R-:W-:Y:S01]  /*5ea0*/  MOV R20, 0x400 ;  /* 0x0000040000147802 */ /* 0x000fe20000000f00 */
[----:B------:R-:W-:Y:S03]  /*5eb0*/  BSSY.RECONVERGENT B1, `(.L_x_402) ;  /* 0x000001a000017945 */ /* 0x000fe60003800200 */
[----:B-----5:R-:W-:-:S05]  /*5ec0*/  LEA R20, R3, R20, 0x18 ;  /* 0x0000001403147211 */ /* 0x020fca00078ec0ff */
[----:B------:R-:W5:Y:S04]  /*5ed0*/  LDS.64 R16, [R20+0x18] ;  /* 0x0000180014107984 */ /* 0x000f680000000a00 */
[----:B-12-4-:R-:W1:Y:S04]  /*5ee0*/  LDS.128 R8, [R20+0x20] ;  /* 0x0000200014087984 */ /* 0x016e680000000c00 */
[----:B------:R2:W4:Y:S04]  /*5ef0*/  LDS.64 R2, [R20+0x80] ;  /* 0x0000800014027984 */ /* 0x0005280000000a00 */
[----:B0--3--:R2:W0:Y:S01]  /*5f00*/  LDS.128 R12, [R20+0x30] ;  /* 0x00003000140c7984 */ /* 0x0094220000000c00 */
[----:B-----5:R-:W-:Y:S01]  /*5f10*/  DSETP.GEU.AND P0, PT, R6, R16, PT ;  /* 0x000000100600722a */ /* 0x020fe20003f0e000 */
[----:B------:R-:W-:-:S02]  /*5f20*/  IMAD.MOV.U32 R22, RZ, RZ, R16 ;  /* 0x000000ffff167224 */ /* 0x000fc400078e0010 */
[----:B------:R-:W-:Y:S02]  /*5f30*/  IMAD.MOV.U32 R23, RZ, RZ, R17 ;  /* 0x000000ffff177224 */ /* 0x000fe400078e0011 */
[----:B-1----:R-:W-:Y:S02]  /*5f40*/  IMAD.MOV.U32 R25, RZ, RZ, R8 ;  /* 0x000000ffff197224 */ /* 0x002fe400078e0008 */
[----:B------:R-:W-:-:S07]  /*5f50*/  IMAD.MOV.U32 R21, RZ, RZ, R9 ;  /* 0x000000ffff157224 */ /* 0x000fce00078e0009 */
[----:B0-2-4-:R-:W-:Y:S05]  /*5f60*/  @!P0 BRA `(.L_x_403) ;  /* 0x0000000000388947 */ /* 0x015fea0003800000 */
        /* <DEDUP_REMOVED lines=14> */
.L_x_403:
[----:B------:R-:W-:Y:S05]  /*6050*/  BSYNC.RECONVERGENT B1 ;  /* 0x0000000000017941 */ /* 0x000fea0003800200 */
.L_x_402:
        /* <DEDUP_REMOVED lines=23> */
.L_x_405:
[----:B------:R-:W-:Y:S05]  /*61d0*/  BSYNC.RECONVERGENT B1 ;  /* 0x0000000000017941 */ /* 0x000fea0003800200 */
.L_x_404:
        /* <DEDUP_REMOVED lines=21> */
.L_x_407:
[----:B------:R-:W-:Y:S05]  /*6330*/  BSYNC.RECONVERGENT B1 ;  /* 0x0000000000017941 */ /* 0x000fea0003800200 */
.L_x_406:
        /* <DEDUP_REMOVED lines=23> */
.L_x_409:
[----:B------:R-:W-:Y:S05]  /*64b0*/  BSYNC.RECONVERGENT B1 ;  /* 0x0000000000017941 */ /* 0x000fea0003800200 */
.L_x_408:
        /* <DEDUP_REMOVED lines=21> */
.L_x_411:
[----:B------:R-:W-:Y:S05]  /*6610*/  BSYNC.RECONVERGENT B1 ;  /* 0x0000000000017941 */ /* 0x000fea0003800200 */
.L_x_410:
        /* <DEDUP_REMOVED lines=21> */
.L_x_413:
[----:B------:R-:W-:Y:S05]  /*6770*/  BSYNC.RECONVERGENT B1 ;  /* 0x0000000000017941 */ /* 0x000fea0003800200 */
.L_x_412:
        /* <DEDUP_REMOVED lines=20> */
.L_x_329:
[----:B------:R-:W-:Y:S05]  /*68c0*/  BSYNC.RECONVERGENT B0 ;  /* 0x0000000000007941 */ /* 0x000fea0003800200 */
.L_x_296:
[----:B------:R-:W-:Y:S05]  /*68d0*/  @P1 EXIT ;  /* 0x000000000000194d */ /* 0x000fea0003800000 */
[----:B01--4-:R-:W0:Y:S02]  /*68e0*/  LDC.64 R2, c[0x0][0x390] ;  /* 0x0000e400ff027b82 */ /* 0x013e240000000a00 */
[----:B0-----:R-:W-:-:S05]  /*68f0*/  IMAD.WIDE.U32 R2, R0, 0x10, R2 ;  /* 0x0000001000027825 */ /* 0x001fca00078e0002 */
[----:B------:R-:W-:Y:S04]  /*6900*/  STG.E.64 desc[UR10][R2.64], R6 ;  /* 0x0000000602007986 */ /* 0x000fe8000c101b0a */
[----:B------:R-:W-:Y:S01]  /*6910*/  STG.E.64 desc[UR10][R2.64+0x8], R4 ;  /* 0x0000080402007986 */ /* 0x000fe2000c101b0a */
[----:B------:R-:W-:Y:S05]  /*6920*/  EXIT ;  /* 0x000000000000794d */ /* 0x000fea0003800000 */
.L_x_414:
        /* <DEDUP_REMOVED lines=13> */
.L_x_1700:


//--------------------- .text._ZN6thrust24THRUST_300001_SM_1000_NS8cuda_cub4core6detail13_kernel_agentINS1_8__reduce11ReduceAgentINS0_12zip_iteratorIN4cuda3std3__45tupleIJNS0_6detail15normal_iteratorINS0_10device_ptrIdEEEENS0_17counting_iteratorIlNS0_11use_defaultESI_SI_EEEEEEEPNSB_IJdlEEESM_lNS1_9__extrema9arg_max_fIdlNSA_4lessIdEEEEEEJSL_SN_lSS_EEEvDpT0_ --------------------------
	.section	.text._ZN6thrust24THRUST_300001_SM_1000_NS8cuda_cub4core6detail13_kernel_agentINS1_8__reduce11ReduceAgentINS0_12zip_iteratorIN4cuda3std3__45tupleIJNS0_6detail15normal_iteratorINS0_10device_ptrIdEEEENS0_17counting_iteratorIlNS0_11use_defaultESI_SI_EEEEEEEPNSB_IJdlEEESM_lNS1_9__extrema9arg_max_fIdlNSA_4lessIdEEEEEEJSL_SN_lSS_EEEvDpT0_,"ax",@progbits
	.align	128
        .global         _ZN6thrust24THRUST_300001_SM_1000_NS8cuda_cub4core6detail13_kernel_agentINS1_8__reduce11ReduceAgentINS0_12zip_iteratorIN4cuda3std3__45tupleIJNS0_6detail15normal_iteratorINS0_10device_ptrIdEEEENS0_17counting_iteratorIlNS0_11use_defaultESI_SI_EEEEEEEPNSB_IJdlEEESM_lNS1_9__extrema9arg_max_fIdlNSA_4lessIdEEEEEEJSL_SN_lSS_EEEvDpT0_
        .type           _ZN6thrust24THRUST_300001_SM_1000_NS8cuda_cub4core6detail13_kernel_agentINS1_8__reduce11ReduceAgentINS0_12zip_iteratorIN4cuda3std3__45tupleIJNS0_6detail15normal_iteratorINS0_10device_ptrIdEEEENS0_17counting_iteratorIlNS0_11use_defaultESI_SI_EEEEEEEPNSB_IJdlEEESM_lNS1_9__extrema9arg_max_fIdlNSA_4lessIdEEEEEEJSL_SN_lSS_EEEvDpT0_,@function
        .size           _ZN6thrust24THRUST_300001_SM_1000_NS8cuda_cub4core6detail13_kernel_agentINS1_8__reduce11ReduceAgentINS0_12zip_iteratorIN4cuda3std3__45tupleIJNS0_6detail15normal_iteratorINS0_10device_ptrIdEEEENS0_17counting_iteratorIlNS0_11use_defaultESI_SI_EEEEEEEPNSB_IJdlEEESM_lNS1_9__extrema9arg_max_fIdlNSA_4lessIdEEEEEEJSL_SN_lSS_EEEvDpT0_,(.L_x_1701 - _ZN6thrust24THRUST_300001_SM_1000_NS8cuda_cub4core6detail13_kernel_agentINS1_8__reduce11ReduceAgentINS0_12zip_iteratorIN4cuda3std3__45tupleIJNS0_6detail15normal_iteratorINS0_10device_ptrIdEEEENS0_17counting_iteratorIlNS0_11use_defaultESI_SI_EEEEEEEPNSB_IJdlEEESM_lNS1_9__extrema9arg_max_fIdlNSA_4lessIdEEEEEEJSL_SN_lSS_EEEvDpT0_)
        .other          _ZN6thrust24THRUST_300001_SM_1000_NS8cuda_cub4core6detail13_kernel_agentINS1_8__reduce11ReduceAgentINS0_12zip_iteratorIN4cuda3std3__45tupleIJNS0_6detail15normal_iteratorINS0_10device_ptrIdEEEENS0_17counting_iteratorIlNS0_11use_defaultESI_SI_EEEEEEEPNSB_IJdlEEESM_lNS1_9__extrema9arg_max_fIdlNSA_4lessIdEEEEEEJSL_SN_lSS_EEEvDpT0_,@"STO_CUDA_ENTRY STV_DEFAULT"
_ZN6thrust24THRUST_300001_SM_1000_NS8cuda_cub4core6detail13_kernel_agentINS1_8__reduce11ReduceAgentINS0_12zip_iteratorIN4cuda3std3__45tupleIJNS0_6detail15normal_iteratorINS0_10device_ptrIdEEEENS0_17counting_iteratorIlNS0_11use_defaultESI_SI_EEEEEEEPNSB_IJdlEEESM_lNS1_9__extrema9arg_max_fIdlNSA_4lessIdEEEEEEJSL_SN_lSS_EEEvDpT0_:
.text._ZN6thrust24THRUST_300001_SM_1000_NS8cuda_cub4core6detail13_kernel_agentINS1_8__reduce11ReduceAgentINS0_12zip_iteratorIN4cuda3std3__45tupleIJNS0_6detail15normal_iteratorINS0_10device_ptrIdEEEENS0_17counting_iteratorIlNS0_11use_defaultESI_SI_EEEEEEEPNSB_IJdlEEESM_lNS1_9__extrema9arg_max_fIdlNSA_4lessIdEEEEEEJSL_SN_lSS_EEEvDpT0_:
[----:B------:R-:W-:Y:S01]  /*0000*/  LDC R1, c[0x0][0x37c] ;  /* 0x0000df00ff017b82 */ /* 0x000fe20000000800 */
[----:B------:R-:W0:Y:S02]  /*0010*/  LDCU.64 UR4, c[0x0][0x398] ;  /* 0x00007300ff0477ac */ /* 0x000e240008000a00 */
[----:B0-----:R-:W-:-:S04]  /*0020*/  ISETP.NE.U32.AND P0, PT, RZ, UR4, PT ;  /* 0x00000004ff007c0c */ /* 0x001fc8000bf05070 */
[----:B------:R-:W-:-:S13]  /*0030*/  ISETP.NE.AND.EX P0, PT, RZ, UR5, PT, P0 ;  /* 0x00000005ff007c0c */ /* 0x000fda000bf05300 */
[----:B------:R-:W-:Y:S05]  /*0040*/  @!P0 EXIT ;  /* 0x000000000000894d */ /* 0x000fea0003800000 */
[----:B------:R-:W-:Y:S01]  /*0050*/  UISETP.GT.U32.AND UP0, UPT, UR4, 0x4ff, UPT ;  /* 0x000004ff0400788c */ /* 0x000fe2000bf04070 */
[----:B------:R-:W-:Y:S01]  /*0060*/  BSSY.RECONVERGENT B0, `(.L_x_415) ;  /* 0x0000641000007945 */ /* 0x000fe20003800200 */
[----:B------:R-:W0:Y:S02]  /*0070*/  LDCU.64 UR8, c[0x0][0x358] ;  /* 0x00006b00ff0877ac */ /* 0x000e240008000a00 */
[----:B------:R-:W-:-:S09]  /*0080*/  UISETP.GT.AND.EX UP0, UPT, UR5, URZ, UPT, UP0 ;  /* 0x000000ff0500728c */ /* 0x000fd2000bf04300 */
        /* <DEDUP_REMOVED lines=9> */
[----:B------:R-:W1:Y:S01]  /*0120*/  LDC.64 R2, c[0x0][0x380] ;  /* 0x0000e000ff027b82 */ /* 0x000e620000000a00 */
[----:B------:R-:W2:Y:S01]  /*0130*/  LDCU.64 UR6, c[0x0][0x388] ;  /* 0x00007100ff0677ac */ /* 0x000ea20008000a00 */
[----:B-1----:R-:W-:-:S06]  /*0140*/  IMAD.WIDE.U32 R2, R0, 0x8, R2 ;  /* 0x0000000800027825 */ /* 0x002fcc00078e0002 */
[----:B0-----:R-:W5:Y:S01]  /*0150*/  LDG.E.64 R2, desc[UR8][R2.64] ;  /* 0x0000000802027981 */ /* 0x001f62000c1e1b00 */
[C---:B--2---:R-:W-:Y:S01]  /*0160*/  IADD3 R9, P0, PT, R0.reuse, UR6, RZ ;  /* 0x0000000600097c10 */ /* 0x044fe2000ff1e0ff */
[----:B------:R-:W-:-:S04]  /*0170*/  VIADD R10, R0, 0x100 ;  /* 0x00000100000a7836 */ /* 0x000fc80000000000 */
[----:B------:R-:W-:-:S08]  /*0180*/  IMAD.X R8, RZ, RZ, UR7, P0 ;  /* 0x00000007ff087e24 */ /* 0x000fd000080e06ff */
.L_x_418:
[----:B0-----:R-:W-:Y:S05]  /*0190*/  BSYNC.RECONVERGENT B1 ;  /* 0x0000000000017941 */ /* 0x001fea0003800200 */
.L_x_417:
[----:B------:R-:W-:Y:S01]  /*01a0*/  ISETP.GE.AND P0, PT, R10, UR4, PT ;  /* 0x000000040a007c0c */ /* 0x000fe2000bf06270 */
[----:B------:R-:W-:-:S12]  /*01b0*/  BSSY.RECONVERGENT B1, `(.L_x_419) ;  /* 0x00000a9000017945 */ /* 0x000fd80003800200 */
[----:B------:R-:W-:Y:S05]  /*01c0*/  @P0 BRA `(.L_x_420) ;  /* 0x00000008009c0947 */ /* 0x000fea0003800000 */
[----:B------:R-:W-:Y:S01]  /*01d0*/  LOP3.LUT R4, RZ, R10, RZ, 0x33, !PT ;  /* 0x0000000aff047212 */ /* 0x000fe200078e33ff */
[----:B------:R-:W-:Y:S04]  /*01e0*/  BSSY.RECONVERGENT B2, `(.L_x_421) ;  /* 0x0000034000027945 */ /* 0x000fe80003800200 */
[----:B------:R-:W-:-:S05]  /*01f0*/  VIADD R16, R4, UR4 ;  /* 0x0000000404107c36 */ /* 0x000fca0008000000 */
[----:B------:R-:W-:-:S04]  /*0200*/  LOP3.LUT R4, R16, 0x300, RZ, 0xc0, !PT ;  /* 0x0000030010047812 */ /* 0x000fc800078ec0ff */
[----:B------:R-:W-:-:S13]  /*0210*/  ISETP.NE.AND P0, PT, R4, 0x300, PT ;  /* 0x000003000400780c */ /* 0x000fda0003f05270 */
[----:B------:R-:W-:Y:S05]  /*0220*/  @!P0 BRA `(.L_x_422) ;  /* 0x0000000000bc8947 */ /* 0x000fea0003800000 */
[----:B------:R-:W0:Y:S01]  /*0230*/  LDC.64 R4, c[0x0][0x380] ;  /* 0x0000e000ff047b82 */ /* 0x000e220000000a00 */
[----:B------:R-:W1:Y:S01]  /*0240*/  LDCU.64 UR6, c[0x0][0x388] ;  /* 0x00007100ff0677ac */ /* 0x000e620008000a00 */
[----:B------:R-:W-:-:S04]  /*0250*/  LEA.HI R6, R16, 0x1, RZ, 0x18 ;  /* 0x0000000110067811 */ /* 0x000fc800078fc0ff */
[----:B------:R-:W-:-:S05]  /*0260*/  LOP3.LUT R6, R6, 0x3, RZ, 0xc0, !PT ;  /* 0x0000000306067812 */ /* 0x000fca00078ec0ff */
[----:B------:R-:W-:Y:S01]  /*0270*/  IMAD.MOV R11, RZ, RZ, -R6 ;  /* 0x000000ffff0b7224 */ /* 0x000fe200078e0a06 */
[C---:B-1----:R-:W-:Y:S01]  /*0280*/  IADD3 R14, P0, PT, R10.reuse, UR6, RZ ;  /* 0x000000060a0e7c10 */ /* 0x042fe2000ff1e0ff */
[----:B0-----:R-:W-:-:S04]  /*0290*/  IMAD.WIDE.U32 R4, R10, 0x8, R4 ;  /* 0x000000080a047825 */ /* 0x001fc800078e0004 */
[----:B------:R-:W-:Y:S02]  /*02a0*/  IMAD.MOV.U32 R12, RZ, RZ, R4 ;  /* 0x000000ffff0c7224 */ /* 0x000fe400078e0004 */
[----:B------:R-:W-:Y:S02]  /*02b0*/  IMAD.MOV.U32 R13, RZ, RZ, R5 ;  /* 0x000000ffff0d7224 */ /* 0x000fe400078e0005 */
[----:B------:R-:W-:-:S07]  /*02c0*/  IMAD.X R15, RZ, RZ, UR7, P0 ;  /* 0x00000007ff0f7e24 */ /* 0x000fce00080e06ff */
.L_x_425:
        /* <DEDUP_REMOVED lines=31> */
.L_x_424:
[----:B------:R-:W-:Y:S05]  /*04c0*/  BSYNC.RECONVERGENT B3 ;  /* 0x0000000000037941 */ /* 0x000fea0003800200 */
.L_x_423:
[----:B------:R-:W-:Y:S01]  /*04d0*/  IADD3 R14, P0, PT, R14, 0x100, RZ ;  /* 0x000001000e0e7810 */ /* 0x000fe20007f1e0ff */
[----:B------:R-:W-:Y:S02]  /*04e0*/  VIADD R10, R10, 0x100 ;  /* 0x000001000a0a7836 */ /* 0x000fe40000000000 */
[----:B------:R-:W-:Y:S02]  /*04f0*/  IMAD.X R13, RZ, RZ, R13, P3 ;  /* 0x000000ffff0d7224 */ /* 0x000fe400018e060d */
[----:B------:R-:W-:Y:S01]  /*0500*/  IMAD.X R15, RZ, RZ, R15, P0 ;  /* 0x000000ffff0f7224 */ /* 0x000fe200000e060f */
[----:B------:R-:W-:Y:S07]  /*0510*/  @P2 BRA `(.L_x_425) ;  /* 0xfffffffc006c2947 */ /* 0x000fee000383ffff */
.L_x_422:
[----:B------:R-:W-:Y:S05]  /*0520*/  BSYNC.RECONVERGENT B2 ;  /* 0x0000000000027941 */ /* 0x000fea0003800200 */
.L_x_421:
[----:B------:R-:W-:-:S13]  /*0530*/  ISETP.GE.U32.AND P0, PT, R16, 0x300, PT ;  /* 0x000003001000780c */ /* 0x000fda0003f06070 */
[----:B------:R-:W-:Y:S05]  /*0540*/  @!P0 BRA `(.L_x_420) ;  /* 0x0000000400bc8947 */ /* 0x000fea0003800000 */
[----:B------:R-:W0:Y:S01]  /*0550*/  LDC.64 R4, c[0x0][0x380] ;  /* 0x0000e000ff047b82 */ /* 0x000e220000000a00 */
[----:B------:R-:W-:-:S07]  /*0560*/  VIADD R20, R10, 0x200 ;  /* 0x000002000a147836 */ /* 0x000fce0000000000 */
[----:B------:R-:W1:Y:S02]  /*0570*/  LDC.64 R6, c[0x0][0x388] ;  /* 0x0000e200ff067b82 */ /* 0x000e640000000a00 */
.L_x_434:
[----:B------:R-:W-:-:S04]  /*0580*/  VIADD R17, R20, 0xfffffe00 ;  /* 0xfffffe0014117836 */ /* 0x000fc80000000000 */
[----:B0-----:R-:W-:-:S05]  /*0590*/  IMAD.WIDE R24, R17, 0x8, R4 ;  /* 0x0000000811187825 */ /* 0x001fca00078e0204 */
[----:B------:R-:W2:Y:S04]  /*05a0*/  LDG.E.64 R18, desc[UR8][R24.64] ;  /* 0x0000000818127981 */ /* 0x000ea8000c1e1b00 */
[----:B-----5:R0:W5:Y:S04]  /*05b0*/  LDG.E.64 R14, desc[UR8][R24.64+0x800] ;  /* 0x00080008180e7981 */ /* 0x020168000c1e1b00 */
[----:B------:R0:W5:Y:S04]  /*05c0*/  LDG.E.64 R12, desc[UR8][R24.64+0x1000] ;  /* 0x00100008180c7981 */ /* 0x000168000c1e1b00 */
[----:B------:R0:W5:Y:S01]  /*05d0*/  LDG.E.64 R10, desc[UR8][R24.64+0x1800] ;  /* 0x00180008180a7981 */ /* 0x000162000c1e1b00 */
[----:B-1----:R-:W-:Y:S01]  /*05e0*/  IADD3 R26, P1, PT, R17, R6, RZ ;  /* 0x00000006111a7210 */ /* 0x002fe20007f3e0ff */
[----:B------:R-:W-:Y:S01]  /*05f0*/  BSSY.RECONVERGENT B2, `(.L_x_426) ;  /* 0x0000017000027945 */ /* 0x000fe20003800200 */
[----:B------:R-:W-:-:S02]  /*0600*/  VIADD R23, R20, 0xffffff00 ;  /* 0xffffff0014177836 */ /* 0x000fc40000000000 */
[----:B------:R-:W-:Y:S01]  /*0610*/  LEA.HI.X.SX32 R27, R17, R7, 0x1, P1 ;  /* 0x00000007111b7211 */ /* 0x000fe200008f0eff */
[----:B------:R-:W-:-:S04]  /*0620*/  IMAD.MOV.U32 R22, RZ, RZ, R26 ;  /* 0x000000ffff167224 */ /* 0x000fc800078e001a */
        /* <DEDUP_REMOVED lines=19> */
.L_x_427:
[----:B------:R-:W-:Y:S05]  /*0760*/  BSYNC.RECONVERGENT B2 ;  /* 0x0000000000027941 */ /* 0x000fea0003800200 */
.L_x_426:
[----:B-----5:R-:W-:Y:S01]  /*0770*/  DSETP.GEU.AND P0, PT, R16, R14, PT ;  /* 0x0000000e1000722a */ /* 0x020fe20003f0e000 */
[C---:B------:R-:W-:Y:S01]  /*0780*/  IADD3 R19, P1, PT, R23.reuse, R6, RZ ;  /* 0x0000000617137210 */ /* 0x040fe20007f3e0ff */
[----:B------:R-:W-:Y:S01]  /*0790*/  BSSY.RECONVERGENT B2, `(.L_x_428) ;  /* 0x0000015000027945 */ /* 0x000fe20003800200 */
[----:B------:R-:W-:Y:S02]  /*07a0*/  IMAD.MOV.U32 R2, RZ, RZ, R14 ;  /* 0x000000ffff027224 */ /* 0x000fe400078e000e */
[----:B------:R-:W-:Y:S01]  /*07b0*/  LEA.HI.X.SX32 R18, R23, R7, 0x1, P1 ;  /* 0x0000000717127211 */ /* 0x000fe200008f0eff */
        /* <DEDUP_REMOVED lines=18> */
.L_x_429:
[----:B------:R-:W-:Y:S05]  /*08e0*/  BSYNC.RECONVERGENT B2 ;  /* 0x0000000000027941 */ /* 0x000fea0003800200 */
.L_x_428:
[----:B------:R-:W-:Y:S01]  /*08f0*/  DSETP.GEU.AND P0, PT, R2, R12, PT ;  /* 0x0000000c0200722a */ /* 0x000fe20003f0e000 */
[CC--:B------:R-:W-:Y:S01]  /*0900*/  IADD3 R22, P1, PT, R20.reuse, R6.reuse, RZ ;  /* 0x0000000614167210 */ /* 0x0c0fe20007f3e0ff */
[C---:B------:R-:W-:Y:S01]  /*0910*/  VIADD R16, R20.reuse, 0x100 ;  /* 0x0000010014107836 */ /* 0x040fe20000000000 */
[----:B------:R-:W-:Y:S01]  /*0920*/  BSSY.RECONVERGENT B2, `(.L_x_430) ;  /* 0x0000016000027945 */ /* 0x000fe20003800200 */
[----:B------:R-:W-:Y:S01]  /*0930*/  IMAD.MOV.U32 R14, RZ, RZ, R12 ;  /* 0x000000ffff0e7224 */ /* 0x000fe200078e000c */
[----:B------:R-:W-:Y:S01]  /*0940*/  LEA.HI.X.SX32 R19, R20, R7, 0x1, P1 ;  /* 0x0000000714137211 */ /* 0x000fe200008f0eff */
[----:B------:R-:W-:Y:S01]  /*0950*/  IMAD.MOV.U32 R17, RZ, RZ, R22 ;  /* 0x000000ffff117224 */ /* 0x000fe200078e0016 */
[----:B------:R-:W-:Y:S01]  /*0960*/  IADD3 R24, P2, PT, R16, R6, RZ ;  /* 0x0000000610187210 */ /* 0x000fe20007f5e0ff */
[----:B------:R-:W-:Y:S02]  /*0970*/  IMAD.MOV.U32 R15, RZ, RZ, R13 ;  /* 0x000000ffff0f7224 */ /* 0x000fe400078e000d */
[----:B------:R-:W-:-:S04]  /*0980*/  IMAD.MOV.U32 R18, RZ, RZ, R19 ;  /* 0x000000ffff127224 */ /* 0x000fc800078e0013 */
[----:B------:R-:W-:Y:S06]  /*0990*/  @!P0 BRA `(.L_x_431) ;  /* 0x0000000000388947 */ /* 0x000fec0003800000 */
        /* <DEDUP_REMOVED lines=14> */
.L_x_431:
[----:B------:R-:W-:Y:S05]  /*0a80*/  BSYNC.RECONVERGENT B2 ;  /* 0x0000000000027941 */ /* 0x000fea0003800200 */
.L_x_430:
[----:B------:R-:W-:Y:S01]  /*0a90*/  DSETP.GEU.AND P0, PT, R14, R10, PT ;  /* 0x0000000a0e00722a */ /* 0x000fe20003f0e000 */
[----:B------:R-:W-:Y:S01]  /*0aa0*/  LEA.HI.X.SX32 R13, R16, R7, 0x1, P2 ;  /* 0x00000007100d7211 */ /* 0x000fe200010f0eff */
[----:B------:R-:W-:Y:S01]  /*0ab0*/  BSSY.RECONVERGENT B2, `(.L_x_432) ;  /* 0x0000014000027945 */ /* 0x000fe20003800200 */
[----:B------:R-:W-:Y:S02]  /*0ac0*/  IMAD.MOV.U32 R9, RZ, RZ, R24 ;  /* 0x000000ffff097224 */ /* 0x000fe400078e0018 */
[----:B------:R-:W-:Y:S02]  /*0ad0*/  IMAD.MOV.U32 R2, RZ, RZ, R10 ;  /* 0x000000ffff027224 */ /* 0x000fe400078e000a */
[----:B------:R-:W-:Y:S02]  /*0ae0*/  IMAD.MOV.U32 R8, RZ, RZ, R13 ;  /* 0x000000ffff087224 */ /* 0x000fe400078e000d */
[----:B------:R-:W-:-:S05]  /*0af0*/  IMAD.MOV.U32 R3, RZ, RZ, R11 ;  /* 0x000000ffff037224 */ /* 0x000fca00078e000b */
        /* <DEDUP_REMOVED lines=15> */
.L_x_433:
[----:B------:R-:W-:Y:S05]  /*0bf0*/  BSYNC.RECONVERGENT B2 ;  /* 0x0000000000027941 */ /* 0x000fea0003800200 */
.L_x_432:
[C---:B------:R-:W-:Y:S02]  /*0c00*/  VIADD R10, R20.reuse, 0x200 ;  /* 0x00000200140a7836 */ /* 0x040fe40000000000 */
[----:B------:R-:W-:-:S03]  /*0c10*/  VIADD R20, R20, 0x400 ;  /* 0x0000040014147836 */ /* 0x000fc60000000000 */
[----:B------:R-:W-:-:S13]  /*0c20*/  ISETP.GE.AND P0, PT, R10, UR5, PT ;  /* 0x000000050a007c0c */ /* 0x000fda000bf06270 */
[----:B------:R-:W-:Y:S05]  /*0c30*/  @!P0 BRA `(.L_x_434) ;  /* 0xfffffff800508947 */ /* 0x000fea000383ffff */
.L_x_420:
[----:B------:R-:W-:Y:S05]  /*0c40*/  BSYNC.RECONVERGENT B1 ;  /* 0x0000000000017941 */ /* 0x000fea0003800200 */
.L_x_419:
[----:B------:R-:W0:Y:S02]  /*0c50*/  LDCU UR6, c[0x0][0x398] ;  /* 0x00007300ff0677ac */ /* 0x000e240008000800 */
[----:B0-----:R-:W-:-:S09]  /*0c60*/  UISETP.GE.AND UP0, UPT, UR6, 0x100, UPT ;  /* 0x000001000600788c */ /* 0x001fd2000bf06270 */
[----:B------:R-:W-:Y:S05]  /*0c70*/  BRA.U !UP0, `(.L_x_435) ;  /* 0x0000001508507547 */ /* 0x000fea000b800000 */
        /* <DEDUP_REMOVED lines=32> */
.L_x_437:
[----:B------:R-:W-:Y:S05]  /*0e80*/  BSYNC.RECONVERGENT B1 ;  /* 0x0000000000017941 */ /* 0x000fea0003800200 */
.L_x_436:
        /* <DEDUP_REMOVED lines=12> */
[----:B---3--:R-:W-:Y:S01]  /*0f50*/  MOV R8, R14 ;  /* 0x0000000e00087202 */ /* 0x008fe20000000f00 */
[----:B----4-:R-:W-:Y:S02]  /*0f60*/  IMAD.MOV.U32 R9, RZ, RZ, R13 ;  /* 0x000000ffff097224 */ /* 0x010fe400078e000d */
[----:B------:R-:W-:Y:S02]  /*0f70*/  IMAD.MOV.U32 R2, RZ, RZ, R6 ;  /* 0x000000ffff027224 */ /* 0x000fe400078e0006 */
[----:B------:R-:W-:-:S08]  /*0f80*/  IMAD.MOV.U32 R3, RZ, RZ, R7 ;  /* 0x000000ffff037224 */ /* 0x000fd000078e0007 */
        /* <DEDUP_REMOVED lines=15> */
.L_x_439:
[----:B------:R-:W-:Y:S05]  /*1080*/  BSYNC.RECONVERGENT B1 ;  /* 0x0000000000017941 */ /* 0x000fea0003800200 */
.L_x_438:
        /* <DEDUP_REMOVED lines=31> */
.L_x_441:
[----:B------:R-:W-:Y:S05]  /*1280*/  BSYNC.RECONVERGENT B1 ;  /* 0x0000000000017941 */ /* 0x000fea0003800200 */
.L_x_440:
        /* <DEDUP_REMOVED lines=31> */
.L_x_443:
[----:B------:R-:W-:Y:S05]  /*1480*/  BSYNC.RECONVERGENT B1 ;  /* 0x0000000000017941 */ /* 0x000fea0003800200 */
.L_x_442:
        /* <DEDUP_REMOVED lines=12> */
[----:B--2---:R-:W-:Y:S01]  /*1550*/  IMAD.MOV.U32 R14, RZ, RZ, R7 ;  /* 0x000000ffff0e7224 */ /* 0x004fe200078e0007 */
[----:B------:R-:W-:Y:S01]  /*1560*/  MOV R13, R5 ;  /* 0x00000005000d7202 */ /* 0x000fe20000000f00 */
[----:B----4-:R-:W-:Y:S02]  /*1570*/  IMAD.MOV.U32 R15, RZ, RZ, R6 ;  /* 0x000000ffff0f7224 */ /* 0x010fe400078e0006 */
        /* <DEDUP_REMOVED lines=16> */
.L_x_445:
[----:B------:R-:W-:Y:S05]  /*1680*/  BSYNC.RECONVERGENT B1 ;  /* 0x0000000000017941 */ /* 0x000fea0003800200 */
.L_x_444:
        /* <DEDUP_REMOVED lines=11> */
.L_x_447:
[----:B------:R-:W-:Y:S05]  /*1740*/  BSYNC.RECONVERGENT B1 ;  /* 0x0000000000017941 */ /* 0x000fea0003800200 */
.L_x_446:
        /* <DEDUP_REMOVED lines=8> */
[----:B-1234-:R-:W1:Y:S04]  /*17d0*/  LDS.128 R4, [R0+0x20] ;  /* 0x0000200000047984 */ /* 0x01ee680000000c00 */
[----:B------:R2:W3:Y:S04]  /*17e0*/  LDS.64 R2, [R0+0x80] ;  /* 0x0000800000027984 */ /* 0x0004e80000000a00 */
[----:B------:R2:W4:Y:S01]  /*17f0*/  LDS.128 R8, [R0+0x30] ;  /* 0x0000300000087984 */ /* 0x0005220000000c00 */
        /* <DEDUP_REMOVED lines=20> */
.L_x_450:
[----:B------:R-:W-:Y:S05]  /*1940*/  BSYNC.RECONVERGENT B1 ;  /* 0x0000000000017941 */ /* 0x000fea0003800200 */
.L_x_449:
        /* <DEDUP_REMOVED lines=23> */
.L_x_452:
[----:B------:R-:W-:Y:S05]  /*1ac0*/  BSYNC.RECONVERGENT B1 ;  /* 0x0000000000017941 */ /* 0x000fea0003800200 */
.L_x_451:
        /* <DEDUP_REMOVED lines=21> */
.L_x_454:
[----:B------:R-:W-:Y:S05]  /*1c20*/  BSYNC.RECONVERGENT B1 ;  /* 0x0000000000017941 */ /* 0x000fea0003800200 */
.L_x_453:
        /* <DEDUP_REMOVED lines=23> */
.L_x_456:
[----:B------:R-:W-:Y:S05]  /*1da0*/  BSYNC.RECONVERGENT B1 ;  /* 0x0000000000017941 */ /* 0x000fea0003800200 */
.L_x_455:
[----:B------:R-:W-:Y:S01]  /*1db0*/  DSETP.GEU.AND P0, PT, R12, R18, PT ;  /* 0x000000120c00722a */ /* 0x000fe20003f0e000 */
[----:B------:R-:W-:Y:S01]  /*1dc0*/  BSSY.RECONVERGENT B1, `(.L_x_457) ;  /* 0x0000014000017945 */ /* 0x000fe20003800200 */
[----:B------:R-:W-:Y:S01]  /*1dd0*/  IMAD.MOV.U32 R14, RZ, RZ, R18 ;  /* 0x000000ffff0e7224 */ /* 0x000fe200078e0012 */
[----:B------:R-:W-:Y:S01]  /*1de0*/  MOV R15, R19 ;  /* 0x00000013000f7202 */ /* 0x000fe20000000f00 */
[----:B-1----:R-:W-:Y:S02]  /*1df0*/  IMAD.MOV.U32 R21, RZ, RZ, R8 ;  /* 0x000000ffff157224 */ /* 0x002fe400078e0008 */
[----:B------:R-:W-:-:S08]  /*1e00*/  IMAD.MOV.U32 R23, RZ, RZ, R9 ;  /* 0x000000ffff177224 */ /* 0x000fd000078e0009 */
        /* <DEDUP_REMOVED lines=15> */
.L_x_458:
[----:B------:R-:W-:Y:S05]  /*1f00*/  BSYNC.RECONVERGENT B1 ;  /* 0x0000000000017941 */ /* 0x000fea0003800200 */
.L_x_457:
        /* <DEDUP_REMOVED lines=21> */
.L_x_460:
[----:B------:R-:W-:Y:S05]  /*2060*/  BSYNC.RECONVERGENT B1 ;  /* 0x0000000000017941 */ /* 0x000fea0003800200 */
.L_x_459:
        /* <DEDUP_REMOVED lines=21> */
.L_x_435:
[----:B------:R-:W0:Y:S01]  /*21c0*/  S2R R4, SR_LANEID ;  /* 0x0000000000047919 */ /* 0x000e220000000000 */
[----:B------:R-:W-:Y:S01]  /*21d0*/  LOP3.LUT R5, R0, 0x3e0, RZ, 0xc0, !PT ;  /* 0x000003e000057812 */ /* 0x000fe200078ec0ff */
[----:B------:R-:W-:Y:S01]  /*21e0*/  BSSY.RECONVERGENT B1, `(.L_x_461) ;  /* 0x0000024000017945 */ /* 0x000fe20003800200 */
[----:B------:R-:W-:Y:S02]  /*21f0*/  IMAD.MOV.U32 R12, RZ, RZ, R9 ;  /* 0x000000ffff0c7224 */ /* 0x000fe400078e0009 */
[----:B------:R-:W-:Y:S02]  /*2200*/  IMAD.MOV.U32 R14, RZ, RZ, R8 ;  /* 0x000000ffff0e7224 */ /* 0x000fe400078e0008 */
[----:B------:R-:W-:Y:S01]  /*2210*/  VIADD R6, R5, 0x20 ;  /* 0x0000002005067836 */ /* 0x000fe20000000000 */
[----:B------:R-:W-:Y:S01]  /*2220*/  LOP3.LUT R5, RZ, R5, RZ, 0x33, !PT ;  /* 0x00000005ff057212 */ /* 0x000fe200078e33ff */
[----:B-----5:R-:W-:-:S03]  /*2230*/  IMAD.MOV.U32 R7, RZ, RZ, R3 ;  /* 0x000000ffff077224 */ /* 0x020fc600078e0003 */
[----:B------:R-:W-:Y:S01]  /*2240*/  ISETP.GT.AND P0, PT, R6, UR6, PT ;  /* 0x0000000606007c0c */ /* 0x000fe2000bf04270 */
[----:B------:R-:W-:Y:S02]  /*2250*/  VIADD R5, R5, UR6 ;  /* 0x0000000605057c36 */ /* 0x000fe40008000000 */
[----:B------:R-:W-:-:S03]  /*2260*/  IMAD.MOV.U32 R6, RZ, RZ, R2 ;  /* 0x000000ffff067224 */ /* 0x000fc600078e0002 */
[----:B------:R-:W-:-:S05]  /*2270*/  SEL R5, R5, 0x1f, P0 ;  /* 0x0000001f05057807 */ /* 0x000fca0000000000 */
[----:B------:R1:W2:Y:S04]  /*2280*/  SHFL.DOWN PT, R10, R2, 0x1, R5 ;  /* 0x08200000020a7989 */ /* 0x0002a800000e0005 */
[----:B------:R1:W3:Y:S04]  /*2290*/  SHFL.DOWN PT, R11, R3, 0x1, R5 ;  /* 0x08200000030b7989 */ /* 0x0002e800000e0005 */
[----:B------:R1:W4:Y:S01]  /*22a0*/  SHFL.DOWN PT, R16, R9, 0x1, R5 ;  /* 0x0820000009107989 */ /* 0x00032200000e0005 */
[----:B0-----:R-:W-:-:S03]  /*22b0*/  ISETP.GE.AND P0, PT, R4, R5, PT ;  /* 0x000000050400720c */ /* 0x001fc60003f06270 */
[----:B------:R1:W0:Y:S10]  /*22c0*/  SHFL.DOWN PT, R13, R8, 0x1, R5 ;  /* 0x08200000080d7989 */ /* 0x00023400000e0005 */
[----:B-1----:R-:W-:Y:S05]  /*22d0*/  @P0 BRA `(.L_x_462) ;  /* 0x0000000000500947 */ /* 0x002fea0003800000 */
[----:B--23--:R-:W-:Y:S01]  /*22e0*/  DSETP.GEU.AND P0, PT, R2, R10, PT ;  /* 0x0000000a0200722a */ /* 0x00cfe20003f0e000 */
        /* <DEDUP_REMOVED lines=19> */
.L_x_462:
[----:B------:R-:W-:Y:S05]  /*2420*/  BSYNC.RECONVERGENT B1 ;  /* 0x0000000000017941 */ /* 0x000fea0003800200 */
.L_x_461:
[----:B------:R-:W-:Y:S01]  /*2430*/  VIADD R2, R4, 0x2 ;  /* 0x0000000204027836 */ /* 0x000fe20000000000 */
[----:B------:R1:W1:Y:S01]  /*2440*/  SHFL.DOWN PT, R8, R6, 0x2, R5 ;  /* 0x0840000006087989 */ /* 0x00026200000e0005 */
[----:B------:R-:W-:Y:S01]  /*2450*/  BSSY.RECONVERGENT B1, `(.L_x_463) ;  /* 0x000001e000017945 */ /* 0x000fe20003800200 */
[----:B--2---:R-:W-:Y:S01]  /*2460*/  IMAD.MOV.U32 R10, RZ, RZ, R12 ;  /* 0x000000ffff0a7224 */ /* 0x004fe200078e000c */
[----:B----4-:R-:W-:Y:S01]  /*2470*/  MOV R16, R14 ;  /* 0x0000000e00107202 */ /* 0x010fe20000000f00 */
[----:B------:R2:W4:Y:S01]  /*2480*/  SHFL.DOWN PT, R9, R7, 0x2, R5 ;  /* 0x0840000007097989 */ /* 0x00052200000e0005 */
[----:B------:R-:W-:Y:S01]  /*2490*/  ISETP.GT.AND P0, PT, R2, R5, PT ;  /* 0x000000050200720c */ /* 0x000fe20003f04270 */
[----:B------:R-:W-:Y:S02]  /*24a0*/  IMAD.MOV.U32 R2, RZ, RZ, R6 ;  /* 0x000000ffff027224 */ /* 0x000fe400078e0006 */
[----:B---3--:R2:W3:Y:S01]  /*24b0*/  SHFL.DOWN PT, R11, R12, 0x2, R5 ;  /* 0x084000000c0b7989 */ /* 0x0084e200000e0005 */
[----:B------:R-:W-:-:S03]  /*24c0*/  IMAD.MOV.U32 R3, RZ, RZ, R7 ;  /* 0x000000ffff037224 */ /* 0x000fc600078e0007 */
[----:B0-----:R2:W0:Y:S06]  /*24d0*/  SHFL.DOWN PT, R13, R14, 0x2, R5 ;  /* 0x084000000e0d7989 */ /* 0x00142c00000e0005 */
[----:B------:R-:W-:Y:S05]  /*24e0*/  @P0 BRA `(.L_x_464) ;  /* 0x0000000000500947 */ /* 0x000fea0003800000 */
[----:B-1--4-:R-:W-:Y:S01]  /*24f0*/  DSETP.GEU.AND P0, PT, R6, R8, PT ;  /* 0x000000080600722a */ /* 0x012fe20003f0e000 */
        /* <DEDUP_REMOVED lines=19> */
.L_x_464:
[----:B------:R-:W-:Y:S05]  /*2630*/  BSYNC.RECONVERGENT B1 ;  /* 0x0000000000017941 */ /* 0x000fea0003800200 */
.L_x_463:
[----:B-1----:R-:W-:Y:S01]  /*2640*/  VIADD R6, R4, 0x4 ;  /* 0x0000000404067836 */ /* 0x002fe20000000000 */
[----:B------:R1:W1:Y:S01]  /*2650*/  SHFL.DOWN PT, R8, R2, 0x4, R5 ;  /* 0x0880000002087989 */ /* 0x00026200000e0005 */
[----:B------:R-:W-:Y:S01]  /*2660*/  BSSY.RECONVERGENT B1, `(.L_x_465) ;  /* 0x000001e000017945 */ /* 0x000fe20003800200 */
[----:B--2---:R-:W-:Y:S02]  /*2670*/  IMAD.MOV.U32 R12, RZ, RZ, R10 ;  /* 0x000000ffff0c7224 */ /* 0x004fe400078e000a */
[----:B------:R-:W-:Y:S01]  /*2680*/  ISETP.GT.AND P0, PT, R6, R5, PT ;  /* 0x000000050600720c */ /* 0x000fe20003f04270 */
[----:B----4-:R2:W4:Y:S01]  /*2690*/  SHFL.DOWN PT, R9, R3, 0x4, R5 ;  /* 0x0880000003097989 */ /* 0x01052200000e0005 */
[----:B------:R-:W-:Y:S02]  /*26a0*/  IMAD.MOV.U32 R14, RZ, RZ, R16 ;  /* 0x000000ffff0e7224 */ /* 0x000fe400078e0010 */
[----:B------:R-:W-:Y:S01]  /*26b0*/  IMAD.MOV.U32 R6, RZ, RZ, R2 ;  /* 0x000000ffff067224 */ /* 0x000fe200078e0002 */
[----:B---3--:R2:W3:Y:S01]  /*26c0*/  SHFL.DOWN PT, R11, R10, 0x4, R5 ;  /* 0x088000000a0b7989 */ /* 0x0084e200000e0005 */
[----:B------:R-:W-:-:S03]  /*26d0*/  IMAD.MOV.U32 R7, RZ, RZ, R3 ;  /* 0x000000ffff077224 */ /* 0x000fc600078e0003 */
[----:B0-----:R2:W0:Y:S04]  /*26e0*/  SHFL.DOWN PT, R13, R16, 0x4, R5 ;  /* 0x08800000100d7989 */ /* 0x00142800000e0005 */
        /* <DEDUP_REMOVED lines=21> */
.L_x_466:
[----:B------:R-:W-:Y:S05]  /*2840*/  BSYNC.RECONVERGENT B1 ;  /* 0x0000000000017941 */ /* 0x000fea0003800200 */
.L_x_465:
        /* <DEDUP_REMOVED lines=32> */
.L_x_468:
[----:B------:R-:W-:Y:S05]  /*2a50*/  BSYNC.RECONVERGENT B1 ;  /* 0x0000000000017941 */ /* 0x000fea0003800200 */
.L_x_467:
[----:B-1----:R-:W-:Y:S01]  /*2a60*/  VIADD R8, R4, 0x10 ;  /* 0x0000001004087836 */ /* 0x002fe20000000000 */
[----:B------:R1:W1:Y:S01]  /*2a70*/  SHFL.DOWN PT, R6, R2, 0x10, R5 ;  /* 0x0a00000002067989 */ /* 0x00026200000e0005 */
[----:B------:R-:W-:Y:S01]  /*2a80*/  BSSY.RECONVERGENT B1, `(.L_x_469) ;  /* 0x000001e000017945 */ /* 0x000fe20003800200 */
[----:B--2---:R-:W-:Y:S01]  /*2a90*/  IMAD.MOV.U32 R14, RZ, RZ, R10 ;  /* 0x000000ffff0e7224 */ /* 0x004fe200078e000a */
[----:B------:R-:W-:Y:S01]  /*2aa0*/  MOV R15, R16 ;  /* 0x00000010000f7202 */ /* 0x000fe20000000f00 */
[----:B------:R2:W1:Y:S01]  /*2ab0*/  SHFL.DOWN PT, R7, R3, 0x10, R5 ;  /* 0x0a00000003077989 */ /* 0x00046200000e0005 */
[----:B------:R-:W-:Y:S01]  /*2ac0*/  ISETP.GT.AND P0, PT, R8, R5, PT ;  /* 0x000000050800720c */ /* 0x000fe20003f04270 */
[----:B------:R-:W-:Y:S02]  /*2ad0*/  IMAD.MOV.U32 R12, RZ, RZ, R2 ;  /* 0x000000ffff0c7224 */ /* 0x000fe400078e0002 */
[----:B----4-:R2:W4:Y:S01]  /*2ae0*/  SHFL.DOWN PT, R9, R10, 0x10, R5 ;  /* 0x0a0000000a097989 */ /* 0x01052200000e0005 */
[----:B0-----:R-:W-:-:S03]  /*2af0*/  IMAD.MOV.U32 R13, RZ, RZ, R3 ;  /* 0x000000ffff0d7224 */ /* 0x001fc600078e0003 */
[----:B---3--:R2:W0:Y:S06]  /*2b00*/  SHFL.DOWN PT, R11, R16, 0x10, R5 ;  /* 0x0a000000100b7989 */ /* 0x00842c00000e0005 */
[----:B------:R-:W-:Y:S05]  /*2b10*/  @P0 BRA `(.L_x_470) ;  /* 0x0000000000500947 */ /* 0x000fea0003800000 */
[----:B-1----:R-:W-:Y:S01]  /*2b20*/  DSETP.GEU.AND P0, PT, R2, R6, PT ;  /* 0x000000060200722a */ /* 0x002fe20003f0e000 */
        /* <DEDUP_REMOVED lines=19> */
.L_x_470:
[----:B------:R-:W-:Y:S05]  /*2c60*/  BSYNC.RECONVERGENT B1 ;  /* 0x0000000000017941 */ /* 0x000fea0003800200 */
.L_x_469:
[----:B------:R-:W-:Y:S01]  /*2c70*/  ISETP.NE.AND P0, PT, R4, RZ, PT ;  /* 0x000000ff0400720c */ /* 0x000fe20003f05270 */
[----:B------:R-:W-:-:S12]  /*2c80*/  BSSY.RECONVERGENT B1, `(.L_x_471) ;  /* 0x000000a000017945 */ /* 0x000fd80003800200 */
[----:B------:R-:W-:Y:S05]  /*2c90*/  @P0 BRA `(.L_x_472) ;  /* 0x0000000000200947 */ /* 0x000fea0003800000 */
[----:B------:R-:W3:Y:S01]  /*2ca0*/  S2R R4, SR_CgaCtaId ;  /* 0x0000000000047919 */ /* 0x000ee20000008800 */
[----:B--2---:R-:W-:Y:S02]  /*2cb0*/  MOV R3, 0x400 ;  /* 0x0000040000037802 */ /* 0x004fe40000000f00 */
[----:B-1----:R-:W-:-:S04]  /*2cc0*/  SHF.R.U32.HI R2, RZ, 0x1, R0 ;  /* 0x00000001ff027819 */ /* 0x002fc80000011600 */
[----:B------:R-:W-:Y:S02]  /*2cd0*/  LOP3.LUT R2, R2, 0x1f0, RZ, 0xc0, !PT ;  /* 0x000001f002027812 */ /* 0x000fe400078ec0ff */
[----:B---3--:R-:W-:-:S05]  /*2ce0*/  LEA R3, R4, R3, 0x18 ;  /* 0x0000000304037211 */ /* 0x008fca00078ec0ff */
[----:B------:R-:W-:-:S05]  /*2cf0*/  IMAD.IADD R3, R2, 0x1, R3 ;  /* 0x0000000102037824 */ /* 0x000fca00078e0203 */
[----:B------:R3:W-:Y:S04]  /*2d00*/  STS.64 [R3+0x10], R14 ;  /* 0x0000100e03007388 */ /* 0x0007e80000000a00 */
[----:B------:R3:W-:Y:S02]  /*2d10*/  STS.64 [R3+0x8], R12 ;  /* 0x0000080c03007388 */ /* 0x0007e40000000a00 */
.L_x_472:
[----:B------:R-:W-:Y:S05]  /*2d20*/  BSYNC.RECONVERGENT B1 ;  /* 0x0000000000017941 */ /* 0x000fea0003800200 */
.L_x_471:
[----:B------:R-:W-:Y:S01]  /*2d30*/  BAR.SYNC.DEFER_BLOCKING 0x0 ;  /* 0x0000000000007b1d */ /* 0x000fe20000010000 */
[----:B------:R-:W-:-:S13]  /*2d40*/  ISETP.NE.AND P1, PT, R0, RZ, PT ;  /* 0x000000ff0000720c */ /* 0x000fda0003f25270 */
[----:B------:R-:W-:Y:S05]  /*2d50*/  @P1 BRA `(.L_x_448) ;  /* 0x0000003400c41947 */ /* 0x000fea0003800000 */
[----:B------:R-:W-:Y:S01]  /*2d60*/  UISETP.GE.AND UP0, UPT, UR6, 0x21, UPT ;  /* 0x000000210600788c */ /* 0x000fe2000bf06270 */
[----:B0-----:R-:W-:Y:S02]  /*2d70*/  IMAD.MOV.U32 R11, RZ, RZ, R14 ;  /* 0x000000ffff0b7224 */ /* 0x001fe400078e000e */
[----:B------:R-:W-:Y:S02]  /*2d80*/  IMAD.MOV.U32 R8, RZ, RZ, R15 ;  /* 0x000000ffff087224 */ /* 0x000fe400078e000f */
[----:B-1----:R-:W-:Y:S02]  /*2d90*/  IMAD.MOV.U32 R2, RZ, RZ, R12 ;  /* 0x000000ffff027224 */ /* 0x002fe400078e000c */
[----:B--23--:R-:W-:Y:S02]  /*2da0*/  IMAD.MOV.U32 R3, RZ, RZ, R13 ;  /* 0x000000ffff037224 */ /* 0x00cfe400078e000d */
[----:B------:R-:W-:Y:S05]  /*2db0*/  BRA.U !UP0, `(.L_x_473) ;  /* 0x00000001086c7547 */ /* 0x000fea000b800000 */
[----:B------:R-:W0:Y:S01]  /*2dc0*/  S2UR UR5, SR_CgaCtaId ;  /* 0x00000000000579c3 */ /* 0x000e220000008800 */
[----:B------:R-:W-:Y:S01]  /*2dd0*/  UMOV UR4, 0x400 ;  /* 0x0000040000047882 */ /* 0x000fe20000000000 */
[----:B------:R-:W-:Y:S01]  /*2de0*/  BSSY.RECONVERGENT B1, `(.L_x_473) ;  /* 0x0000018000017945 */ /* 0x000fe20003800200 */
[----:B0-----:R-:W-:-:S09]  /*2df0*/  ULEA UR4, UR5, UR4, 0x18 ;  /* 0x0000000405047291 */ /* 0x001fd2000f8ec0ff */
[----:B------:R-:W0:Y:S04]  /*2e00*/  LDS.64 R4, [UR4+0x18] ;  /* 0x00001804ff047984 */ /* 0x000e280008000a00 */
        /* <DEDUP_REMOVED lines=21> */
.L_x_474:
[----:B------:R-:W-:Y:S05]  /*2f60*/  BSYNC.RECONVERGENT B1 ;  /* 0x0000000000017941 */ /* 0x000fea0003800200 */
.L_x_473:
[----:B------:R-:W-:Y:S01]  /*2f70*/  UISETP.GE.AND UP0, UPT, UR6, 0x41, UPT ;  /* 0x000000410600788c */ /* 0x000fe2000bf06270 */
[----:B----4-:R-:W-:Y:S02]  /*2f80*/  IMAD.MOV.U32 R9, RZ, RZ, R11 ;  /* 0x000000ffff097224 */ /* 0x010fe400078e000b */
        /* <DEDUP_REMOVED lines=30> */
.L_x_476:
[----:B------:R-:W-:Y:S05]  /*3170*/  BSYNC.RECONVERGENT B1 ;  /* 0x0000000000017941 */ /* 0x000fea0003800200 */
.L_x_475:
[----:B------:R-:W-:Y:S01]  /*3180*/  UISETP.GE.AND UP0, UPT, UR6, 0x61, UPT ;  /* 0x000000610600788c */ /* 0x000fe2000bf06270 */
[----:B------:R-:W-:Y:S01]  /*3190*/  IMAD.MOV.U32 R11, RZ, RZ, R9 ;  /* 0x000000ffff0b7224 */ /* 0x000fe200078e0009 */
[----:B------:R-:W-:Y:S01]  /*31a0*/  MOV R3, R5 ;  /* 0x0000000500037202 */ /* 0x000fe20000000f00 */
[----:B------:R-:W-:Y:S02]  /*31b0*/  IMAD.MOV.U32 R8, RZ, RZ, R0 ;  /* 0x000000ffff087224 */ /* 0x000fe400078e0000 */
[----:B------:R-:W-:-:S04]  /*31c0*/  IMAD.MOV.U32 R2, RZ, RZ, R4 ;  /* 0x000000ffff027224 */ /* 0x000fc800078e0004 */
        /* <DEDUP_REMOVED lines=27> */
.L_x_478:
[----:B------:R-:W-:Y:S05]  /*3380*/  BSYNC.RECONVERGENT B1 ;  /* 0x0000000000017941 */ /* 0x000fea0003800200 */
.L_x_477:
        /* <DEDUP_REMOVED lines=32> */
.L_x_480:
[----:B------:R-:W-:Y:S05]  /*3590*/  BSYNC.RECONVERGENT B1 ;  /* 0x0000000000017941 */ /* 0x000fea0003800200 */
.L_x_479:
        /* <DEDUP_REMOVED lines=32> */
.L_x_482:
[----:B------:R-:W-:Y:S05]  /*37a0*/  BSYNC.RECONVERGENT B1 ;  /* 0x0000000000017941 */ /* 0x000fea0003800200 */
.L_x_481:
        /* <DEDUP_REMOVED lines=14> */
[----:B------:R-:W-:Y:S01]  /*3890*/  IMAD.MOV.U32 R5, RZ, RZ, R7 ;  /* 0x000000ffff057224 */ /* 0x000fe200078e0007 */
[----:B-1----:R-:W-:Y:S01]  /*38a0*/  MOV R9, R12 ;  /* 0x0000000c00097202 */ /* 0x002fe20000000f00 */
[----:B------:R-:W-:-:S09]  /*38b0*/  IMAD.MOV.U32 R0, RZ, RZ, R13 ;  /* 0x000000ffff007224 */ /* 0x000fd200078e000d */
        /* <DEDUP_REMOVED lines=15> */
.L_x_484:
[----:B------:R-:W-:Y:S05]  /*39b0*/  BSYNC.RECONVERGENT B1 ;  /* 0x0000000000017941 */ /* 0x000fea0003800200 */
.L_x_483:
        /* <DEDUP_REMOVED lines=32> */
.L_x_416:
[----:B------:R-:W1:Y:S01]  /*3bc0*/  S2R R0, SR_TID.X ;  /* 0x0000000000007919 */ /* 0x000e620000002100 */
[----:B------:R-:W1:Y:S01]  /*3bd0*/  LDC.64 R2, c[0x0][0x380] ;  /* 0x0000e000ff027b82 */ /* 0x000e620000000a00 */
[----:B------:R-:W2:Y:S01]  /*3be0*/  LDCU.64 UR6, c[0x0][0x388] ;  /* 0x00007100ff0677ac */ /* 0x000ea20008000a00 */
[----:B-1----:R-:W-:-:S05]  /*3bf0*/  IMAD.WIDE.U32 R2, R0, 0x8, R2 ;  /* 0x0000000800027825 */ /* 0x002fca00078e0002 */
[----:B0-----:R-:W3:Y:S04]  /*3c00*/  LDG.E.64 R4, desc[UR8][R2.64] ;  /* 0x0000000802047981 */ /* 0x001ee8000c1e1b00 */
[----:B------:R-:W3:Y:S04]  /*3c10*/  LDG.E.64 R6, desc[UR8][R2.64+0x800] ;  /* 0x0008000802067981 */ /* 0x000ee8000c1e1b00 */
[----:B------:R-:W4:Y:S04]  /*3c20*/  LDG.E.64 R8, desc[UR8][R2.64+0x1000] ;  /* 0x0010000802087981 */ /* 0x000f28000c1e1b00 */
[----:B------:R-:W5:Y:S04]  /*3c30*/  LDG.E.64 R12, desc[UR8][R2.64+0x1800] ;  /* 0x00180008020c7981 */ /* 0x000f68000c1e1b00 */
[----:B------:R-:W5:Y:S01]  /*3c40*/  LDG.E.64 R10, desc[UR8][R2.64+0x2000] ;  /* 0x00200008020a7981 */ /* 0x000f62000c1e1b00 */
[----:B------:R-:W-:Y:S01]  /*3c50*/  BSSY.RECONVERGENT B1, `(.L_x_485) ;  /* 0x000001c000017945 */ /* 0x000fe20003800200 */
[----:B---3--:R-:W-:-:S06]  /*3c60*/  DSETP.GEU.AND P0, PT, R4, R6, PT ;  /* 0x000000060400722a */ /* 0x008fcc0003f0e000 */
[----:B------:R-:W-:Y:S02]  /*3c70*/  FSEL R4, R4, R6, P0 ;  /* 0x0000000604047208 */ /* 0x000fe40000000000 */
[----:B------:R-:W-:Y:S01]  /*3c80*/  FSEL R5, R5, R7, P0 ;  /* 0x0000000705057208 */ /* 0x000fe20000000000 */
[C---:B------:R-:W-:Y:S01]  /*3c90*/  VIADD R7, R0.reuse, 0x200 ;  /* 0x0000020000077836 */ /* 0x040fe20000000000 */
[----:B------:R-:W-:-:S04]  /*3ca0*/  LOP3.LUT R6, R0, 0x400, RZ, 0xfc, !PT ;  /* 0x0000040000067812 */ /* 0x000fc800078efcff */
[----:B----4-:R-:W-:Y:S01]  /*3cb0*/  DSETP.GEU.AND P1, PT, R4, R8, PT ;  /* 0x000000080400722a */ /* 0x010fe20003f2e000 */
[----:B--2---:R-:W-:-:S05]  /*3cc0*/  IADD3 R17, P4, PT, R6, UR6, RZ ;  /* 0x0000000606117c10 */ /* 0x004fca000ff9e0ff */
[----:B------:R-:W-:Y:S01]  /*3cd0*/  FSEL R4, R4, R8, P1 ;  /* 0x0000000804047208 */ /* 0x000fe20000800000 */
[----:B------:R-:W-:Y:S01]  /*3ce0*/  IMAD.X R16, RZ, RZ, UR7, P4 ;  /* 0x00000007ff107e24 */ /* 0x000fe2000a0e06ff */
[----:B------:R-:W-:Y:S01]  /*3cf0*/  FSEL R5, R5, R9, P1 ;  /* 0x0000000905057208 */ /* 0x000fe20000800000 */
[----:B------:R-:W-:-:S05]  /*3d00*/  VIADD R9, R0, 0x100 ;  /* 0x0000010000097836 */ /* 0x000fca0000000000 */
[----:B-----5:R-:W-:Y:S01]  /*3d10*/  DSETP.GEU.AND P2, PT, R4, R12, PT ;  /* 0x0000000c0400722a */ /* 0x020fe20003f4e000 */
[----:B------:R-:W-:-:S05]  /*3d20*/  @P1 SEL R7, R0, R9, P0 ;  /* 0x0000000900071207 */ /* 0x000fca0000000000 */
[----:B------:R-:W-:Y:S02]  /*3d30*/  FSEL R4, R4, R12, P2 ;  /* 0x0000000c04047208 */ /* 0x000fe40001000000 */
[----:B------:R-:W-:-:S06]  /*3d40*/  FSEL R5, R5, R13, P2 ;  /* 0x0000000d05057208 */ /* 0x000fcc0001000000 */
[----:B------:R-:W-:Y:S01]  /*3d50*/  DSETP.GEU.AND P3, PT, R4, R10, PT ;  /* 0x0000000a0400722a */ /* 0x000fe20003f6e000 */
[----:B------:R-:W-:-:S13]  /*3d60*/  @!P2 VIADD R7, R0, 0x300 ;  /* 0x000003000007a836 */ /* 0x000fda0000000000 */
[----:B------:R-:W-:Y:S05]  /*3d70*/  @!P3 BRA `(.L_x_486) ;  /* 0x000000000024b947 */ /* 0x000fea0003800000 */
[C---:B------:R-:W-:Y:S02]  /*3d80*/  ISETP.GE.U32.AND P0, PT, R7.reuse, R6, PT ;  /* 0x000000060700720c */ /* 0x040fe40003f06070 */
[----:B------:R-:W-:Y:S02]  /*3d90*/  IADD3 R6, P1, PT, R7, UR6, RZ ;  /* 0x0000000607067c10 */ /* 0x000fe4000ff3e0ff */
[----:B------:R-:W-:-:S03]  /*3da0*/  ISETP.GE.U32.AND.EX P0, PT, RZ, RZ, PT, P0 ;  /* 0x000000ffff00720c */ /* 0x000fc60003f06100 */
[----:B------:R-:W-:-:S10]  /*3db0*/  IMAD.X R7, RZ, RZ, UR7, P1 ;  /* 0x00000007ff077e24 */ /* 0x000fd400088e06ff */
[----:B------:R-:W-:-:S06]  /*3dc0*/  DSETP.LT.OR P0, PT, R10, R4, !P0 ;  /* 0x000000040a00722a */ /* 0x000fcc0004701400 */
[----:B------:R-:W-:Y:S02]  /*3dd0*/  FSEL R10, R4, R10, P0 ;  /* 0x0000000a040a7208 */ /* 0x000fe40000000000 */
[----:B------:R-:W-:Y:S02]  /*3de0*/  FSEL R11, R5, R11, P0 ;  /* 0x0000000b050b7208 */ /* 0x000fe40000000000 */
[----:B------:R-:W-:Y:S02]  /*3df0*/  SEL R17, R6, R17, P0 ;  /* 0x0000001106117207 */ /* 0x000fe40000000000 */
[----:B------:R-:W-:-:S07]  /*3e00*/  SEL R16, R7, R16, P0 ;  /* 0x0000001007107207 */ /* 0x000fce0000000000 */
.L_x_486:
[----:B------:R-:W-:Y:S05]  /*3e10*/  BSYNC.RECONVERGENT B1 ;  /* 0x0000000000017941 */ /* 0x000fea0003800200 */
.L_x_485:
[----:B------:R-:W-:Y:S01]  /*3e20*/  UISETP.GE.U32.AND UP0, UPT, UR4, 0xa00, UPT ;  /* 0x00000a000400788c */ /* 0x000fe2000bf06070 */
[----:B------:R-:W-:Y:S02]  /*3e30*/  IMAD.MOV.U32 R19, RZ, RZ, 0x500 ;  /* 0x00000500ff137424 */ /* 0x000fe400078e00ff */
[----:B------:R-:W-:Y:S01]  /*3e40*/  IMAD.MOV.U32 R18, RZ, RZ, RZ ;  /* 0x000000ffff127224 */ /* 0x000fe200078e00ff */
[----:B------:R-:W-:-:S09]  /*3e50*/  UISETP.GE.U32.AND.EX UP0, UPT, UR5, URZ, UPT, UP0 ;  /* 0x000000ff0500728c */ /* 0x000fd2000bf06100 */
[----:B------:R-:W-:Y:S05]  /*3e60*/  BRA.U !UP0, `(.L_x_487) ;  /* 0x0000000508647547 */ /* 0x000fea000b800000 */
[----:B------:R-:W-:Y:S01]  /*3e70*/  IMAD.MOV.U32 R14, RZ, RZ, R10 ;  /* 0x000000ffff0e7224 */ /* 0x000fe200078e000a */
[----:B------:R-:W0:Y:S01]  /*3e80*/  LDCU.64 UR6, c[0x0][0x388] ;  /* 0x00007100ff0677ac */ /* 0x000e220008000a00 */
[----:B------:R-:W-:Y:S02]  /*3e90*/  IMAD.MOV.U32 R15, RZ, RZ, R11 ;  /* 0x000000ffff0f7224 */ /* 0x000fe400078e000b */
[----:B------:R-:W-:Y:S01]  /*3ea0*/  IMAD.MOV.U32 R21, RZ, RZ, 0x500 ;  /* 0x00000500ff157424 */ /* 0x000fe200078e00ff */
[----:B------:R-:W1:Y:S01]  /*3eb0*/  LDCU.64 UR4, c[0x0][0x398] ;  /* 0x00007300ff0477ac */ /* 0x000e620008000a00 */
[----:B------:R-:W-:-:S07]  /*3ec0*/  IMAD.MOV.U32 R19, RZ, RZ, RZ ;  /* 0x000000ffff137224 */ /* 0x000fce00078e00ff */
.L_x_490:
[----:B------:R-:W-:-:S04]  /*3ed0*/  LEA R24, P0, R21, R2, 0x3 ;  /* 0x0000000215187211 */ /* 0x000fc800078018ff */
[----:B------:R-:W-:-:S05]  /*3ee0*/  LEA.HI.X R25, R21, R3, R19, 0x3, P0 ;  /* 0x0000000315197211 */ /* 0x000fca00000f1c13 */
[----:B------:R-:W2:Y:S04]  /*3ef0*/  LDG.E.64 R12, desc[UR8][R24.64] ;  /* 0x00000008180c7981 */ /* 0x000ea8000c1e1b00 */
[----:B------:R-:W3:Y:S04]  /*3f00*/  LDG.E.64 R8, desc[UR8][R24.64+0x800] ;  /* 0x0008000818087981 */ /* 0x000ee8000c1e1b00 */
[----:B------:R-:W4:Y:S04]  /*3f10*/  LDG.E.64 R6, desc[UR8][R24.64+0x1000] ;  /* 0x0010000818067981 */ /* 0x000f28000c1e1b00 */
[----:B------:R1:W5:Y:S04]  /*3f20*/  LDG.E.64 R4, desc[UR8][R24.64+0x1800] ;  /* 0x0018000818047981 */ /* 0x000368000c1e1b00 */
[----:B------:R1:W5:Y:S01]  /*3f30*/  LDG.E.64 R10, desc[UR8][R24.64+0x2000] ;  /* 0x00200008180a7981 */ /* 0x000362000c1e1b00 */
[----:B0-----:R-:W-:Y:S01]  /*3f40*/  IADD3 R18, P0, P1, R21, UR6, R0 ;  /* 0x0000000615127c10 */ /* 0x001fe2000f91e000 */
[----:B------:R-:W-:Y:S03]  /*3f50*/  BSSY.RECONVERGENT B1, `(.L_x_488) ;  /* 0x0000027000017945 */ /* 0x000fe60003800200 */
[----:B------:R-:W-:Y:S01]  /*3f60*/  IADD3.X R20, PT, PT, R19, UR7, RZ, P0, P1 ;  /* 0x0000000713147c10 */ /* 0x000fe200087e24ff */
[----:B------:R-:W-:-:S04]  /*3f70*/  IMAD.MOV.U32 R22, RZ, RZ, R18 ;  /* 0x000000ffff167224 */ /* 0x000fc800078e0012 */
[----:B------:R-:W-:Y:S01]  /*3f80*/  IMAD.MOV.U32 R23, RZ, RZ, R20 ;  /* 0x000000ffff177224 */ /* 0x000fe200078e0014 */
[----:B--2---:R-:W-:-:S14]  /*3f90*/  DSETP.GEU.AND P2, PT, R14, R12, PT ;  /* 0x0000000c0e00722a */ /* 0x004fdc0003f4e000 */
[----:B------:R-:W-:-:S04]  /*3fa0*/  @P2 ISETP.GE.U32.AND P0, PT, R17, R22, PT ;  /* 0x000000161100220c */ /* 0x000fc80003f06070 */
[----:B------:R-:W-:-:S13]  /*3fb0*/  @P2 ISETP.GE.AND.EX P0, PT, R16, R23, PT, P0 ;  /* 0x000000171000220c */ /* 0x000fda0003f06300 */
[----:B------:R-:W-:-:S06]  /*3fc0*/  @P2 DSETP.LT.OR P0, PT, R12, R14, !P0 ;  /* 0x0000000e0c00222a */ /* 0x000fcc0004701400 */
[----:B------:R-:W-:Y:S02]  /*3fd0*/  @P2 FSEL R14, R14, R12, P0 ;  /* 0x0000000c0e0e2208 */ /* 0x000fe40000000000 */
[----:B------:R-:W-:Y:S02]  /*3fe0*/  @P2 FSEL R15, R15, R13, P0 ;  /* 0x0000000d0f0f2208 */ /* 0x000fe40000000000 */
[----:B------:R-:W-:Y:S01]  /*3ff0*/  @P2 SEL R22, R17, R22, P0 ;  /* 0x0000001611162207 */ /* 0x000fe20000000000 */
[----:B------:R-:W-:Y:S01]  /*4000*/  @P2 IMAD.MOV.U32 R12, RZ, RZ, R14 ;  /* 0x000000ffff0c2224 */ /* 0x000fe200078e000e */
[----:B------:R-:W-:Y:S01]  /*4010*/  @P2 SEL R23, R16, R23, P0 ;  /* 0x0000001710172207 */ /* 0x000fe20000000000 */
[----:B------:R-:W-:Y:S01]  /*4020*/  @P2 IMAD.MOV.U32 R13, RZ, RZ, R15 ;  /* 0x000000ffff0d2224 */ /* 0x000fe200078e000f */
[----:B------:R-:W-:-:S05]  /*4030*/  IADD3 R15, P3, PT, R18, 0x100, RZ ;  /* 0x00000100120f7810 */ /* 0x000fca0007f7e0ff */
[----:B---3--:R-:W-:Y:S01]  /*4040*/  DSETP.GEU.AND P1, PT, R12, R8, PT ;  /* 0x000000080c00722a */ /* 0x008fe20003f2e000 */
[----:B------:R-:W-:-:S13]  /*4050*/  IMAD.X R16, RZ, RZ, R20, P3 ;  /* 0x000000ffff107224 */ /* 0x000fda00018e0614 */
[----:B------:R-:W-:-:S04]  /*4060*/  @P1 ISETP.GE.U32.AND P0, PT, R22, R15, PT ;  /* 0x0000000f1600120c */ /* 0x000fc80003f06070 */
[----:B------:R-:W-:-:S13]  /*4070*/  @P1 ISETP.GE.AND.EX P0, PT, R23, R16, PT, P0 ;  /* 0x000000101700120c */ /* 0x000fda0003f06300 */
[----:B------:R-:W-:-:S06]  /*4080*/  @P1 DSETP.LT.OR P0, PT, R8, R12, !P0 ;  /* 0x0000000c0800122a */ /* 0x000fcc0004701400 */
[----:B------:R-:W-:Y:S02]  /*4090*/  @P1 FSEL R12, R12, R8, P0 ;  /* 0x000000080c0c1208 */ /* 0x000fe40000000000 */
[----:B------:R-:W-:Y:S02]  /*40a0*/  @P1 FSEL R13, R13, R9, P0 ;  /* 0x000000090d0d1208 */ /* 0x000fe40000000000 */
[----:B------:R-:W-:Y:S01]  /*40b0*/  @P1 SEL R15, R22, R15, P0 ;  /* 0x0000000f160f1207 */ /* 0x000fe20000000000 */
[----:B------:R-:W-:Y:S01]  /*40c0*/  @P1 IMAD.MOV.U32 R8, RZ, RZ, R12 ;  /* 0x000000ffff081224 */ /* 0x000fe200078e000c */
[----:B------:R-:W-:Y:S01]  /*40d0*/  IADD3 R12, P3, PT, R18, 0x200, RZ ;  /* 0x00000200120c7810 */ /* 0x000fe20007f7e0ff */
[----:B------:R-:W-:Y:S01]  /*40e0*/  @P1 IMAD.MOV.U32 R9, RZ, RZ, R13 ;  /* 0x000000ffff091224 */ /* 0x000fe200078e000d */
[----:B------:R-:W-:-:S03]  /*40f0*/  @P1 SEL R16, R23, R16, P0 ;  /* 0x0000001017101207 */ /* 0x000fc60000000000 */
[----:B------:R-:W-:Y:S02]  /*4100*/  IMAD.X R14, RZ, RZ, R20, P3 ;  /* 0x000000ffff0e7224 */ /* 0x000fe400018e0614 */
[----:B----4-:R-:W-:-:S14]  /*4110*/  DSETP.GEU.AND P2, PT, R8, R6, PT ;  /* 0x000000060800722a */ /* 0x010fdc0003f4e000 */
[----:B-1----:R-:W-:Y:S05]  /*4120*/  @!P2 BRA `(.L_x_489) ;  /* 0x000000000024a947 */ /* 0x002fea0003800000 */
[----:B------:R-:W-:-:S04]  /*4130*/  IADD3 R12, P1, PT, R18, 0x200, RZ ;  /* 0x00000200120c7810 */ /* 0x000fc80007f3e0ff */
[----:B------:R-:W-:Y:S01]  /*4140*/  ISETP.GE.U32.AND P0, PT, R15, R12, PT ;  /* 0x0000000c0f00720c */ /* 0x000fe20003f06070 */
[----:B------:R-:W-:-:S05]  /*4150*/  IMAD.X R13, RZ, RZ, R20, P1 ;  /* 0x000000ffff0d7224 */ /* 0x000fca00008e0614 */
[----:B------:R-:W-:-:S13]  /*4160*/  ISETP.GE.AND.EX P0, PT, R16, R13, PT, P0 ;  /* 0x0000000d1000720c */ /* 0x000fda0003f06300 */
[----:B------:R-:W-:-:S06]  /*4170*/  DSETP.LT.OR P0, PT, R6, R8, !P0 ;  /* 0x000000080600722a */ /* 0x000fcc0004701400 */
[----:B------:R-:W-:Y:S02]  /*4180*/  FSEL R6, R8, R6, P0 ;  /* 0x0000000608067208 */ /* 0x000fe40000000000 */
[----:B------:R-:W-:Y:S02]  /*4190*/  FSEL R7, R9, R7, P0 ;  /* 0x0000000709077208 */ /* 0x000fe40000000000 */
[----:B------:R-:W-:Y:S02]  /*41a0*/  SEL R12, R15, R12, P0 ;  /* 0x0000000c0f0c7207 */ /* 0x000fe40000000000 */
[----:B------:R-:W-:-:S07]  /*41b0*/  SEL R14, R16, R13, P0 ;  /* 0x0000000d100e7207 */ /* 0x000fce0000000000 */
.L_x_489:
[----:B------:R-:W-:Y:S05]  /*41c0*/  BSYNC.RECONVERGENT B1 ;  /* 0x0000000000017941 */ /* 0x000fea0003800200 */
.L_x_488:
[----:B-----5:R-:W-:Y:S01]  /*41d0*/  DSETP.GEU.AND P1, PT, R6, R4, PT ;  /* 0x000000040600722a */ /* 0x020fe20003f2e000 */
[C---:B------:R-:W-:Y:S02]  /*41e0*/  IADD3 R8, P0, PT, R18.reuse, 0x300, RZ ;  /* 0x0000030012087810 */ /* 0x040fe40007f1e0ff */
[----:B------:R-:W-:-:S03]  /*41f0*/  IADD3 R17, P3, PT, R18, 0x400, RZ ;  /* 0x0000040012117810 */ /* 0x000fc60007f7e0ff */
[--C-:B------:R-:W-:Y:S02]  /*4200*/  IMAD.X R9, RZ, RZ, R20.reuse, P0 ;  /* 0x000000ffff097224 */ /* 0x100fe400000e0614 */
[----:B------:R-:W-:-:S06]  /*4210*/  IMAD.X R16, RZ, RZ, R20, P3 ;  /* 0x000000ffff107224 */ /* 0x000fcc00018e0614 */
[----:B------:R-:W-:-:S04]  /*4220*/  @P1 ISETP.GE.U32.AND P0, PT, R12, R8, PT ;  /* 0x000000080c00120c */ /* 0x000fc80003f06070 */
[----:B------:R-:W-:-:S13]  /*4230*/  @P1 ISETP.GE.AND.EX P0, PT, R14, R9, PT, P0 ;  /* 0x000000090e00120c */ /* 0x000fda0003f06300 */
[----:B------:R-:W-:-:S06]  /*4240*/  @P1 DSETP.LT.OR P0, PT, R4, R6, !P0 ;  /* 0x000000060400122a */ /* 0x000fcc0004701400 */
[----:B------:R-:W-:Y:S02]  /*4250*/  @P1 FSEL R7, R7, R5, P0 ;  /* 0x0000000507071208 */ /* 0x000fe40000000000 */
[----:B------:R-:W-:Y:S02]  /*4260*/  @P1 FSEL R6, R6, R4, P0 ;  /* 0x0000000406061208 */ /* 0x000fe40000000000 */
[----:B------:R-:W-:Y:S01]  /*4270*/  @P1 SEL R8, R12, R8, P0 ;  /* 0x000000080c081207 */ /* 0x000fe20000000000 */
[----:B------:R-:W-:Y:S01]  /*4280*/  @P1 IMAD.MOV.U32 R5, RZ, RZ, R7 ;  /* 0x000000ffff051224 */ /* 0x000fe200078e0007 */
[----:B------:R-:W-:Y:S02]  /*4290*/  @P1 MOV R4, R6 ;  /* 0x0000000600041202 */ /* 0x000fe40000000f00 */
[----:B------:R-:W-:Y:S02]  /*42a0*/  @P1 SEL R9, R14, R9, P0 ;  /* 0x000000090e091207 */ /* 0x000fe40000000000 */
[----:B------:R-:W-:-:S02]  /*42b0*/  IADD3 R6, P1, PT, R21, 0xa00, RZ ;  /* 0x00000a0015067810 */ /* 0x000fc40007f3e0ff */
[----:B------:R-:W-:Y:S01]  /*42c0*/  DSETP.GEU.AND P2, PT, R4, R10, PT ;  /* 0x0000000a0400722a */ /* 0x000fe20003f4e000 */
[----:B------:R-:W-:Y:S02]  /*42d0*/  IADD3 R21, P3, PT, R21, 0x500, RZ ;  /* 0x0000050015157810 */ /* 0x000fe40007f7e0ff */
[----:B------:R-:W-:Y:S01]  /*42e0*/  ISETP.GT.U32.AND P4, PT, R6, UR4, PT ;  /* 0x0000000406007c0c */ /* 0x000fe2000bf84070 */
[--C-:B------:R-:W-:Y:S02]  /*42f0*/  IMAD.X R6, RZ, RZ, R19.reuse, P1 ;  /* 0x000000ffff067224 */ /* 0x100fe400008e0613 */
[----:B------:R-:W-:-:S03]  /*4300*/  IMAD.X R18, RZ, RZ, R19, P3 ;  /* 0x000000ffff127224 */ /* 0x000fc600018e0613 */
[----:B------:R-:W-:Y:S01]  /*4310*/  ISETP.GT.AND.EX P1, PT, R6, UR5, PT, P4 ;  /* 0x0000000506007c0c */ /* 0x000fe2000bf24340 */
[----:B------:R-:W-:-:S04]  /*4320*/  IMAD.MOV.U32 R19, RZ, RZ, R18 ;  /* 0x000000ffff137224 */ /* 0x000fc800078e0012 */
        /* <DEDUP_REMOVED lines=8> */
[----:B------:R-:W-:Y:S02]  /*43b0*/  @P2 IMAD.MOV.U32 R11, RZ, RZ, R5 ;  /* 0x000000ffff0b2224 */ /* 0x000fe400078e0005 */
[----:B------:R-:W-:Y:S02]  /*43c0*/  IMAD.MOV.U32 R14, RZ, RZ, R10 ;  /* 0x000000ffff0e7224 */ /* 0x000fe400078e000a */
[----:B------:R-:W-:Y:S01]  /*43d0*/  IMAD.MOV.U32 R15, RZ, RZ, R11 ;  /* 0x000000ffff0f7224 */ /* 0x000fe200078e000b */
[----:B------:R-:W-:Y:S06]  /*43e0*/  @!P1 BRA `(.L_x_490) ;  /* 0xfffffff800b89947 */ /* 0x000fec000383ffff */
[----:B------:R-:W-:-:S07]  /*43f0*/  IMAD.MOV.U32 R19, RZ, RZ, R21 ;  /* 0x000000ffff137224 */ /* 0x000fce00078e0015 */
.L_x_487:
[----:B------:R-:W-:-:S04]  /*4400*/  ISETP.GE.U32.AND P0, PT, R19, UR4, PT ;  /* 0x0000000413007c0c */ /* 0x000fc8000bf06070 */
[----:B------:R-:W-:-:S13]  /*4410*/  ISETP.GE.AND.EX P0, PT, R18, UR5, PT, P0 ;  /* 0x0000000512007c0c */ /* 0x000fda000bf06300 */
[----:B------:R-:W-:Y:S05]  /*4420*/  @P0 BRA `(.L_x_491) ;  /* 0x0000000800c40947 */ /* 0x000fea0003800000 */
[----:B------:R-:W-:Y:S01]  /*4430*/  IADD3 R21, PT, PT, -R19, UR4, RZ ;  /* 0x0000000413157c10 */ /* 0x000fe2000fffe1ff */
[----:B------:R-:W-:Y:S03]  /*4440*/  BSSY.RECONVERGENT B1, `(.L_x_491) ;  /* 0x00000af000017945 */ /* 0x000fe60003800200 */
[----:B------:R-:W-:-:S13]  /*4450*/  ISETP.GE.AND P0, PT, R0, R21, PT ;  /* 0x000000150000720c */ /* 0x000fda0003f06270 */
[----:B------:R-:W-:Y:S05]  /*4460*/  @P0 BRA `(.L_x_492) ;  /* 0x0000000800b00947 */ /* 0x000fea0003800000 */
[----:B------:R-:W-:Y:S01]  /*4470*/  LOP3.LUT R6, RZ, R0, RZ, 0x33, !PT ;  /* 0x00000000ff067212 */ /* 0x000fe200078e33ff */
[----:B------:R-:W-:Y:S01]  /*4480*/  BSSY.RECONVERGENT B2, `(.L_x_493) ;  /* 0x0000036000027945 */ /* 0x000fe20003800200 */
[----:B------:R-:W-:Y:S02]  /*4490*/  IMAD.MOV.U32 R12, RZ, RZ, R0 ;  /* 0x000000ffff0c7224 */ /* 0x000fe400078e0000 */
[----:B------:R-:W-:-:S04]  /*44a0*/  IADD3 R6, PT, PT, -R19, UR4, R6 ;  /* 0x0000000413067c10 */ /* 0x000fc8000fffe106 */
[----:B------:R-:W-:-:S04]  /*44b0*/  LOP3.LUT R2, R6, 0x300, RZ, 0xc0, !PT ;  /* 0x0000030006027812 */ /* 0x000fc800078ec0ff */
[----:B------:R-:W-:-:S13]  /*44c0*/  ISETP.NE.AND P0, PT, R2, 0x300, PT ;  /* 0x000003000200780c */ /* 0x000fda0003f05270 */
[----:B------:R-:W-:Y:S05]  /*44d0*/  @!P0 BRA `(.L_x_494) ;  /* 0x0000000000c08947 */ /* 0x000fea0003800000 */
[----:B------:R-:W0:Y:S01]  /*44e0*/  LDCU.64 UR10, c[0x0][0x380] ;  /* 0x00007000ff0a77ac */ /* 0x000e220008000a00 */
[----:B------:R-:W-:Y:S01]  /*44f0*/  IADD3 R9, P0, PT, R0, R19, RZ ;  /* 0x0000001300097210 */ /* 0x000fe20007f1e0ff */
[----:B------:R-:W-:Y:S01]  /*4500*/  IMAD.MOV.U32 R12, RZ, RZ, R0 ;  /* 0x000000ffff0c7224 */ /* 0x000fe200078e0000 */
[----:B------:R-:W-:-:S03]  /*4510*/  LEA.HI R2, R6, 0x1, RZ, 0x18 ;  /* 0x0000000106027811 */ /* 0x000fc600078fc0ff */
[----:B------:R-:W-:Y:S01]  /*4520*/  IMAD.X R14, RZ, RZ, R18, P0 ;  /* 0x000000ffff0e7224 */ /* 0x000fe200000e0612 */
[----:B------:R-:W-:Y:S02]  /*4530*/  LOP3.LUT R2, R2, 0x3, RZ, 0xc0, !PT ;  /* 0x0000000302027812 */ /* 0x000fe400078ec0ff */
[----:B------:R-:W-:-:S03]  /*4540*/  IADD3 R13, P0, PT, R9, UR6, RZ ;  /* 0x00000006090d7c10 */ /* 0x000fc6000ff1e0ff */
[----:B------:R-:W-:Y:S01]  /*4550*/  IMAD.MOV R7, RZ, RZ, -R2 ;  /* 0x000000ffff077224 */ /* 0x000fe200078e0a02 */
[----:B0-----:R-:W-:-:S04]  /*4560*/  LEA R8, P1, R9, UR10, 0x3 ;  /* 0x0000000a09087c11 */ /* 0x001fc8000f8218ff */
[----:B------:R-:W-:Y:S02]  /*4570*/  LEA.HI.X R9, R9, UR11, R14, 0x3, P1 ;  /* 0x0000000b09097c11 */ /* 0x000fe400088f1c0e */
[----:B------:R-:W-:-:S07]  /*4580*/  IADD3.X R14, PT, PT, R14, UR7, RZ, P0, !PT ;  /* 0x000000070e0e7c10 */ /* 0x000fce00087fe4ff */
.L_x_497:
        /* <DEDUP_REMOVED lines=31> */
.L_x_496:
[----:B------:R-:W-:Y:S05]  /*4780*/  BSYNC.RECONVERGENT B3 ;  /* 0x0000000000037941 */ /* 0x000fea0003800200 */
.L_x_495:
[----:B------:R-:W-:Y:S01]  /*4790*/  IADD3 R13, P0, PT, R13, 0x100, RZ ;  /* 0x000001000d0d7810 */ /* 0x000fe20007f1e0ff */
[----:B------:R-:W-:Y:S02]  /*47a0*/  VIADD R12, R12, 0x100 ;  /* 0x000001000c0c7836 */ /* 0x000fe40000000000 */
[----:B------:R-:W-:Y:S02]  /*47b0*/  IMAD.X R9, RZ, RZ, R9, P3 ;  /* 0x000000ffff097224 */ /* 0x000fe400018e0609 */
[----:B------:R-:W-:Y:S01]  /*47c0*/  IMAD.X R14, RZ, RZ, R14, P0 ;  /* 0x000000ffff0e7224 */ /* 0x000fe200000e060e */
[----:B------:R-:W-:Y:S07]  /*47d0*/  @P2 BRA `(.L_x_497) ;  /* 0xfffffffc006c2947 */ /* 0x000fee000383ffff */
.L_x_494:
[----:B------:R-:W-:Y:S05]  /*47e0*/  BSYNC.RECONVERGENT B2 ;  /* 0x0000000000027941 */ /* 0x000fea0003800200 */
.L_x_493:
[----:B------:R-:W-:-:S13]  /*47f0*/  ISETP.GE.U32.AND P0, PT, R6, 0x300, PT ;  /* 0x000003000600780c */ /* 0x000fda0003f06070 */
[----:B------:R-:W-:Y:S05]  /*4800*/  @!P0 BRA `(.L_x_492) ;  /* 0x0000000400c88947 */ /* 0x000fea0003800000 */
[----:B------:R-:W0:Y:S01]  /*4810*/  LDC.64 R8, c[0x0][0x380] ;  /* 0x0000e000ff087b82 */ /* 0x000e220000000a00 */
[----:B------:R-:W-:-:S07]  /*4820*/  VIADD R20, R12, 0x200 ;  /* 0x000002000c147836 */ /* 0x000fce0000000000 */
[----:B------:R-:W1:Y:S02]  /*4830*/  LDC.64 R6, c[0x0][0x388] ;  /* 0x0000e200ff067b82 */ /* 0x000e640000000a00 */
.L_x_506:
        /* <DEDUP_REMOVED lines=13> */
[----:B------:R-:W-:Y:S01]  /*4910*/  MOV R2, R14 ;  /* 0x0000000e00027202 */ /* 0x000fe20000000f00 */
[----:B------:R-:W-:-:S12]  /*4920*/  IMAD.MOV.U32 R3, RZ, RZ, R15 ;  /* 0x000000ffff037224 */ /* 0x000fd800078e000f */
        /* <DEDUP_REMOVED lines=15> */
.L_x_499:
[----:B------:R-:W-:Y:S05]  /*4a20*/  BSYNC.RECONVERGENT B2 ;  /* 0x0000000000027941 */ /* 0x000fea0003800200 */
.L_x_498:
        /* <DEDUP_REMOVED lines=26> */
.L_x_501:
[----:B------:R-:W-:Y:S05]  /*4bd0*/  BSYNC.RECONVERGENT B2 ;  /* 0x0000000000027941 */ /* 0x000fea0003800200 */
.L_x_500:
[----:B------:R-:W-:Y:S01]  /*4be0*/  DSETP.GEU.AND P0, PT, R16, R10, PT ;  /* 0x0000000a1000722a */ /* 0x000fe20003f0e000 */
[CC--:B------:R-:W-:Y:S01]  /*4bf0*/  IADD3 R13, P1, P4, R19.reuse, R6.reuse, R20 ;  /* 0x00000006130d7210 */ /* 0x0c0fe20007c3e014 */
[----:B------:R-:W-:Y:S01]  /*4c00*/  VIADD R4, R20, 0x100 ;  /* 0x0000010014047836 */ /* 0x000fe20000000000 */
[----:B------:R-:W-:Y:S01]  /*4c10*/  BSSY.RECONVERGENT B2, `(.L_x_502) ;  /* 0x0000016000027945 */ /* 0x000fe20003800200 */
[----:B------:R-:W-:Y:S01]  /*4c20*/  IMAD.MOV.U32 R2, RZ, RZ, R10 ;  /* 0x000000ffff027224 */ /* 0x000fe200078e000a */
[----:B------:R-:W-:Y:S01]  /*4c30*/  IADD3.X R22, PT, PT, R18, R7, RZ, P1, P4 ;  /* 0x0000000712167210 */ /* 0x000fe20000fe84ff */
[----:B------:R-:W-:Y:S01]  /*4c40*/  IMAD.MOV.U32 R5, RZ, RZ, R13 ;  /* 0x000000ffff057224 */ /* 0x000fe200078e000d */
[----:B------:R-:W-:Y:S01]  /*4c50*/  IADD3 R4, P2, P3, R19, R6, R4 ;  /* 0x0000000613047210 */ /* 0x000fe20007b5e004 */
        /* <DEDUP_REMOVED lines=17> */
.L_x_503:
[----:B------:R-:W-:Y:S05]  /*4d70*/  BSYNC.RECONVERGENT B2 ;  /* 0x0000000000027941 */ /* 0x000fea0003800200 */
.L_x_502:
[----:B------:R-:W-:Y:S01]  /*4d80*/  DSETP.GEU.AND P0, PT, R2, R14, PT ;  /* 0x0000000e0200722a */ /* 0x000fe20003f0e000 */
[----:B------:R-:W-:Y:S01]  /*4d90*/  IADD3.X R13, PT, PT, R18, R7, RZ, P2, P3 ;  /* 0x00000007120d7210 */ /* 0x000fe200017e64ff */
        /* <DEDUP_REMOVED lines=20> */
.L_x_505:
[----:B------:R-:W-:Y:S05]  /*4ee0*/  BSYNC.RECONVERGENT B2 ;  /* 0x0000000000027941 */ /* 0x000fea0003800200 */
.L_x_504:
[C---:B------:R-:W-:Y:S02]  /*4ef0*/  VIADD R2, R20.reuse, 0x200 ;  /* 0x0000020014027836 */ /* 0x040fe40000000000 */
[----:B------:R-:W-:-:S03]  /*4f00*/  VIADD R20, R20, 0x400 ;  /* 0x0000040014147836 */ /* 0x000fc60000000000 */
[----:B------:R-:W-:-:S13]  /*4f10*/  ISETP.GE.AND P0, PT, R2, R21, PT ;  /* 0x000000150200720c */ /* 0x000fda0003f06270 */
[----:B------:R-:W-:Y:S05]  /*4f20*/  @!P0 BRA `(.L_x_506) ;  /* 0xfffffff800448947 */ /* 0x000fea000383ffff */
.L_x_492:
[----:B------:R-:W-:Y:S05]  /*4f30*/  BSYNC.RECONVERGENT B1 ;  /* 0x0000000000017941 */ /* 0x000fea0003800200 */
.L_x_491:
        /* <DEDUP_REMOVED lines=13> */
[----:B------:R-:W-:Y:S01]  /*5010*/  MOV R12, R6 ;  /* 0x00000006000c7202 */ /* 0x000fe20000000f00 */
[----:B------:R-:W-:Y:S02]  /*5020*/  IMAD.MOV.U32 R13, RZ, RZ, R7 ;  /* 0x000000ffff0d7224 */ /* 0x000fe400078e0007 */
        /* <DEDUP_REMOVED lines=17> */
.L_x_508:
[----:B------:R-:W-:Y:S05]  /*5140*/  BSYNC.RECONVERGENT B1 ;  /* 0x0000000000017941 */ /* 0x000fea0003800200 */
.L_x_507:
        /* <DEDUP_REMOVED lines=31> */
.L_x_510:
[----:B------:R-:W-:Y:S05]  /*5340*/  BSYNC.RECONVERGENT B1 ;  /* 0x0000000000017941 */ /* 0x000fea0003800200 */
.L_x_509:
        /* <DEDUP_REMOVED lines=31> */
.L_x_512:
[----:B------:R-:W-:Y:S05]  /*5540*/  BSYNC.RECONVERGENT B1 ;  /* 0x0000000000017941 */ /* 0x000fea0003800200 */
.L_x_511:
[----:B------:R-:W-:Y:S01]  /*5550*/  ISETP.GT.AND P0, PT, R8, 0x17, PT ;  /* 0x000000170800780c */ /* 0x000fe20003f04270 */
[----:B-1----:R1:W1:Y:S01]  /*5560*/  SHFL.DOWN PT, R6, R2, 0x8, 0x1f ;  /* 0x09001f0002067f89 */ /* 0x00226200000e0000 */
[----:B------:R-:W-:Y:S01]  /*5570*/  BSSY.RECONVERGENT B1, `(.L_x_513) ;  /* 0x000001d000017945 */ /* 0x000fe20003800200 */
[----:B--2---:R-:W-:Y:S02]  /*5580*/  IMAD.MOV.U32 R9, RZ, RZ, R11 ;  /* 0x000000ffff097224 */ /* 0x004fe400078e000b */
[----:B---3--:R2:W3:Y:S01]  /*5590*/  SHFL.DOWN PT, R7, R3, 0x8, 0x1f ;  /* 0x09001f0003077f89 */ /* 0x0084e200000e0000 */
[----:B------:R-:W-:Y:S02]  /*55a0*/  IMAD.MOV.U32 R10, RZ, RZ, R12 ;  /* 0x000000ffff0a7224 */ /* 0x000fe400078e000c */
[----:B------:R-:W-:Y:S01]  /*55b0*/  IMAD.MOV.U32 R4, RZ, RZ, R2 ;  /* 0x000000ffff047224 */ /* 0x000fe200078e0002 */
[----:B0-----:R2:W0:Y:S01]  /*55c0*/  SHFL.DOWN PT, R14, R11, 0x8, 0x1f ;  /* 0x09001f000b0e7f89 */ /* 0x00142200000e0000 */
[----:B------:R-:W-:-:S03]  /*55d0*/  IMAD.MOV.U32 R5, RZ, RZ, R3 ;  /* 0x000000ffff057224 */ /* 0x000fc600078e0003 */
[----:B----4-:R2:W4:Y:S01]  /*55e0*/  SHFL.DOWN PT, R13, R12, 0x8, 0x1f ;  /* 0x09001f000c0d7f89 */ /* 0x01052200000e0000 */
[----:B------:R-:W-:Y:S05]  /*55f0*/  @P0 BRA `(.L_x_514) ;  /* 0x0000000000500947 */ /* 0x000fea0003800000 */
[----:B-1-3--:R-:W-:Y:S01]  /*5600*/  DSETP.GEU.AND P0, PT, R2, R6, PT ;  /* 0x000000060200722a */ /* 0x00afe20003f0e000 */
[----:B0-----:R-:W-:Y:S01]  /*5610*/  IMAD.MOV.U32 R9, RZ, RZ, R14 ;  /* 0x000000ffff097224 */ /* 0x001fe200078e000e */
        /* <DEDUP_REMOVED lines=18> */
.L_x_514:
[----:B------:R-:W-:Y:S05]  /*5740*/  BSYNC.RECONVERGENT B1 ;  /* 0x0000000000017941 */ /* 0x000fea0003800200 */
.L_x_513:
        /* <DEDUP_REMOVED lines=8> */
[----:B----4-:R-:W-:-:S03]  /*57d0*/  IMAD.MOV.U32 R13, RZ, RZ, R5 ;  /* 0x000000ffff0d7224 */ /* 0x010fc600078e0005 */
[----:B---3--:R3:W4:Y:S01]  /*57e0*/  SHFL.DOWN PT, R7, R10, 0x10, 0x1f ;  /* 0x0a001f000a077f89 */ /* 0x00872200000e0000 */
[----:B------:R-:W-:Y:S05]  /*57f0*/  @P0 BRA `(.L_x_516) ;  /* 0x0000000000500947 */ /* 0x000fea0003800000 */
[----:B-12---:R-:W-:Y:S01]  /*5800*/  DSETP.GEU.AND P0, PT, R4, R2, PT ;  /* 0x000000020400722a */ /* 0x006fe20003f0e000 */
        /* <DEDUP_REMOVED lines=19> */
.L_x_516:
[----:B------:R-:W-:Y:S05]  /*5940*/  BSYNC.RECONVERGENT B1 ;  /* 0x0000000000017941 */ /* 0x000fea0003800200 */
.L_x_515:
[----:B------:R-:W-:Y:S01]  /*5950*/  ISETP.NE.AND P0, PT, R8, RZ, PT ;  /* 0x000000ff0800720c */ /* 0x000fe20003f05270 */
[----:B------:R-:W-:-:S12]  /*5960*/  BSSY.RECONVERGENT B1, `(.L_x_517) ;  /* 0x000000a000017945 */ /* 0x000fd80003800200 */
[----:B------:R-:W-:Y:S05]  /*5970*/  @P0 BRA `(.L_x_518) ;  /* 0x0000000000200947 */ /* 0x000fea0003800000 */
[----:B-1----:R-:W1:Y:S01]  /*5980*/  S2R R4, SR_CgaCtaId ;  /* 0x0000000000047919 */ /* 0x002e620000008800 */
[----:B--2---:R-:W-:Y:S02]  /*5990*/  MOV R3, 0x400 ;  /* 0x0000040000037802 */ /* 0x004fe40000000f00 */
[----:B------:R-:W-:-:S04]  /*59a0*/  SHF.R.U32.HI R2, RZ, 0x1, R0 ;  /* 0x00000001ff027819 */ /* 0x000fc80000011600 */
[----:B------:R-:W-:Y:S02]  /*59b0*/  LOP3.LUT R2, R2, 0x1f0, RZ, 0xc0, !PT ;  /* 0x000001f002027812 */ /* 0x000fe400078ec0ff */
[----:B-1----:R-:W-:-:S05]  /*59c0*/  LEA R3, R4, R3, 0x18 ;  /* 0x0000000304037211 */ /* 0x002fca00078ec0ff */
[----:B------:R-:W-:-:S05]  /*59d0*/  IMAD.IADD R3, R2, 0x1, R3 ;  /* 0x0000000102037824 */ /* 0x000fca00078e0203 */
[----:B------:R1:W-:Y:S04]  /*59e0*/  STS.64 [R3+0x10], R14 ;  /* 0x0000100e03007388 */ /* 0x0003e80000000a00 */
[----:B------:R1:W-:Y:S02]  /*59f0*/  STS.64 [R3+0x8], R12 ;  /* 0x0000080c03007388 */ /* 0x0003e40000000a00 */
.L_x_518:
[----:B------:R-:W-:Y:S05]  /*5a00*/  BSYNC.RECONVERGENT B1 ;  /* 0x0000000000017941 */ /* 0x000fea0003800200 */
.L_x_517:
[----:B------:R-:W-:Y:S01]  /*5a10*/  BAR.SYNC.DEFER_BLOCKING 0x0 ;  /* 0x0000000000007b1d */ /* 0x000fe20000010000 */
[----:B------:R-:W-:-:S13]  /*5a20*/  ISETP.NE.AND P1, PT, R0, RZ, PT ;  /* 0x000000ff0000720c */ /* 0x000fda0003f25270 */
[----:B------:R-:W-:Y:S05]  /*5a30*/  @P1 BRA `(.L_x_448) ;  /* 0x00000008008c1947 */ /* 0x000fea0003800000 */
[----:B-12---:R-:W1:Y:S01]  /*5a40*/  S2R R3, SR_CgaCtaId ;  /* 0x0000000000037919 */ /* 0x006e620000008800 */
[----:B------:R-:W-:Y:S01]  /*5a50*/  MOV R0, 0x400 ;  /* 0x0000040000007802 */ /* 0x000fe20000000f00 */
[----:B------:R-:W-:Y:S03]  /*5a60*/  BSSY.RECONVERGENT B1, `(.L_x_519) ;  /* 0x000001a000017945 */ /* 0x000fe60003800200 */
[----:B-1----:R-:W-:-:S05]  /*5a70*/  LEA R0, R3, R0, 0x18 ;  /* 0x0000000003007211 */ /* 0x002fca00078ec0ff */
[----:B------:R-:W1:Y:S04]  /*5a80*/  LDS.64 R16, [R0+0x18] ;  /* 0x0000180000107984 */ /* 0x000e680000000a00 */
[----:B0---4-:R-:W0:Y:S04]  /*5a90*/  LDS.128 R4, [R0+0x20] ;  /* 0x0000200000047984 */ /* 0x011e280000000c00 */
[----:B------:R2:W4:Y:S04]  /*5aa0*/  LDS.64 R2, [R0+0x80] ;  /* 0x0000800000027984 */ /* 0x0005280000000a00 */
[----:B---3--:R2:W3:Y:S01]  /*5ab0*/  LDS.128 R8, [R0+0x30] ;  /* 0x0000300000087984 */ /* 0x0084e20000000c00 */
        /* <DEDUP_REMOVED lines=20> */
.L_x_520:
[----:B------:R-:W-:Y:S05]  /*5c00*/  BSYNC.RECONVERGENT B1 ;  /* 0x0000000000017941 */ /* 0x000fea0003800200 */
.L_x_519:
        /* <DEDUP_REMOVED lines=23> */
.L_x_522:
[----:B------:R-:W-:Y:S05]  /*5d80*/  BSYNC.RECONVERGENT B1 ;  /* 0x0000000000017941 */ /* 0x000fea0003800200 */
.L_x_521:
[----:B------:R-:W-:Y:S01]  /*5d90*/  DSETP.GEU.AND P0, PT, R4, R10, PT ;  /* 0x0000000a0400722a */ /* 0x000fe20003f0e000 */
[----:B------:R-:W-:Y:S01]  /*5da0*/  BSSY.RECONVERGENT B1, `(.L_x_523) ;  /* 0x0000014000017945 */ /* 0x000fe20003800200 */
[----:B------:R-:W-:Y:S01]  /*5db0*/  IMAD.MOV.U32 R20, RZ, RZ, R10 ;  /* 0x000000ffff147224 */ /* 0x000fe200078e000a */
[----:B-1----:R-:W-:Y:S01]  /*5dc0*/  MOV R23, R13 ;  /* 0x0000000d00177202 */ /* 0x002fe20000000f00 */
[----:B------:R-:W-:Y:S02]  /*5dd0*/  IMAD.MOV.U32 R21, RZ, RZ, R11 ;  /* 0x000000ffff157224 */ /* 0x000fe400078e000b */
        /* <DEDUP_REMOVED lines=16> */
.L_x_524:
[----:B------:R-:W-:Y:S05]  /*5ee0*/  BSYNC.RECONVERGENT B1 ;  /* 0x0000000000017941 */ /* 0x000fea0003800200 */
.L_x_523:
        /* <DEDUP_REMOVED lines=23> */
.L_x_526:
[----:B------:R-:W-:Y:S05]  /*6060*/  BSYNC.RECONVERGENT B1 ;  /* 0x0000000000017941 */ /* 0x000fea0003800200 */
.L_x_525:
        /* <DEDUP_REMOVED lines=21> */
.L_x_528:
[----:B------:R-:W-:Y:S05]  /*61c0*/  BSYNC.RECONVERGENT B1 ;  /* 0x0000000000017941 */ /* 0x000fea0003800200 */
.L_x_527:
        /* <DEDUP_REMOVED lines=21> */
.L_x_530:
[----:B------:R-:W-:Y:S05]  /*6320*/  BSYNC.RECONVERGENT B1 ;  /* 0x0000000000017941 */ /* 0x000fea0003800200 */
.L_x_529:
        /* <DEDUP_REMOVED lines=20> */
.L_x_448:
[----:B------:R-:W-:Y:S05]  /*6470*/  BSYNC.RECONVERGENT B0 ;  /* 0x0000000000007941 */ /* 0x000fea0003800200 */
.L_x_415:
[----:B------:R-:W-:Y:S05]  /*6480*/  @P1 EXIT ;  /* 0x000000000000194d */ /* 0x000fea0003800000 */
[----:B0123--:R-:W0:Y:S02]  /*6490*/  LDC.64 R2, c[0x0][0x390] ;  /* 0x0000e400ff027b82 */ /* 0x00fe240000000a00 */
[----:B0-----:R-:W-:Y:S04]  /*64a0*/  STG.E.64 desc[UR8][R2.64], R12 ;  /* 0x0000000c02007986 */ /* 0x001fe8000c101b08 */
[----:B------:R-:W-:Y:S01]  /*64b0*/  STG.E.64 desc[UR8][R2.64+0x8], R14 ;  /* 0x0000080e02007986 */ /* 0x000fe2000c101b08 */
[----:B------:R-:W-:Y:S05]  /*64c0*/  EXIT ;  /* 0x000000000000794d */ /* 0x000fea0003800000 */
.L_x_531:
        /* <DEDUP_REMOVED lines=11> */
.L_x_1701:


//--------------------- .text._ZN6thrust24THRUST_300001_SM_1000_NS8cuda_cub4core6detail13_kernel_agentINS1_8__reduce11ReduceAgentIPN4cuda3std3__45tupleIJdlEEESC_SB_iNS1_9__extrema9arg_max_fIdlNS9_4lessIdEEEEEEJSC_SC_iSH_EEEvDpT0_ --------------------------
	.section	.text._ZN6thrust24THRUST_300001_SM_1000_NS8cuda_cub4core6detail13_kernel_agentINS1_8__reduce11ReduceAgentIPN4cuda3std3__45tupleIJdlEEESC_SB_iNS1_9__extrema9arg_max_fIdlNS9_4lessIdEEEEEEJSC_SC_iSH_EEEvDpT0_,"ax",@progbits
	.align	128
        .global         _ZN6thrust24THRUST_300001_SM_1000_NS8cuda_cub4core6detail13_kernel_agentINS1_8__reduce11ReduceAgentIPN4cuda3std3__45tupleIJdlEEESC_SB_iNS1_9__extrema9arg_max_fIdlNS9_4lessIdEEEEEEJSC_SC_iSH_EEEvDpT0_
        .type           _ZN6thrust24THRUST_300001_SM_1000_NS8cuda_cub4core6detail13_kernel_agentINS1_8__reduce11ReduceAgentIPN4cuda3std3__45tupleIJdlEEESC_SB_iNS1_9__extrema9arg_max_fIdlNS9_4lessIdEEEEEEJSC_SC_iSH_EEEvDpT0_,@function
        .size           _ZN6thrust24THRUST_300001_SM_1000_NS8cuda_cub4core6detail13_kernel_agentINS1_8__reduce11ReduceAgentIPN4cuda3std3__45tupleIJdlEEESC_SB_iNS1_9__extrema9arg_max_fIdlNS9_4lessIdEEEEEEJSC_SC_iSH_EEEvDpT0_,(.L_x_1702 - _ZN6thrust24THRUST_300001_SM_1000_NS8cuda_cub4core6detail13_kernel_agentINS1_8__reduce11ReduceAgentIPN4cuda3std3__45tupleIJdlEEESC_SB_iNS1_9__extrema9arg_max_fIdlNS9_4lessIdEEEEEEJSC_SC_iSH_EEEvDpT0_)
        .other          _ZN6thrust24THRUST_300001_SM_1000_NS8cuda_cub4core6detail13_kernel_agentINS1_8__reduce11ReduceAgentIPN4cuda3std3__45tupleIJdlEEESC_SB_iNS1_9__extrema9arg_max_fIdlNS9_4lessIdEEEEEEJSC_SC_iSH_EEEvDpT0_,@"STO_CUDA_ENTRY STV_DEFAULT"
_ZN6thrust24THRUST_300001_SM_1000_NS8cuda_cub4core6detail13_kernel_agentINS1_8__reduce11ReduceAgentIPN4cuda3std3__45tupleIJdlEEESC_SB_iNS1_9__extrema9arg_max_fIdlNS9_4lessIdEEEEEEJSC_SC_iSH_EEEvDpT0_:
.text._ZN6thrust24THRUST_300001_SM_1000_NS8cuda_cub4core6detail13_kernel_agentINS1_8__reduce11ReduceAgentIPN4cuda3std3__45tupleIJdlEEESC_SB_iNS1_9__extrema9arg_max_fIdlNS9_4lessIdEEEEEEJSC_SC_iSH_EEEvDpT0_:
        /* <DEDUP_REMOVED lines=21> */
.L_x_535:
[----:B0-----:R-:W-:Y:S05]  /*0150*/  BSYNC.RECONVERGENT B1 ;  /* 0x0000000000017941 */ /* 0x001fea0003800200 */
.L_x_534:
        /* <DEDUP_REMOVED lines=15> */
.L_x_542:
        /* <DEDUP_REMOVED lines=31> */
.L_x_541:
[----:B------:R-:W-:Y:S05]  /*0440*/  BSYNC.RECONVERGENT B3 ;  /* 0x0000000000037941 */ /* 0x000fea0003800200 */
.L_x_540:
[----:B------:R-:W-:Y:S02]  /*0450*/  IMAD.X R3, RZ, RZ, R3, P3 ;  /* 0x000000ffff037224 */ /* 0x000fe400018e0603 */
[----:B------:R-:W-:Y:S01]  /*0460*/  VIADD R19, R19, 0x100 ;  /* 0x0000010013137836 */ /* 0x000fe20000000000 */
[----:B------:R-:W-:Y:S06]  /*0470*/  @P2 BRA `(.L_x_542) ;  /* 0xfffffffc00742947 */ /* 0x000fec000383ffff */
.L_x_539:
[----:B------:R-:W-:Y:S05]  /*0480*/  BSYNC.RECONVERGENT B2 ;  /* 0x0000000000027941 */ /* 0x000fea0003800200 */
.L_x_538:
[----:B------:R-:W0:Y:S01]  /*0490*/  LDC.64 R8, c[0x0][0x380] ;  /* 0x0000e000ff087b82 */ /* 0x000e220000000a00 */
[----:B------:R-:W-:-:S13]  /*04a0*/  ISETP.GE.U32.AND P0, PT, R4, 0x300, PT ;  /* 0x000003000400780c */ /* 0x000fda0003f06070 */
[----:B------:R-:W-:Y:S05]  /*04b0*/  @!P0 BRA `(.L_x_537) ;  /* 0x0000000400908947 */ /* 0x000fea0003800000 */
.L_x_551:
        /* <DEDUP_REMOVED lines=13> */
[----:B------:R-:W-:Y:S01]  /*0590*/  IMAD.MOV.U32 R23, RZ, RZ, R12 ;  /* 0x000000ffff177224 */ /* 0x000fe200078e000c */
[----:B------:R-:W-:Y:S01]  /*05a0*/  MOV R25, R13 ;  /* 0x0000000d00197202 */ /* 0x000fe20000000f00 */
[----:B------:R-:W-:Y:S02]  /*05b0*/  IMAD.MOV.U32 R2, RZ, RZ, R14 ;  /* 0x000000ffff027224 */ /* 0x000fe400078e000e */
[----:B------:R-:W-:-:S09]  /*05c0*/  IMAD.MOV.U32 R3, RZ, RZ, R15 ;  /* 0x000000ffff037224 */ /* 0x000fd200078e000f */
        /* <DEDUP_REMOVED lines=9> */
.L_x_544:
[----:B------:R-:W-:Y:S05]  /*0660*/  BSYNC.RECONVERGENT B2 ;  /* 0x0000000000027941 */ /* 0x000fea0003800200 */
.L_x_543:
        /* <DEDUP_REMOVED lines=25> */
.L_x_546:
[----:B------:R-:W-:Y:S05]  /*0800*/  BSYNC.RECONVERGENT B2 ;  /* 0x0000000000027941 */ /* 0x000fea0003800200 */
.L_x_545:
        /* <DEDUP_REMOVED lines=21> */
.L_x_548:
[----:B------:R-:W-:Y:S05]  /*0960*/  BSYNC.RECONVERGENT B2 ;  /* 0x0000000000027941 */ /* 0x000fea0003800200 */
.L_x_547:
        /* <DEDUP_REMOVED lines=8> */
[----:B------:R-:W-:Y:S01]  /*09f0*/  IMAD.MOV.U32 R14, RZ, RZ, R2 ;  /* 0x000000ffff0e7224 */ /* 0x000fe200078e0002 */
[----:B------:R-:W-:Y:S01]  /*0a00*/  MOV R13, R7 ;  /* 0x00000007000d7202 */ /* 0x000fe20000000f00 */
[----:B------:R-:W-:Y:S02]  /*0a10*/  IMAD.MOV.U32 R15, RZ, RZ, R3 ;  /* 0x000000ffff0f7224 */ /* 0x000fe400078e0003 */
[----:B------:R-:W-:-:S09]  /*0a20*/  IMAD.MOV.U32 R12, RZ, RZ, R5 ;  /* 0x000000ffff0c7224 */ /* 0x000fd200078e0005 */
        /* <DEDUP_REMOVED lines=9> */
.L_x_550:
[----:B------:R-:W-:Y:S05]  /*0ac0*/  BSYNC.RECONVERGENT B2 ;  /* 0x0000000000027941 */ /* 0x000fea0003800200 */
.L_x_549:
[----:B------:R-:W-:-:S05]  /*0ad0*/  VIADD R19, R19, 0x400 ;  /* 0x0000040013137836 */ /* 0x000fca0000000000 */
[----:B------:R-:W-:-:S13]  /*0ae0*/  ISETP.GE.AND P0, PT, R19, UR5, PT ;  /* 0x0000000513007c0c */ /* 0x000fda000bf06270 */
[----:B------:R-:W-:Y:S05]  /*0af0*/  @!P0 BRA `(.L_x_551) ;  /* 0xfffffff800708947 */ /* 0x000fea000383ffff */
.L_x_537:
[----:B------:R-:W-:Y:S05]  /*0b00*/  BSYNC.RECONVERGENT B1 ;  /* 0x0000000000017941 */ /* 0x000fea0003800200 */
.L_x_536:
        /* <DEDUP_REMOVED lines=35> */
.L_x_554:
[----:B------:R-:W-:Y:S05]  /*0d40*/  BSYNC.RECONVERGENT B1 ;  /* 0x0000000000017941 */ /* 0x000fea0003800200 */
.L_x_553:
        /* <DEDUP_REMOVED lines=31> */
.L_x_556:
[----:B------:R-:W-:Y:S05]  /*0f40*/  BSYNC.RECONVERGENT B1 ;  /* 0x0000000000017941 */ /* 0x000fea0003800200 */
.L_x_555:
        /* <DEDUP_REMOVED lines=31> */
.L_x_558:
[----:B------:R-:W-:Y:S05]  /*1140*/  BSYNC.RECONVERGENT B1 ;  /* 0x0000000000017941 */ /* 0x000fea0003800200 */
.L_x_557:
        /* <DEDUP_REMOVED lines=31> */
.L_x_560:
[----:B------:R-:W-:Y:S05]  /*1340*/  BSYNC.RECONVERGENT B1 ;  /* 0x0000000000017941 */ /* 0x000fea0003800200 */
.L_x_559:
[----:B------:R-:W-:Y:S01]  /*1350*/  ISETP.GT.AND P0, PT, R9, 0xf, PT ;  /* 0x0000000f0900780c */ /* 0x000fe20003f04270 */
[----:B-1----:R1:W1:Y:S01]  /*1360*/  SHFL.DOWN PT, R6, R4, 0x10, 0x1f ;  /* 0x0a001f0004067f89 */ /* 0x00226200000e0000 */
[----:B------:R-:W-:Y:S01]  /*1370*/  BSSY.RECONVERGENT B1, `(.L_x_561) ;  /* 0x000001d000017945 */ /* 0x000fe20003800200 */
[----:B0-----:R-:W-:Y:S01]  /*1380*/  MOV R14, R8 ;  /* 0x00000008000e7202 */ /* 0x001fe20000000f00 */
[----:B----4-:R-:W-:Y:S01]  /*1390*/  IMAD.MOV.U32 R15, RZ, RZ, R10 ;  /* 0x000000ffff0f7224 */ /* 0x010fe200078e000a */
[----:B--2---:R0:W2:Y:S01]  /*13a0*/  SHFL.DOWN PT, R7, R5, 0x10, 0x1f ;  /* 0x0a001f0005077f89 */ /* 0x0040a200000e0000 */
[----:B------:R-:W-:Y:S02]  /*13b0*/  IMAD.MOV.U32 R2, RZ, RZ, R4 ;  /* 0x000000ffff027224 */ /* 0x000fe400078e0004 */
[----:B------:R-:W-:Y:S01]  /*13c0*/  IMAD.MOV.U32 R3, RZ, RZ, R5 ;  /* 0x000000ffff037224 */ /* 0x000fe200078e0005 */
[----:B------:R0:W4:Y:S04]  /*13d0*/  SHFL.DOWN PT, R11, R8, 0x10, 0x1f ;  /* 0x0a001f00080b7f89 */ /* 0x00012800000e0000 */
[----:B------:R0:W0:Y:S01]  /*13e0*/  SHFL.DOWN PT, R13, R10, 0x10, 0x1f ;  /* 0x0a001f000a0d7f89 */ /* 0x00002200000e0000 */
[----:B------:R-:W-:Y:S05]  /*13f0*/  @P0 BRA `(.L_x_562) ;  /* 0x0000000000500947 */ /* 0x000fea0003800000 */
[----:B-12---:R-:W-:Y:S01]  /*1400*/  DSETP.GEU.AND P0, PT, R4, R6, PT ;  /* 0x000000060400722a */ /* 0x006fe20003f0e000 */
        /* <DEDUP_REMOVED lines=19> */
.L_x_562:
[----:B------:R-:W-:Y:S05]  /*1540*/  BSYNC.RECONVERGENT B1 ;  /* 0x0000000000017941 */ /* 0x000fea0003800200 */
.L_x_561:
        /* <DEDUP_REMOVED lines=11> */
.L_x_564:
[----:B------:R-:W-:Y:S05]  /*1600*/  BSYNC.RECONVERGENT B1 ;  /* 0x0000000000017941 */ /* 0x000fea0003800200 */
.L_x_563:
        /* <DEDUP_REMOVED lines=8> */
[----:B-12---:R-:W1:Y:S04]  /*1690*/  LDS.128 R4, [R0+0x20] ;  /* 0x0000200000047984 */ /* 0x006e680000000c00 */
[----:B---3--:R2:W3:Y:S04]  /*16a0*/  LDS.64 R12, [R0+0x80] ;  /* 0x00008000000c7984 */ /* 0x0084e80000000a00 */
[----:B----4-:R2:W4:Y:S01]  /*16b0*/  LDS.128 R8, [R0+0x30] ;  /* 0x0000300000087984 */ /* 0x0105220000000c00 */
        /* <DEDUP_REMOVED lines=20> */
.L_x_567:
[----:B------:R-:W-:Y:S05]  /*1800*/  BSYNC.RECONVERGENT B1 ;  /* 0x0000000000017941 */ /* 0x000fea0003800200 */
.L_x_566:
        /* <DEDUP_REMOVED lines=10> */
[----:B------:R-:W-:Y:S01]  /*18b0*/  MOV R15, R26 ;  /* 0x0000001a000f7202 */ /* 0x000fe20000000f00 */
[----:B------:R-:W-:Y:S02]  /*18c0*/  IMAD.MOV.U32 R29, RZ, RZ, R27 ;  /* 0x000000ffff1d7224 */ /* 0x000fe400078e001b */
[----:B------:R-:W-:Y:S02]  /*18d0*/  IMAD.MOV.U32 R4, RZ, RZ, R24 ;  /* 0x000000ffff047224 */ /* 0x000fe400078e0018 */
[----:B------:R-:W-:-:S08]  /*18e0*/  IMAD.MOV.U32 R5, RZ, RZ, R25 ;  /* 0x000000ffff057224 */ /* 0x000fd000078e0019 */
        /* <DEDUP_REMOVED lines=9> */
.L_x_569:
[----:B------:R-:W-:Y:S05]  /*1980*/  BSYNC.RECONVERGENT B1 ;  /* 0x0000000000017941 */ /* 0x000fea0003800200 */
.L_x_568:
        /* <DEDUP_REMOVED lines=21> */
.L_x_571:
[----:B------:R-:W-:Y:S05]  /*1ae0*/  BSYNC.RECONVERGENT B1 ;  /* 0x0000000000017941 */ /* 0x000fea0003800200 */
.L_x_570:
        /* <DEDUP_REMOVED lines=23> */
.L_x_573:
[----:B------:R-:W-:Y:S05]  /*1c60*/  BSYNC.RECONVERGENT B1 ;  /* 0x0000000000017941 */ /* 0x000fea0003800200 */
.L_x_572:
        /* <DEDUP_REMOVED lines=21> */
.L_x_575:
[----:B------:R-:W-:Y:S05]  /*1dc0*/  BSYNC.RECONVERGENT B1 ;  /* 0x0000000000017941 */ /* 0x000fea0003800200 */
.L_x_574:
        /* <DEDUP_REMOVED lines=21> */
.L_x_577:
[----:B------:R-:W-:Y:S05]  /*1f20*/  BSYNC.RECONVERGENT B1 ;  /* 0x0000000000017941 */ /* 0x000fea0003800200 */
.L_x_576:
        /* <DEDUP_REMOVED lines=21> */
.L_x_552:
[----:B------:R-:W2:Y:S01]  /*2080*/  S2R R4, SR_LANEID ;  /* 0x0000000000047919 */ /* 0x000ea20000000000 */
[----:B-1----:R-:W-:Y:S01]  /*2090*/  LOP3.LUT R2, R0, 0x3e0, RZ, 0xc0, !PT ;  /* 0x000003e000027812 */ /* 0x002fe200078ec0ff */
[----:B------:R-:W-:Y:S01]  /*20a0*/  BSSY.RECONVERGENT B1, `(.L_x_578) ;  /* 0x0000024000017945 */ /* 0x000fe20003800200 */
[----:B-----5:R-:W-:Y:S02]  /*20b0*/  IMAD.MOV.U32 R16, RZ, RZ, R12 ;  /* 0x000000ffff107224 */ /* 0x020fe400078e000c */
[----:B------:R-:W-:Y:S02]  /*20c0*/  IMAD.MOV.U32 R18, RZ, RZ, R13 ;  /* 0x000000ffff127224 */ /* 0x000fe400078e000d */
[----:B------:R-:W-:Y:S01]  /*20d0*/  VIADD R3, R2, 0x20 ;  /* 0x0000002002037836 */ /* 0x000fe20000000000 */
[----:B------:R-:W-:-:S04]  /*20e0*/  LOP3.LUT R2, RZ, R2, RZ, 0x33, !PT ;  /* 0x00000002ff027212 */ /* 0x000fc800078e33ff */
[----:B------:R-:W-:Y:S01]  /*20f0*/  ISETP.GT.AND P0, PT, R3, UR8, PT ;  /* 0x0000000803007c0c */ /* 0x000fe2000bf04270 */
[----:B------:R-:W-:Y:S02]  /*2100*/  VIADD R2, R2, UR8 ;  /* 0x0000000802027c36 */ /* 0x000fe40008000000 */
[----:B------:R-:W-:-:S03]  /*2110*/  IMAD.MOV.U32 R3, RZ, RZ, R15 ;  /* 0x000000ffff037224 */ /* 0x000fc600078e000f */
[----:B------:R-:W-:Y:S01]  /*2120*/  SEL R5, R2, 0x1f, P0 ;  /* 0x0000001f02057807 */ /* 0x000fe20000000000 */
[----:B------:R-:W-:-:S04]  /*2130*/  IMAD.MOV.U32 R2, RZ, RZ, R14 ;  /* 0x000000ffff027224 */ /* 0x000fc800078e000e */
[----:B------:R1:W3:Y:S04]  /*2140*/  SHFL.DOWN PT, R6, R14, 0x1, R5 ;  /* 0x082000000e067989 */ /* 0x0002e800000e0005 */
[----:B------:R1:W4:Y:S04]  /*2150*/  SHFL.DOWN PT, R7, R15, 0x1, R5 ;  /* 0x082000000f077989 */ /* 0x00032800000e0005 */
[----:B0-----:R1:W0:Y:S01]  /*2160*/  SHFL.DOWN PT, R9, R12, 0x1, R5 ;  /* 0x082000000c097989 */ /* 0x00122200000e0005 */
[----:B--2---:R-:W-:-:S03]  /*2170*/  ISETP.GE.AND P0, PT, R4, R5, PT ;  /* 0x000000050400720c */ /* 0x004fc60003f06270 */
[----:B------:R1:W2:Y:S10]  /*2180*/  SHFL.DOWN PT, R11, R13, 0x1, R5 ;  /* 0x082000000d0b7989 */ /* 0x0002b400000e0005 */
[----:B-1----:R-:W-:Y:S05]  /*2190*/  @P0 BRA `(.L_x_579) ;  /* 0x0000000000500947 */ /* 0x002fea0003800000 */
[----:B---34-:R-:W-:Y:S01]  /*21a0*/  DSETP.GEU.AND P0, PT, R14, R6, PT ;  /* 0x000000060e00722a */ /* 0x018fe20003f0e000 */
[----:B0-----:R-:W-:Y:S01]  /*21b0*/  MOV R16, R9 ;  /* 0x0000000900107202 */ /* 0x001fe20000000f00 */
[----:B--2---:R-:W-:Y:S02]  /*21c0*/  IMAD.MOV.U32 R18, RZ, RZ, R11 ;  /* 0x000000ffff127224 */ /* 0x004fe400078e000b */
        /* <DEDUP_REMOVED lines=17> */
.L_x_579:
[----:B------:R-:W-:Y:S05]  /*22e0*/  BSYNC.RECONVERGENT B1 ;  /* 0x0000000000017941 */ /* 0x000fea0003800200 */
.L_x_578:
        /* <DEDUP_REMOVED lines=8> */
[----:B--2---:R1:W2:Y:S01]  /*2370*/  SHFL.DOWN PT, R11, R16, 0x2, R5 ;  /* 0x08400000100b7989 */ /* 0x0042a200000e0005 */
[----:B----4-:R-:W-:-:S03]  /*2380*/  IMAD.MOV.U32 R7, RZ, RZ, R3 ;  /* 0x000000ffff077224 */ /* 0x010fc600078e0003 */
[----:B------:R1:W4:Y:S04]  /*2390*/  SHFL.DOWN PT, R13, R18, 0x2, R5 ;  /* 0x08400000120d7989 */ /* 0x00032800000e0005 */
[----:B------:R-:W-:Y:S05]  /*23a0*/  @P0 BRA `(.L_x_581) ;  /* 0x0000000000500947 */ /* 0x000fea0003800000 */
[----:B0--3--:R-:W-:Y:S01]  /*23b0*/  DSETP.GEU.AND P0, PT, R2, R8, PT ;  /* 0x000000080200722a */ /* 0x009fe20003f0e000 */
        /* <DEDUP_REMOVED lines=19> */
.L_x_581:
[----:B------:R-:W-:Y:S05]  /*24f0*/  BSYNC.RECONVERGENT B1 ;  /* 0x0000000000017941 */ /* 0x000fea0003800200 */
.L_x_580:
[----:B-1----:R-:W-:Y:S01]  /*2500*/  VIADD R2, R4, 0x4 ;  /* 0x0000000404027836 */ /* 0x002fe20000000000 */
[----:B---3--:R1:W3:Y:S01]  /*2510*/  SHFL.DOWN PT, R8, R6, 0x4, R5 ;  /* 0x0880000006087989 */ /* 0x0082e200000e0005 */
[----:B------:R-:W-:Y:S01]  /*2520*/  BSSY.RECONVERGENT B1, `(.L_x_582) ;  /* 0x000001e000017945 */ /* 0x000fe20003800200 */
[----:B------:R-:W-:Y:S01]  /*2530*/  IMAD.MOV.U32 R14, RZ, RZ, R10 ;  /* 0x000000ffff0e7224 */ /* 0x000fe200078e000a */
[----:B------:R-:W-:Y:S01]  /*2540*/  MOV R3, R7 ;  /* 0x0000000700037202 */ /* 0x000fe20000000f00 */
[----:B0-----:R1:W0:Y:S01]  /*2550*/  SHFL.DOWN PT, R9, R7, 0x4, R5 ;  /* 0x0880000007097989 */ /* 0x00122200000e0005 */
[----:B------:R-:W-:Y:S01]  /*2560*/  ISETP.GT.AND P0, PT, R2, R5, PT ;  /* 0x000000050200720c */ /* 0x000fe20003f04270 */
[----:B------:R-:W-:Y:S02]  /*2570*/  IMAD.MOV.U32 R16, RZ, RZ, R12 ;  /* 0x000000ffff107224 */ /* 0x000fe400078e000c */
[----:B--2---:R1:W2:Y:S01]  /*2580*/  SHFL.DOWN PT, R11, R10, 0x4, R5 ;  /* 0x088000000a0b7989 */ /* 0x0042a200000e0005 */
[----:B------:R-:W-:-:S03]  /*2590*/  IMAD.MOV.U32 R2, RZ, RZ, R6 ;  /* 0x000000ffff027224 */ /* 0x000fc600078e0006 */
[----:B----4-:R1:W4:Y:S06]  /*25a0*/  SHFL.DOWN PT, R13, R12, 0x4, R5 ;  /* 0x088000000c0d7989 */ /* 0x01032c00000e0005 */
        /* <DEDUP_REMOVED lines=21> */
.L_x_583:
[----:B------:R-:W-:Y:S05]  /*2700*/  BSYNC.RECONVERGENT B1 ;  /* 0x0000000000017941 */ /* 0x000fea0003800200 */
.L_x_582:
[----:B-1----:R-:W-:Y:S01]  /*2710*/  VIADD R6, R4, 0x8 ;  /* 0x0000000804067836 */ /* 0x002fe20000000000 */
[----:B---3--:R1:W3:Y:S01]  /*2720*/  SHFL.DOWN PT, R8, R2, 0x8, R5 ;  /* 0x0900000002087989 */ /* 0x0082e200000e0005 */
[----:B------:R-:W-:Y:S01]  /*2730*/  BSSY.RECONVERGENT B1, `(.L_x_584) ;  /* 0x000001e000017945 */ /* 0x000fe20003800200 */
[----:B------:R-:W-:Y:S02]  /*2740*/  IMAD.MOV.U32 R10, RZ, RZ, R14 ;  /* 0x000000ffff0a7224 */ /* 0x000fe400078e000e */
[----:B------:R-:W-:Y:S01]  /*2750*/  ISETP.GT.AND P0, PT, R6, R5, PT ;  /* 0x000000050600720c */ /* 0x000fe20003f04270 */
[----:B0-----:R1:W0:Y:S01]  /*2760*/  SHFL.DOWN PT, R9, R3, 0x8, R5 ;  /* 0x0900000003097989 */ /* 0x00122200000e0005 */
[----:B------:R-:W-:Y:S02]  /*2770*/  IMAD.MOV.U32 R12, RZ, RZ, R16 ;  /* 0x000000ffff0c7224 */ /* 0x000fe400078e0010 */
[----:B------:R-:W-:Y:S01]  /*2780*/  IMAD.MOV.U32 R6, RZ, RZ, R2 ;  /* 0x000000ffff067224 */ /* 0x000fe200078e0002 */
[----:B--2---:R1:W2:Y:S01]  /*2790*/  SHFL.DOWN PT, R11, R14, 0x8, R5 ;  /* 0x090000000e0b7989 */ /* 0x0042a200000e0005 */
[----:B------:R-:W-:-:S03]  /*27a0*/  IMAD.MOV.U32 R7, RZ, RZ, R3 ;  /* 0x000000ffff077224 */ /* 0x000fc600078e0003 */
[----:B----4-:R1:W4:Y:S04]  /*27b0*/  SHFL.DOWN PT, R13, R16, 0x8, R5 ;  /* 0x09000000100d7989 */ /* 0x01032800000e0005 */
        /* <DEDUP_REMOVED lines=21> */
.L_x_585:
[----:B------:R-:W-:Y:S05]  /*2910*/  BSYNC.RECONVERGENT B1 ;  /* 0x0000000000017941 */ /* 0x000fea0003800200 */
.L_x_584:
[----:B-1----:R-:W-:Y:S01]  /*2920*/  VIADD R2, R4, 0x10 ;  /* 0x0000001004027836 */ /* 0x002fe20000000000 */
[----:B---3--:R1:W3:Y:S01]  /*2930*/  SHFL.DOWN PT, R8, R6, 0x10, R5 ;  /* 0x0a00000006087989 */ /* 0x0082e200000e0005 */
[----:B------:R-:W-:Y:S01]  /*2940*/  BSSY.RECONVERGENT B1, `(.L_x_586) ;  /* 0x000001e000017945 */ /* 0x000fe20003800200 */
[----:B------:R-:W-:Y:S02]  /*2950*/  IMAD.MOV.U32 R14, RZ, RZ, R10 ;  /* 0x000000ffff0e7224 */ /* 0x000fe400078e000a */
[----:B------:R-:W-:Y:S01]  /*2960*/  ISETP.GT.AND P0, PT, R2, R5, PT ;  /* 0x000000050200720c */ /* 0x000fe20003f04270 */
[----:B0-----:R1:W0:Y:S01]  /*2970*/  SHFL.DOWN PT, R9, R7, 0x10, R5 ;  /* 0x0a00000007097989 */ /* 0x00122200000e0005 */
[----:B------:R-:W-:Y:S01]  /*2980*/  IMAD.MOV.U32 R15, RZ, RZ, R12 ;  /* 0x000000ffff0f7224 */ /* 0x000fe200078e000c */
[----:B------:R-:W-:Y:S01]  /*2990*/  MOV R2, R6 ;  /* 0x0000000600027202 */ /* 0x000fe20000000f00 */
[----:B------:R-:W-:Y:S01]  /*29a0*/  IMAD.MOV.U32 R3, RZ, RZ, R7 ;  /* 0x000000ffff037224 */ /* 0x000fe200078e0007 */
[----:B--2---:R1:W2:Y:S04]  /*29b0*/  SHFL.DOWN PT, R11, R10, 0x10, R5 ;  /* 0x0a0000000a0b7989 */ /* 0x0042a800000e0005 */
        /* <DEDUP_REMOVED lines=22> */
.L_x_587:
[----:B------:R-:W-:Y:S05]  /*2b20*/  BSYNC.RECONVERGENT B1 ;  /* 0x0000000000017941 */ /* 0x000fea0003800200 */
.L_x_586:
        /* <DEDUP_REMOVED lines=11> */
.L_x_589:
[----:B------:R-:W-:Y:S05]  /*2be0*/  BSYNC.RECONVERGENT B1 ;  /* 0x0000000000017941 */ /* 0x000fea0003800200 */
.L_x_588:
[----:B------:R-:W-:Y:S01]  /*2bf0*/  BAR.SYNC.DEFER_BLOCKING 0x0 ;  /* 0x0000000000007b1d */ /* 0x000fe20000010000 */
[----:B------:R-:W-:-:S13]  /*2c00*/  ISETP.NE.AND P1, PT, R0, RZ, PT ;  /* 0x000000ff0000720c */ /* 0x000fda0003f25270 */
[----:B------:R-:W-:Y:S05]  /*2c10*/  @P1 BRA `(.L_x_565) ;  /* 0x0000003400981947 */ /* 0x000fea0003800000 */
[----:B------:R-:W-:Y:S01]  /*2c20*/  UISETP.GE.AND UP0, UPT, UR8, 0x21, UPT ;  /* 0x000000210800788c */ /* 0x000fe2000bf06270 */
[----:B--2---:R-:W-:Y:S02]  /*2c30*/  IMAD.MOV.U32 R11, RZ, RZ, R14 ;  /* 0x000000ffff0b7224 */ /* 0x004fe400078e000e */
[----:B---3--:R-:W-:Y:S02]  /*2c40*/  IMAD.MOV.U32 R8, RZ, RZ, R15 ;  /* 0x000000ffff087224 */ /* 0x008fe400078e000f */
[----:B------:R-:W-:Y:S02]  /*2c50*/  IMAD.MOV.U32 R4, RZ, RZ, R2 ;  /* 0x000000ffff047224 */ /* 0x000fe400078e0002 */
[----:B-1----:R-:W-:Y:S02]  /*2c60*/  IMAD.MOV.U32 R5, RZ, RZ, R3 ;  /* 0x000000ffff057224 */ /* 0x002fe400078e0003 */
[----:B------:R-:W-:Y:S05]  /*2c70*/  BRA.U !UP0, `(.L_x_590) ;  /* 0x00000001086c7547 */ /* 0x000fea000b800000 */
[----:B------:R-:W1:Y:S01]  /*2c80*/  S2UR UR5, SR_CgaCtaId ;  /* 0x00000000000579c3 */ /* 0x000e620000008800 */
[----:B------:R-:W-:Y:S01]  /*2c90*/  UMOV UR4, 0x400 ;  /* 0x0000040000047882 */ /* 0x000fe20000000000 */
[----:B------:R-:W-:Y:S01]  /*2ca0*/  BSSY.RECONVERGENT B1, `(.L_x_590) ;  /* 0x0000018000017945 */ /* 0x000fe20003800200 */
[----:B-1----:R-:W-:-:S09]  /*2cb0*/  ULEA UR4, UR5, UR4, 0x18 ;  /* 0x0000000405047291 */ /* 0x002fd2000f8ec0ff */
[----:B------:R-:W1:Y:S04]  /*2cc0*/  LDS.64 R6, [UR4+0x18] ;  /* 0x00001804ff067984 */ /* 0x000e680008000a00 */
[----:B----4-:R-:W2:Y:S01]  /*2cd0*/  LDS.64 R12, [UR4+0x20] ;  /* 0x00002004ff0c7984 */ /* 0x010ea20008000a00 */
[----:B-1----:R-:W-:Y:S01]  /*2ce0*/  DSETP.GEU.AND P0, PT, R2, R6, PT ;  /* 0x000000060200722a */ /* 0x002fe20003f0e000 */
        /* <DEDUP_REMOVED lines=19> */
.L_x_591:
[----:B------:R-:W-:Y:S05]  /*2e20*/  BSYNC.RECONVERGENT B1 ;  /* 0x0000000000017941 */ /* 0x000fea0003800200 */
.L_x_590:
[----:B------:R-:W-:Y:S01]  /*2e30*/  UISETP.GE.AND UP0, UPT, UR8, 0x41, UPT ;  /* 0x000000410800788c */ /* 0x000fe2000bf06270 */
[----:B0-----:R-:W-:Y:S01]  /*2e40*/  IMAD.MOV.U32 R9, RZ, RZ, R11 ;  /* 0x000000ffff097224 */ /* 0x001fe200078e000b */
        /* <DEDUP_REMOVED lines=9> */
[----:B----4-:R-:W1:Y:S01]  /*2ee0*/  LDS.64 R12, [UR4+0x30] ;  /* 0x00003004ff0c7984 */ /* 0x010e620008000a00 */
        /* <DEDUP_REMOVED lines=20> */
.L_x_593:
[----:B------:R-:W-:Y:S05]  /*3030*/  BSYNC.RECONVERGENT B1 ;  /* 0x0000000000017941 */ /* 0x000fea0003800200 */
.L_x_592:
        /* <DEDUP_REMOVED lines=32> */
.L_x_595:
[----:B------:R-:W-:Y:S05]  /*3240*/  BSYNC.RECONVERGENT B1 ;  /* 0x0000000000017941 */ /* 0x000fea0003800200 */
.L_x_594:
        /* <DEDUP_REMOVED lines=32> */
.L_x_597:
[----:B------:R-:W-:Y:S05]  /*3450*/  BSYNC.RECONVERGENT B1 ;  /* 0x0000000000017941 */ /* 0x000fea0003800200 */
.L_x_596:
        /* <DEDUP_REMOVED lines=32> */
.L_x_599:
[----:B------:R-:W-:Y:S05]  /*3660*/  BSYNC.RECONVERGENT B1 ;  /* 0x0000000000017941 */ /* 0x000fea0003800200 */
.L_x_598:
        /* <DEDUP_REMOVED lines=13> */
[----:B------:R-:W-:Y:S01]  /*3740*/  MOV R6, R2 ;  /* 0x0000000200067202 */ /* 0x000fe20000000f00 */
[----:B------:R-:W-:Y:S02]  /*3750*/  IMAD.MOV.U32 R7, RZ, RZ, R3 ;  /* 0x000000ffff077224 */ /* 0x000fe400078e0003 */
        /* <DEDUP_REMOVED lines=17> */
.L_x_601:
[----:B------:R-:W-:Y:S05]  /*3870*/  BSYNC.RECONVERGENT B1 ;  /* 0x0000000000017941 */ /* 0x000fea0003800200 */
.L_x_600:
        /* <DEDUP_REMOVED lines=32> */
.L_x_533:
        /* <DEDUP_REMOVED lines=34> */
[----:B------:R-:W-:-:S04]  /*3ca0*/  IMAD.MOV.U32 R15, RZ, RZ, 0x500 ;  /* 0x00000500ff0f7424 */ /* 0x000fc800078e00ff */
        /* <DEDUP_REMOVED lines=8> */
[----:B------:R-:W-:Y:S02]  /*3d30*/  @P2 MOV R9, R13 ;  /* 0x0000000d00092202 */ /* 0x000fe40000000f00 */
[----:B------:R-:W-:-:S04]  /*3d40*/  @P2 SEL R7, R11, R7, P0 ;  /* 0x000000070b072207 */ /* 0x000fc80000000000 */
        /* <DEDUP_REMOVED lines=11> */
[----:B------:R-:W-:Y:S01]  /*3e00*/  IMAD.MOV.U32 R27, RZ, RZ, R2 ;  /* 0x000000ffff1b7224 */ /* 0x000fe200078e0002 */
[----:B------:R-:W0:Y:S01]  /*3e10*/  LDCU UR4, c[0x0][0x390] ;  /* 0x00007200ff0477ac */ /* 0x000e220008000800 */
[----:B------:R-:W-:Y:S02]  /*3e20*/  IMAD.MOV.U32 R24, RZ, RZ, R3 ;  /* 0x000000ffff187224 */ /* 0x000fe400078e0003 */
[----:B------:R-:W-:-:S07]  /*3e30*/  IMAD.MOV.U32 R25, RZ, RZ, 0x500 ;  /* 0x00000500ff197424 */ /* 0x000fce00078e00ff */
.L_x_603:
[----:B------:R-:W1:Y:S01]  /*3e40*/  LDC.64 R22, c[0x0][0x380] ;  /* 0x0000e000ff167b82 */ /* 0x000e620000000a00 */
[----:B------:R-:W-:-:S04]  /*3e50*/  IMAD.IADD R3, R0, 0x1, R25 ;  /* 0x0000000100037824 */ /* 0x000fc800078e0219 */
[----:B-1----:R-:W-:-:S05]  /*3e60*/  IMAD.WIDE.U32 R22, R3, 0x10, R22 ;  /* 0x0000001003167825 */ /* 0x002fca00078e0016 */
        /* <DEDUP_REMOVED lines=17> */
[----:B------:R-:W-:-:S06]  /*3f80*/  @P2 IMAD.MOV.U32 R6, RZ, RZ, R29 ;  /* 0x000000ffff062224 */ /* 0x000fcc00078e001d */
[----:B----4-:R-:W-:Y:S01]  /*3f90*/  DSETP.GEU.AND P1, PT, R6, R10, PT ;  /* 0x0000000a0600722a */ /* 0x010fe20003f2e000 */
[----:B------:R-:W-:Y:S02]  /*3fa0*/  @P2 SEL R8, R27, R8, P0 ;  /* 0x000000081b082207 */ /* 0x000fe40000000000 */
[----:B------:R-:W-:-:S11]  /*3fb0*/  @P2 SEL R9, R24, R9, P0 ;  /* 0x0000000918092207 */ /* 0x000fd60000000000 */
[----:B-----5:R-:W-:-:S04]  /*3fc0*/  @P1 ISETP.GE.U32.AND P0, PT, R8, R12, PT ;  /* 0x0000000c0800120c */ /* 0x020fc80003f06070 */
        /* <DEDUP_REMOVED lines=25> */
[----:B------:R-:W-:Y:S01]  /*4160*/  @P1 IMAD.MOV.U32 R19, RZ, RZ, R15 ;  /* 0x000000ffff131224 */ /* 0x000fe200078e000f */
[----:B------:R-:W-:Y:S02]  /*4170*/  @P1 SEL R20, R16, R20, P0 ;  /* 0x0000001410141207 */ /* 0x000fe40000000000 */
[----:B------:R-:W-:Y:S01]  /*4180*/  @P1 SEL R21, R17, R21, P0 ;  /* 0x0000001511151207 */ /* 0x000fe20000000000 */
[----:B------:R-:W-:-:S05]  /*4190*/  VIADD R7, R25, 0xa00 ;  /* 0x00000a0019077836 */ /* 0x000fca0000000000 */
[----:B0-----:R-:W-:Y:S01]  /*41a0*/  ISETP.GT.AND P1, PT, R7, UR4, PT ;  /* 0x0000000407007c0c */ /* 0x001fe2000bf24270 */
[----:B------:R-:W-:-:S04]  /*41b0*/  VIADD R15, R25, 0x500 ;  /* 0x00000500190f7836 */ /* 0x000fc80000000000 */
[----:B------:R-:W-:Y:S01]  /*41c0*/  IMAD.MOV.U32 R25, RZ, RZ, R15 ;  /* 0x000000ffff197224 */ /* 0x000fe200078e000f */
[----:B--2---:R-:W-:-:S14]  /*41d0*/  DSETP.GEU.AND P2, PT, R18, R4, PT ;  /* 0x000000041200722a */ /* 0x004fdc0003f4e000 */
[----:B------:R-:W-:-:S04]  /*41e0*/  @P2 ISETP.GE.U32.AND P0, PT, R20, R2, PT ;  /* 0x000000021400220c */ /* 0x000fc80003f06070 */
[----:B------:R-:W-:-:S13]  /*41f0*/  @P2 ISETP.GE.AND.EX P0, PT, R21, R3, PT, P0 ;  /* 0x000000031500220c */ /* 0x000fda0003f06300 */
[----:B------:R-:W-:-:S06]  /*4200*/  @P2 DSETP.GT.OR P0, PT, R18, R4, !P0 ;  /* 0x000000041200222a */ /* 0x000fcc0004704400 */
[----:B------:R-:W-:Y:S02]  /*4210*/  @P2 FSEL R6, R18, R4, P0 ;  /* 0x0000000412062208 */ /* 0x000fe40000000000 */
[----:B------:R-:W-:Y:S02]  /*4220*/  @P2 FSEL R19, R19, R5, P0 ;  /* 0x0000000513132208 */ /* 0x000fe40000000000 */
[----:B------:R-:W-:Y:S02]  /*4230*/  @P2 SEL R2, R20, R2, P0 ;  /* 0x0000000214022207 */ /* 0x000fe40000000000 */
[----:B------:R-:W-:Y:S01]  /*4240*/  @P2 SEL R3, R21, R3, P0 ;  /* 0x0000000315032207 */ /* 0x000fe20000000000 */
[----:B------:R-:W-:Y:S02]  /*4250*/  @P2 IMAD.MOV.U32 R4, RZ, RZ, R6 ;  /* 0x000000ffff042224 */ /* 0x000fe400078e0006 */
[----:B------:R-:W-:Y:S02]  /*4260*/  @P2 IMAD.MOV.U32 R5, RZ, RZ, R19 ;  /* 0x000000ffff052224 */ /* 0x000fe400078e0013 */
[----:B------:R-:W-:-:S02]  /*4270*/  IMAD.MOV.U32 R27, RZ, RZ, R2 ;  /* 0x000000ffff1b7224 */ /* 0x000fc400078e0002 */
[----:B------:R-:W-:Y:S01]  /*4280*/  IMAD.MOV.U32 R24, RZ, RZ, R3 ;  /* 0x000000ffff187224 */ /* 0x000fe200078e0003 */
[----:B------:R-:W-:Y:S06]  /*4290*/  @!P1 BRA `(.L_x_603) ;  /* 0xfffffff800e89947 */ /* 0x000fec000383ffff */
.L_x_602:
[----:B------:R-:W-:-:S13]  /*42a0*/  ISETP.GE.AND P0, PT, R15, UR4, PT ;  /* 0x000000040f007c0c */ /* 0x000fda000bf06270 */
        /* <DEDUP_REMOVED lines=12> */
[----:B------:R-:W0:Y:S01]  /*4370*/  LDC.64 R6, c[0x0][0x380] ;  /* 0x0000e000ff067b82 */ /* 0x000e220000000a00 */
[----:B------:R-:W-:Y:S01]  /*4380*/  LEA.HI R8, R20, 0x1, RZ, 0x18 ;  /* 0x0000000114087811 */ /* 0x000fe200078fc0ff */
[----:B------:R-:W-:Y:S01]  /*4390*/  IMAD.IADD R21, R0, 0x1, R15 ;  /* 0x0000000100157824 */ /* 0x000fe200078e020f */
[----:B------:R-:W-:Y:S02]  /*43a0*/  MOV R12, R0 ;  /* 0x00000000000c7202 */ /* 0x000fe40000000f00 */
[----:B------:R-:W-:-:S05]  /*43b0*/  LOP3.LUT R8, R8, 0x3, RZ, 0xc0, !PT ;  /* 0x0000000308087812 */ /* 0x000fca00078ec0ff */
[----:B------:R-:W-:-:S07]  /*43c0*/  IMAD.MOV R14, RZ, RZ, -R8 ;  /* 0x000000ffff0e7224 */ /* 0x000fce00078e0a08 */
.L_x_610:
[----:B0-----:R-:W-:-:S05]  /*43d0*/  IMAD.WIDE.U32 R18, R21, 0x10, R6 ;  /* 0x0000001015127825 */ /* 0x001fca00078e0006 */
[----:B------:R-:W2:Y:S04]  /*43e0*/  LDG.E.64.CONSTANT R8, desc[UR6][R18.64] ;  /* 0x0000000612087981 */ /* 0x000ea8000c1e9b00 */
[----:B------:R-:W3:Y:S01]  /*43f0*/  LDG.E.64.CONSTANT R10, desc[UR6][R18.64+0x8] ;  /* 0x00000806120a7981 */ /* 0x000ee2000c1e9b00 */
[----:B------:R-:W-:Y:S01]  /*4400*/  VIADD R14, R14, 0x1 ;  /* 0x000000010e0e7836 */ /* 0x000fe20000000000 */
[----:B------:R-:W-:Y:S01]  /*4410*/  BSSY.RECONVERGENT B3, `(.L_x_608) ;  /* 0x000001a000037945 */ /* 0x000fe20003800200 */
[----:B------:R-:W-:Y:S02]  /*4420*/  IMAD.MOV.U32 R23, RZ, RZ, R2 ;  /* 0x000000ffff177224 */ /* 0x000fe400078e0002 */
        /* <DEDUP_REMOVED lines=24> */
.L_x_609:
[----:B------:R-:W-:Y:S05]  /*45b0*/  BSYNC.RECONVERGENT B3 ;  /* 0x0000000000037941 */ /* 0x000fea0003800200 */
.L_x_608:
[----:B------:R-:W-:Y:S02]  /*45c0*/  VIADD R12, R12, 0x100 ;  /* 0x000001000c0c7836 */ /* 0x000fe40000000000 */
[----:B------:R-:W-:Y:S01]  /*45d0*/  VIADD R21, R21, 0x100 ;  /* 0x0000010015157836 */ /* 0x000fe20000000000 */
[----:B------:R-:W-:Y:S06]  /*45e0*/  @P2 BRA `(.L_x_610) ;  /* 0xfffffffc00782947 */ /* 0x000fec000383ffff */
.L_x_607:
[----:B------:R-:W-:Y:S05]  /*45f0*/  BSYNC.RECONVERGENT B2 ;  /* 0x0000000000027941 */ /* 0x000fea0003800200 */
.L_x_606:
[----:B------:R-:W-:-:S13]  /*4600*/  ISETP.GE.U32.AND P0, PT, R20, 0x300, PT ;  /* 0x000003001400780c */ /* 0x000fda0003f06070 */
[----:B------:R-:W-:Y:S05]  /*4610*/  @!P0 BRA `(.L_x_605) ;  /* 0x0000000400c88947 */ /* 0x000fea0003800000 */
[----:B------:R-:W0:Y:S01]  /*4620*/  LDCU.64 UR8, c[0x0][0x380] ;  /* 0x00007000ff0877ac */ /* 0x000e220008000a00 */
[----:B------:R-:W1:Y:S01]  /*4630*/  LDC.64 R10, c[0x0][0x380] ;  /* 0x0000e000ff0a7b82 */ /* 0x000e620000000a00 */
[C---:B------:R-:W-:Y:S01]  /*4640*/  IADD3 R17, P0, PT, R12.reuse, R15, RZ ;  /* 0x0000000f0c117210 */ /* 0x040fe20007f1e0ff */
[----:B------:R-:W-:-:S04]  /*4650*/  IMAD.IADD R15, R12, 0x1, R15 ;  /* 0x000000010c0f7824 */ /* 0x000fc800078e020f */
[----:B------:R-:W-:Y:S01]  /*4660*/  IMAD.X R6, RZ, RZ, RZ, P0 ;  /* 0x000000ffff067224 */ /* 0x000fe200000e06ff */
[----:B0-----:R-:W-:-:S04]  /*4670*/  LEA R14, P1, R17, UR8, 0x4 ;  /* 0x00000008110e7c11 */ /* 0x001fc8000f8220ff */
[----:B------:R-:W-:Y:S02]  /*4680*/  IADD3 R14, P0, PT, R14, 0x3008, RZ ;  /* 0x000030080e0e7810 */ /* 0x000fe40007f1e0ff */
[----:B------:R-:W-:-:S05]  /*4690*/  LEA.HI.X R17, R17, UR9, R6, 0x4, P1 ;  /* 0x0000000911117c11 */ /* 0x000fca00088f2406 */
[----:B------:R-:W-:-:S07]  /*46a0*/  IMAD.X R17, RZ, RZ, R17, P0 ;  /* 0x000000ffff117224 */ /* 0x000fce00000e0611 */
.L_x_619:
[----:B-1----:R-:W-:-:S05]  /*46b0*/  IMAD.WIDE.U32 R8, R15, 0x10, R10 ;  /* 0x000000100f087825 */ /* 0x002fca00078e000a */
[----:B------:R-:W2:Y:S04]  /*46c0*/  LDG.E.64.CONSTANT R22, desc[UR6][R8.64] ;  /* 0x0000000608167981 */ /* 0x000ea8000c1e9b00 */
[----:B------:R0:W3:Y:S02]  /*46d0*/  LDG.E.64.CONSTANT R6, desc[UR6][R8.64+0x8] ;  /* 0x0000080608067981 */ /* 0x0000e4000c1e9b00 */
[----:B0-----:R-:W-:Y:S02]  /*46e0*/  IMAD.MOV.U32 R8, RZ, RZ, R14 ;  /* 0x000000ffff087224 */ /* 0x001fe400078e000e */
[----:B------:R-:W-:-:S05]  /*46f0*/  IMAD.MOV.U32 R9, RZ, RZ, R17 ;  /* 0x000000ffff097224 */ /* 0x000fca00078e0011 */
[----:B------:R0:W5:Y:S04]  /*4700*/  LDG.E.64.CONSTANT R20, desc[UR6][R8.64+-0x2008] ;  /* 0xffdff80608147981 */ /* 0x000168000c1e9b00 */
[----:B------:R0:W5:Y:S01]  /*4710*/  LDG.E.64.CONSTANT R18, desc[UR6][R8.64+-0x2000] ;  /* 0xffe0000608127981 */ /* 0x000162000c1e9b00 */
[----:B------:R-:W-:Y:S01]  /*4720*/  BSSY.RECONVERGENT B2, `(.L_x_611) ;  /* 0x0000015000027945 */ /* 0x000fe20003800200 */
[----:B--2---:R-:W-:Y:S01]  /*4730*/  DSETP.GEU.AND P0, PT, R4, R22, PT ;  /* 0x000000160400722a */ /* 0x004fe20003f0e000 */
[----:B------:R-:W-:Y:S02]  /*4740*/  IMAD.MOV.U32 R16, RZ, RZ, R22 ;  /* 0x000000ffff107224 */ /* 0x000fe400078e0016 */
[----:B------:R-:W-:Y:S01]  /*4750*/  IMAD.MOV.U32 R17, RZ, RZ, R23 ;  /* 0x000000ffff117224 */ /* 0x000fe200078e0017 */
[----:B---3--:R-:W-:Y:S01]  /*4760*/  MOV R29, R7 ;  /* 0x00000007001d7202 */ /* 0x008fe20000000f00 */
[----:B------:R-:W-:-:S09]  /*4770*/  IMAD.MOV.U32 R27, RZ, RZ, R6 ;  /* 0x000000ffff1b7224 */ /* 0x000fd200078e0006 */
        /* <DEDUP_REMOVED lines=15> */
.L_x_612:
[----:B------:R-:W-:Y:S05]  /*4870*/  BSYNC.RECONVERGENT B2 ;  /* 0x0000000000027941 */ /* 0x000fea0003800200 */
.L_x_611:
[----:B------:R0:W5:Y:S04]  /*4880*/  LDG.E.64.CONSTANT R6, desc[UR6][R8.64+-0x1008] ;  /* 0xffeff80608067981 */ /* 0x000168000c1e9b00 */
[----:B------:R0:W5:Y:S02]  /*4890*/  LDG.E.64.CONSTANT R4, desc[UR6][R8.64+-0x1000] ;  /* 0xfff0000608047981 */ /* 0x000164000c1e9b00 */
[----:B-----5:R-:W-:Y:S01]  /*48a0*/  DSETP.GEU.AND P0, PT, R16, R20, PT ;  /* 0x000000141000722a */ /* 0x020fe20003f0e000 */
[----:B------:R-:W-:Y:S01]  /*48b0*/  BSSY.RECONVERGENT B2, `(.L_x_613) ;  /* 0x0000014000027945 */ /* 0x000fe20003800200 */
[----:B------:R-:W-:Y:S02]  /*48c0*/  IMAD.MOV.U32 R2, RZ, RZ, R20 ;  /* 0x000000ffff027224 */ /* 0x000fe400078e0014 */
[----:B------:R-:W-:-:S02]  /*48d0*/  IMAD.MOV.U32 R3, RZ, RZ, R21 ;  /* 0x000000ffff037224 */ /* 0x000fc400078e0015 */
        /* <DEDUP_REMOVED lines=17> */
.L_x_614:
[----:B------:R-:W-:Y:S05]  /*49f0*/  BSYNC.RECONVERGENT B2 ;  /* 0x0000000000027941 */ /* 0x000fea0003800200 */
.L_x_613:
[----:B------:R0:W5:Y:S04]  /*4a00*/  LDG.E.64.CONSTANT R16, desc[UR6][R8.64+-0x8] ;  /* 0xfffff80608107981 */ /* 0x000168000c1e9b00 */
[----:B------:R0:W5:Y:S01]  /*4a10*/  LDG.E.64.CONSTANT R18, desc[UR6][R8.64] ;  /* 0x0000000608127981 */ /* 0x000162000c1e9b00 */
[----:B------:R-:W-:Y:S01]  /*4a20*/  DSETP.GEU.AND P0, PT, R2, R6, PT ;  /* 0x000000060200722a */ /* 0x000fe20003f0e000 */
[----:B------:R-:W-:Y:S01]  /*4a30*/  BSSY.RECONVERGENT B2, `(.L_x_615) ;  /* 0x0000014000027945 */ /* 0x000fe20003800200 */
[----:B------:R-:W-:Y:S02]  /*4a40*/  IMAD.MOV.U32 R20, RZ, RZ, R6 ;  /* 0x000000ffff147224 */ /* 0x000fe400078e0006 */
[----:B------:R-:W-:Y:S02]  /*4a50*/  IMAD.MOV.U32 R21, RZ, RZ, R7 ;  /* 0x000000ffff157224 */ /* 0x000fe400078e0007 */
[----:B------:R-:W-:-:S02]  /*4a60*/  IMAD.MOV.U32 R29, RZ, RZ, R4 ;  /* 0x000000ffff1d7224 */ /* 0x000fc400078e0004 */
        /* <DEDUP_REMOVED lines=16> */
.L_x_616:
[----:B------:R-:W-:Y:S05]  /*4b70*/  BSYNC.RECONVERGENT B2 ;  /* 0x0000000000027941 */ /* 0x000fea0003800200 */
.L_x_615:
[----:B-----5:R-:W-:Y:S01]  /*4b80*/  DSETP.GEU.AND P0, PT, R20, R16, PT ;  /* 0x000000101400722a */ /* 0x020fe20003f0e000 */
[----:B------:R-:W-:Y:S01]  /*4b90*/  BSSY.RECONVERGENT B2, `(.L_x_617) ;  /* 0x0000014000027945 */ /* 0x000fe20003800200 */
[----:B------:R-:W-:Y:S02]  /*4ba0*/  IMAD.MOV.U32 R4, RZ, RZ, R16 ;  /* 0x000000ffff047224 */ /* 0x000fe400078e0010 */
[----:B------:R-:W-:Y:S02]  /*4bb0*/  IMAD.MOV.U32 R5, RZ, RZ, R17 ;  /* 0x000000ffff057224 */ /* 0x000fe400078e0011 */
[----:B------:R-:W-:Y:S02]  /*4bc0*/  IMAD.MOV.U32 R2, RZ, RZ, R18 ;  /* 0x000000ffff027224 */ /* 0x000fe400078e0012 */
[----:B------:R-:W-:-:S06]  /*4bd0*/  IMAD.MOV.U32 R3, RZ, RZ, R19 ;  /* 0x000000ffff037224 */ /* 0x000fcc00078e0013 */
        /* <DEDUP_REMOVED lines=15> */
.L_x_618:
[----:B------:R-:W-:Y:S05]  /*4cd0*/  BSYNC.RECONVERGENT B2 ;  /* 0x0000000000027941 */ /* 0x000fea0003800200 */
.L_x_617:
[----:B------:R-:W-:Y:S01]  /*4ce0*/  VIADD R12, R12, 0x400 ;  /* 0x000004000c0c7836 */ /* 0x000fe20000000000 */
[----:B------:R-:W-:Y:S01]  /*4cf0*/  IADD3 R14, P1, PT, R8, 0x4000, RZ ;  /* 0x00004000080e7810 */ /* 0x000fe20007f3e0ff */
[----:B------:R-:W-:-:S03]  /*4d00*/  VIADD R15, R15, 0x400 ;  /* 0x000004000f0f7836 */ /* 0x000fc60000000000 */
[----:B------:R-:W-:Y:S01]  /*4d10*/  ISETP.GE.AND P0, PT, R12, R13, PT ;  /* 0x0000000d0c00720c */ /* 0x000fe20003f06270 */
[----:B------:R-:W-:-:S12]  /*4d20*/  IMAD.X R17, RZ, RZ, R9, P1 ;  /* 0x000000ffff117224 */ /* 0x000fd800008e0609 */
[----:B------:R-:W-:Y:S05]  /*4d30*/  @!P0 BRA `(.L_x_619) ;  /* 0xfffffff8005c8947 */ /* 0x000fea000383ffff */
.L_x_605:
[----:B------:R-:W-:Y:S05]  /*4d40*/  BSYNC.RECONVERGENT B1 ;  /* 0x0000000000017941 */ /* 0x000fea0003800200 */
.L_x_604:
        /* <DEDUP_REMOVED lines=32> */
.L_x_621:
[----:B------:R-:W-:Y:S05]  /*4f50*/  BSYNC.RECONVERGENT B1 ;  /* 0x0000000000017941 */ /* 0x000fea0003800200 */
.L_x_620:
        /* <DEDUP_REMOVED lines=12> */
[----:B---3--:R-:W-:Y:S01]  /*5020*/  IMAD.MOV.U32 R8, RZ, RZ, R14 ;  /* 0x000000ffff087224 */ /* 0x008fe200078e000e */
        /* <DEDUP_REMOVED lines=18> */
.L_x_623:
[----:B------:R-:W-:Y:S05]  /*5150*/  BSYNC.RECONVERGENT B1 ;  /* 0x0000000000017941 */ /* 0x000fea0003800200 */
.L_x_622:
[----:B------:R-:W-:Y:S01]  /*5160*/  ISETP.GT.AND P0, PT, R10, 0x1b, PT ;  /* 0x0000001b0a00780c */ /* 0x000fe20003f04270 */
[----:B0-----:R0:W0:Y:S01]  /*5170*/  SHFL.DOWN PT, R6, R2, 0x4, 0x1f ;  /* 0x08801f0002067f89 */ /* 0x00102200000e0000 */
[----:B------:R-:W-:Y:S01]  /*5180*/  BSSY.RECONVERGENT B1, `(.L_x_624) ;  /* 0x000001d000017945 */ /* 0x000fe20003800200 */
[----:B------:R-:W-:Y:S02]  /*5190*/  IMAD.MOV.U32 R11, RZ, RZ, R8 ;  /* 0x000000ffff0b7224 */ /* 0x000fe400078e0008 */
[----:B------:R0:W0:Y:S01]  /*51a0*/  SHFL.DOWN PT, R7, R3, 0x4, 0x1f ;  /* 0x08801f0003077f89 */ /* 0x00002200000e0000 */
[----:B------:R-:W-:Y:S02]  /*51b0*/  IMAD.MOV.U32 R12, RZ, RZ, R9 ;  /* 0x000000ffff0c7224 */ /* 0x000fe400078e0009 */
[----:B-1----:R-:W-:Y:S01]  /*51c0*/  IMAD.MOV.U32 R4, RZ, RZ, R2 ;  /* 0x000000ffff047224 */ /* 0x002fe200078e0002 */
[----:B----4-:R1:W4:Y:S01]  /*51d0*/  SHFL.DOWN PT, R13, R8, 0x4, 0x1f ;  /* 0x08801f00080d7f89 */ /* 0x01032200000e0000 */
[----:B--2---:R-:W-:-:S03]  /*51e0*/  IMAD.MOV.U32 R5, RZ, RZ, R3 ;  /* 0x000000ffff057224 */ /* 0x004fc600078e0003 */
[----:B---3--:R1:W2:Y:S01]  /*51f0*/  SHFL.DOWN PT, R14, R9, 0x4, 0x1f ;  /* 0x08801f00090e7f89 */ /* 0x0082a200000e0000 */
[----:B------:R-:W-:Y:S05]  /*5200*/  @P0 BRA `(.L_x_625) ;  /* 0x0000000000500947 */ /* 0x000fea0003800000 */
[----:B0-----:R-:W-:Y:S01]  /*5210*/  DSETP.GEU.AND P0, PT, R2, R6, PT ;  /* 0x000000060200722a */ /* 0x001fe20003f0e000 */
[----:B----4-:R-:W-:Y:S02]  /*5220*/  IMAD.MOV.U32 R11, RZ, RZ, R13 ;  /* 0x000000ffff0b7224 */ /* 0x010fe400078e000d */
[----:B--2---:R-:W-:Y:S02]  /*5230*/  IMAD.MOV.U32 R12, RZ, RZ, R14 ;  /* 0x000000ffff0c7224 */ /* 0x004fe400078e000e */
        /* <DEDUP_REMOVED lines=17> */
.L_x_625:
[----:B------:R-:W-:Y:S05]  /*5350*/  BSYNC.RECONVERGENT B1 ;  /* 0x0000000000017941 */ /* 0x000fea0003800200 */
.L_x_624:
[----:B------:R-:W-:Y:S01]  /*5360*/  ISETP.GT.AND P0, PT, R10, 0x17, PT ;  /* 0x000000170a00780c */ /* 0x000fe20003f04270 */
[----:B0-----:R0:W3:Y:S01]  /*5370*/  SHFL.DOWN PT, R2, R4, 0x8, 0x1f ;  /* 0x09001f0004027f89 */ /* 0x0010e200000e0000 */
[----:B------:R-:W-:Y:S01]  /*5380*/  BSSY.RECONVERGENT B1, `(.L_x_626) ;  /* 0x000001d000017945 */ /* 0x000fe20003800200 */
[----:B-1----:R-:W-:Y:S02]  /*5390*/  IMAD.MOV.U32 R8, RZ, RZ, R11 ;  /* 0x000000ffff087224 */ /* 0x002fe400078e000b */
[----:B------:R0:W1:Y:S01]  /*53a0*/  SHFL.DOWN PT, R3, R5, 0x8, 0x1f ;  /* 0x09001f0005037f89 */ /* 0x00006200000e0000 */
[----:B------:R-:W-:Y:S02]  /*53b0*/  IMAD.MOV.U32 R9, RZ, RZ, R12 ;  /* 0x000000ffff097224 */ /* 0x000fe400078e000c */
[----:B------:R-:W-:Y:S01]  /*53c0*/  IMAD.MOV.U32 R6, RZ, RZ, R4 ;  /* 0x000000ffff067224 */ /* 0x000fe200078e0004 */
[----:B--2---:R0:W2:Y:S01]  /*53d0*/  SHFL.DOWN PT, R14, R11, 0x8, 0x1f ;  /* 0x09001f000b0e7f89 */ /* 0x0040a200000e0000 */
[----:B------:R-:W-:-:S03]  /*53e0*/  IMAD.MOV.U32 R7, RZ, RZ, R5 ;  /* 0x000000ffff077224 */ /* 0x000fc600078e0005 */
[----:B----4-:R0:W4:Y:S01]  /*53f0*/  SHFL.DOWN PT, R13, R12, 0x8, 0x1f ;  /* 0x09001f000c0d7f89 */ /* 0x01012200000e0000 */
        /* <DEDUP_REMOVED lines=21> */
.L_x_627:
[----:B------:R-:W-:Y:S05]  /*5550*/  BSYNC.RECONVERGENT B1 ;  /* 0x0000000000017941 */ /* 0x000fea0003800200 */
.L_x_626:
[----:B------:R-:W-:Y:S01]  /*5560*/  ISETP.GT.AND P0, PT, R10, 0xf, PT ;  /* 0x0000000f0a00780c */ /* 0x000fe20003f04270 */
[----:B0-----:R0:W0:Y:S01]  /*5570*/  SHFL.DOWN PT, R4, R6, 0x10, 0x1f ;  /* 0x0a001f0006047f89 */ /* 0x00102200000e0000 */
[----:B------:R-:W-:Y:S01]  /*5580*/  BSSY.RECONVERGENT B1, `(.L_x_628) ;  /* 0x000001d000017945 */ /* 0x000fe20003800200 */
[----:B--2---:R-:W-:Y:S02]  /*5590*/  IMAD.MOV.U32 R14, RZ, RZ, R8 ;  /* 0x000000ffff0e7224 */ /* 0x004fe400078e0008 */
[----:B------:R2:W0:Y:S01]  /*55a0*/  SHFL.DOWN PT, R5, R7, 0x10, 0x1f ;  /* 0x0a001f0007057f89 */ /* 0x00042200000e0000 */
[----:B------:R-:W-:Y:S02]  /*55b0*/  IMAD.MOV.U32 R15, RZ, RZ, R9 ;  /* 0x000000ffff0f7224 */ /* 0x000fe400078e0009 */
[----:B---3--:R-:W-:Y:S01]  /*55c0*/  IMAD.MOV.U32 R2, RZ, RZ, R6 ;  /* 0x000000ffff027224 */ /* 0x008fe200078e0006 */
[----:B------:R2:W3:Y:S01]  /*55d0*/  SHFL.DOWN PT, R11, R8, 0x10, 0x1f ;  /* 0x0a001f00080b7f89 */ /* 0x0004e200000e0000 */
[----:B-1----:R-:W-:-:S03]  /*55e0*/  IMAD.MOV.U32 R3, RZ, RZ, R7 ;  /* 0x000000ffff037224 */ /* 0x002fc600078e0007 */
[----:B------:R2:W1:Y:S01]  /*55f0*/  SHFL.DOWN PT, R12, R9, 0x10, 0x1f ;  /* 0x0a001f00090c7f89 */ /* 0x00046200000e0000 */
[----:B------:R-:W-:Y:S05]  /*5600*/  @P0 BRA `(.L_x_629) ;  /* 0x0000000000500947 */ /* 0x000fea0003800000 */
[----:B0-----:R-:W-:Y:S01]  /*5610*/  DSETP.GEU.AND P0, PT, R6, R4, PT ;  /* 0x000000040600722a */ /* 0x001fe20003f0e000 */
[----:B---3--:R-:W-:Y:S02]  /*5620*/  IMAD.MOV.U32 R14, RZ, RZ, R11 ;  /* 0x000000ffff0e7224 */ /* 0x008fe400078e000b */
        /* <DEDUP_REMOVED lines=18> */
.L_x_629:
[----:B------:R-:W-:Y:S05]  /*5750*/  BSYNC.RECONVERGENT B1 ;  /* 0x0000000000017941 */ /* 0x000fea0003800200 */
.L_x_628:
        /* <DEDUP_REMOVED lines=11> */
.L_x_631:
[----:B------:R-:W-:Y:S05]  /*5810*/  BSYNC.RECONVERGENT B1 ;  /* 0x0000000000017941 */ /* 0x000fea0003800200 */
.L_x_630:
        /* <DEDUP_REMOVED lines=8> */
[----:B--2---:R-:W2:Y:S04]  /*58a0*/  LDS.128 R4, [R0+0x20] ;  /* 0x0000200000047984 */ /* 0x004ea80000000c00 */
[----:B-1--4-:R1:W4:Y:S04]  /*58b0*/  LDS.64 R12, [R0+0x80] ;  /* 0x00008000000c7984 */ /* 0x0123280000000a00 */
[----:B---3--:R1:W3:Y:S01]  /*58c0*/  LDS.128 R8, [R0+0x30] ;  /* 0x0000300000087984 */ /* 0x0082e20000000c00 */
[----:B0-----:R-:W-:Y:S01]  /*58d0*/  DSETP.GEU.AND P0, PT, R2, R16, PT ;  /* 0x000000100200722a */ /* 0x001fe20003f0e000 */
[----:B------:R-:W-:-:S02]  /*58e0*/  IMAD.MOV.U32 R24, RZ, RZ, R16 ;  /* 0x000000ffff187224 */ /* 0x000fc400078e0010 */
[----:B------:R-:W-:Y:S02]  /*58f0*/  IMAD.MOV.U32 R25, RZ, RZ, R17 ;  /* 0x000000ffff197224 */ /* 0x000fe400078e0011 */
[----:B--2---:R-:W-:Y:S02]  /*5900*/  IMAD.MOV.U32 R27, RZ, RZ, R4 ;  /* 0x000000ffff1b7224 */ /* 0x004fe400078e0004 */
[----:B------:R-:W-:-:S07]  /*5910*/  IMAD.MOV.U32 R29, RZ, RZ, R5 ;  /* 0x000000ffff1d7224 */ /* 0x000fce00078e0005 */
[----:B-1-34-:R-:W-:Y:S05]  /*5920*/  @!P0 BRA `(.L_x_633) ;  /* 0x0000000000388947 */ /* 0x01afea0003800000 */
        /* <DEDUP_REMOVED lines=14> */
.L_x_633:
[----:B------:R-:W-:Y:S05]  /*5a10*/  BSYNC.RECONVERGENT B1 ;  /* 0x0000000000017941 */ /* 0x000fea0003800200 */
.L_x_632:
        /* <DEDUP_REMOVED lines=23> */
.L_x_635:
[----:B------:R-:W-:Y:S05]  /*5b90*/  BSYNC.RECONVERGENT B1 ;  /* 0x0000000000017941 */ /* 0x000fea0003800200 */
.L_x_634:
        /* <DEDUP_REMOVED lines=21> */
.L_x_637:
[----:B------:R-:W-:Y:S05]  /*5cf0*/  BSYNC.RECONVERGENT B1 ;  /* 0x0000000000017941 */ /* 0x000fea0003800200 */
.L_x_636:
        /* <DEDUP_REMOVED lines=23> */
.L_x_639:
[----:B------:R-:W-:Y:S05]  /*5e70*/  BSYNC.RECONVERGENT B1 ;  /* 0x0000000000017941 */ /* 0x000fea0003800200 */
.L_x_638:
[----:B------:R-:W-:Y:S01]  /*5e80*/  DSETP.GEU.AND P0, PT, R14, R22, PT ;  /* 0x000000160e00722a */ /* 0x000fe20003f0e000 */
[----:B------:R-:W-:Y:S01]  /*5e90*/  BSSY.RECONVERGENT B1, `(.L_x_640) ;  /* 0x0000014000017945 */ /* 0x000fe20003800200 */
[----:B------:R-:W-:Y:S01]  /*5ea0*/  MOV R2, R22 ;  /* 0x0000001600027202 */ /* 0x000fe20000000f00 */
[----:B------:R-:W-:Y:S02]  /*5eb0*/  IMAD.MOV.U32 R3, RZ, RZ, R23 ;  /* 0x000000ffff037224 */ /* 0x000fe400078e0017 */
[----:B-1----:R-:W-:Y:S02]  /*5ec0*/  IMAD.MOV.U32 R19, RZ, RZ, R8 ;  /* 0x000000ffff137224 */ /* 0x002fe400078e0008 */
        /* <DEDUP_REMOVED lines=16> */
.L_x_641:
[----:B------:R-:W-:Y:S05]  /*5fd0*/  BSYNC.RECONVERGENT B1 ;  /* 0x0000000000017941 */ /* 0x000fea0003800200 */
.L_x_640:
        /* <DEDUP_REMOVED lines=21> */
.L_x_643:
[----:B------:R-:W-:Y:S05]  /*6130*/  BSYNC.RECONVERGENT B1 ;  /* 0x0000000000017941 */ /* 0x000fea0003800200 */
.L_x_642:
        /* <DEDUP_REMOVED lines=20> */
.L_x_565:
[----:B------:R-:W-:Y:S05]  /*6280*/  BSYNC.RECONVERGENT B0 ;  /* 0x0000000000007941 */ /* 0x000fea0003800200 */
.L_x_532:
[----:B------:R-:W-:Y:S05]  /*6290*/  @P1 EXIT ;  /* 0x000000000000194d */ /* 0x000fea0003800000 */
[----:B01----:R-:W0:Y:S02]  /*62a0*/  LDC.64 R4, c[0x0][0x388] ;  /* 0x0000e200ff047b82 */ /* 0x003e240000000a00 */
[----:B0-----:R-:W-:Y:S04]  /*62b0*/  STG.E.64 desc[UR6][R4.64], R2 ;  /* 0x0000000204007986 */ /* 0x001fe8000c101b06 */
[----:B------:R-:W-:Y:S01]  /*62c0*/  STG.E.64 desc[UR6][R4.64+0x8], R14 ;  /* 0x0000080e04007986 */ /* 0x000fe2000c101b06 */
[----:B------:R-:W-:Y:S05]  /*62d0*/  EXIT ;  /* 0x000000000000794d */ /* 0x000fea0003800000 */
.L_x_644:
        /* <DEDUP_REMOVED lines=10> */
.L_x_1702:


//--------------------- .text._ZN6thrust24THRUST_300001_SM_1000_NS8cuda_cub4core6detail13_kernel_agentINS1_8__reduce11ReduceAgentINS0_12zip_iteratorIN4cuda3std3__45tupleIJNS0_6detail15normal_iteratorINS0_10device_ptrIdEEEENS0_17counting_iteratorIlNS0_11use_defaultESI_SI_EEEEEEEPNSB_IJdlEEESM_iNS1_9__extrema9arg_max_fIdlNSA_4lessIdEEEEEEJSL_SN_iN3cub18CUB_300001_SM_100013GridEvenShareIiEENSV_9GridQueueIjEESS_EEEvDpT0_ --------------------------
	.section	.text._ZN6thrust24THRUST_300001_SM_1000_NS8cuda_cub4core6detail13_kernel_agentINS1_8__reduce11ReduceAgentINS0_12zip_iteratorIN4cuda3std3__45tupleIJNS0_6detail15normal_iteratorINS0_10device_ptrIdEEEENS0_17counting_iteratorIlNS0_11use_defaultESI_SI_EEEEEEEPNSB_IJdlEEESM_iNS1_9__extrema9arg_max_fIdlNSA_4lessIdEEEEEEJSL_SN_iN3cub18CUB_300001_SM_100013GridEvenShareIiEENSV_9GridQueueIjEESS_EEEvDpT0_,"ax",@progbits
	.align	128
        .global         _ZN6thrust24THRUST_300001_SM_1000_NS8cuda_cub4core6detail13_kernel_agentINS1_8__reduce11ReduceAgentINS0_12zip_iteratorIN4cuda3std3__45tupleIJNS0_6detail15normal_iteratorINS0_10device_ptrIdEEEENS0_17counting_iteratorIlNS0_11use_defaultESI_SI_EEEEEEEPNSB_IJdlEEESM_iNS1_9__extrema9arg_max_fIdlNSA_4lessIdEEEEEEJSL_SN_iN3cub18CUB_300001_SM_100013GridEvenShareIiEENSV_9GridQueueIjEESS_EEEvDpT0_
        .type           _ZN6thrust24THRUST_300001_SM_1000_NS8cuda_cub4core6detail13_kernel_agentINS1_8__reduce11ReduceAgentINS0_12zip_iteratorIN4cuda3std3__45tupleIJNS0_6detail15normal_iteratorINS0_10device_ptrIdEEEENS0_17counting_iteratorIlNS0_11use_defaultESI_SI_EEEEEEEPNSB_IJdlEEESM_iNS1_9__extrema9arg_max_fIdlNSA_4lessIdEEEEEEJSL_SN_iN3cub18CUB_300001_SM_100013GridEvenShareIiEENSV_9GridQueueIjEESS_EEEvDpT0_,@function
        .size           _ZN6thrust24THRUST_300001_SM_1000_NS8cuda_cub4core6detail13_kernel_agentINS1_8__reduce11ReduceAgentINS0_12zip_iteratorIN4cuda3std3__45tupleIJNS0_6detail15normal_iteratorINS0_10device_ptrIdEEEENS0_17counting_iteratorIlNS0_11use_defaultESI_SI_EEEEEEEPNSB_IJdlEEESM_iNS1_9__extrema9arg_max_fIdlNSA_4lessIdEEEEEEJSL_SN_iN3cub18CUB_300001_SM_100013GridEvenShareIiEENSV_9GridQueueIjEESS_EEEvDpT0_,(.L_x_1703 - _ZN6thrust24THRUST_300001_SM_1000_NS8cuda_cub4core6detail13_kernel_agentINS1_8__reduce11ReduceAgentINS0_12zip_iteratorIN4cuda3std3__45tupleIJNS0_6detail15normal_iteratorINS0_10device_ptrIdEEEENS0_17counting_iteratorIlNS0_11use_defaultESI_SI_EEEEEEEPNSB_IJdlEEESM_iNS1_9__extrema9arg_max_fIdlNSA_4lessIdEEEEEEJSL_SN_iN3cub18CUB_300001_SM_100013GridEvenShareIiEENSV_9GridQueueIjEESS_EEEvDpT0_)
        .other          _ZN6thrust24THRUST_300001_SM_1000_NS8cuda_cub4core6detail13_kernel_agentINS1_8__reduce11ReduceAgentINS0_12zip_iteratorIN4cuda3std3__45tupleIJNS0_6detail15normal_iteratorINS0_10device_ptrIdEEEENS0_17counting_iteratorIlNS0_11use_defaultESI_SI_EEEEEEEPNSB_IJdlEEESM_iNS1_9__extrema9arg_max_fIdlNSA_4lessIdEEEEEEJSL_SN_iN3cub18CUB_300001_SM_100013GridEvenShareIiEENSV_9GridQueueIjEESS_EEEvDpT0_,@"STO_CUDA_ENTRY STV_DEFAULT"
_ZN6thrust24THRUST_300001_SM_1000_NS8cuda_cub4core6detail13_kernel_agentINS1_8__reduce11ReduceAgentINS0_12zip_iteratorIN4cuda3std3__45tupleIJNS0_6detail15normal_iteratorINS0_10device_ptrIdEEEENS0_17counting_iteratorIlNS0_11use_defaultESI_SI_EEEEEEEPNSB_IJdlEEESM_iNS1_9__extrema9arg_max_fIdlNSA_4lessIdEEEEEEJSL_SN_iN3cub18CUB_300001_SM_100013GridEvenShareIiEENSV_9GridQueueIjEESS_EEEvDpT0_:
.text._ZN6thrust24THRUST_300001_SM_1000_NS8cuda_cub4core6detail13_kernel_agentINS1_8__reduce11ReduceAgentINS0_12zip_iteratorIN4cuda3std3__45tupleIJNS0_6detail15normal_iteratorINS0_10device_ptrIdEEEENS0_17counting_iteratorIlNS0_11use_defaultESI_SI_EEEEEEEPNSB_IJdlEEESM_iNS1_9__extrema9arg_max_fIdlNSA_4lessIdEEEEEEJSL_SN_iN3cub18CUB_300001_SM_100013GridEvenShareIiEENSV_9GridQueueIjEESS_EEEvDpT0_:
[----:B------:R-:W-:Y:S01]  /*0000*/  LDC R1, c[0x0][0x37c] ;  /* 0x0000df00ff017b82 */ /* 0x000fe20000000800 */
[----:B------:R-:W0:Y:S01]  /*0010*/  S2R R0, SR_CTAID.X ;  /* 0x0000000000007919 */ /* 0x000e220000002500 */
[----:B------:R-:W1:Y:S01]  /*0020*/  LDCU UR4, c[0x0][0x398] ;  /* 0x00007300ff0477ac */ /* 0x000e620008000800 */
[----:B------:R-:W-:Y:S01]  /*0030*/  BSSY.RECONVERGENT B0, `(.L_x_645) ;  /* 0x000066e000007945 */ /* 0x000fe20003800200 */
[----:B------:R-:W2:Y:S01]  /*0040*/  LDCU UR6, c[0x0][0x370] ;  /* 0x00006e00ff0677ac */ /* 0x000ea20008000800 */
[----:B------:R-:W3:Y:S01]  /*0050*/  LDCU.64 UR10, c[0x0][0x358] ;  /* 0x00006b00ff0a77ac */ /* 0x000ee20008000a00 */
[----:B-1----:R-:W-:Y:S01]  /*0060*/  IMAD.U32 R7, RZ, RZ, UR4 ;  /* 0x00000004ff077e24 */ /* 0x002fe2000f8e00ff */
[----:B--2---:R-:W-:Y:S01]  /*0070*/  UIMAD UR6, UR6, 0x500, URZ ;  /* 0x00000500060678a4 */ /* 0x004fe2000f8e02ff */
[----:B0-----:R-:W-:-:S04]  /*0080*/  IMAD R6, R0, 0x500, RZ ;  /* 0x0000050000067824 */ /* 0x001fc800078e02ff */
[----:B------:R-:W-:-:S05]  /*0090*/  VIADD R2, R6, 0x500 ;  /* 0x0000050006027836 */ /* 0x000fca0000000000 */
[----:B------:R-:W-:-:S13]  /*00a0*/  ISETP.GT.AND P0, PT, R2, R7, PT ;  /* 0x000000070200720c */ /* 0x000fda0003f04270 */
[----:B---3--:R-:W-:Y:S05]  /*00b0*/  @!P0 BRA `(.L_x_646) ;  /* 0x0000003800cc8947 */ /* 0x008fea0003800000 */
[----:B------:R-:W0:Y:S01]  /*00c0*/  S2R R5, SR_TID.X ;  /* 0x0000000000057919 */ /* 0x000e220000002100 */
[----:B------:R-:W-:Y:S01]  /*00d0*/  IMAD.IADD R4, R7, 0x1, -R6 ;  /* 0x0000000107047824 */ /* 0x000fe200078e0a06 */
[----:B------:R-:W1:Y:S01]  /*00e0*/  LDCU.64 UR6, c[0x0][0x388] ;  /* 0x00007100ff0677ac */ /* 0x000e620008000a00 */
[----:B------:R-:W-:Y:S01]  /*00f0*/  BSSY.RECONVERGENT B1, `(.L_x_647) ;  /* 0x000000f000017945 */ /* 0x000fe20003800200 */
[----:B------:R-:W-:Y:S02]  /*0100*/  CS2R R8, SRZ ;  /* 0x0000000000087805 */ /* 0x000fe4000001ff00 */
[----:B------:R-:W-:Y:S01]  /*0110*/  CS2R R2, SRZ ;  /* 0x0000000000027805 */ /* 0x000fe2000001ff00 */
[----:B------:R-:W2:Y:S01]  /*0120*/  LDCU.64 UR8, c[0x0][0x388] ;  /* 0x00007100ff0877ac */ /* 0x000ea20008000a00 */
[----:B0-----:R-:W-:Y:S01]  /*0130*/  ISETP.GE.AND P0, PT, R5, R4, PT ;  /* 0x000000040500720c */ /* 0x001fe20003f06270 */
[----:B------:R-:W-:-:S12]  /*0140*/  IMAD.MOV.U32 R11, RZ, RZ, R5 ;  /* 0x000000ffff0b7224 */ /* 0x000fd800078e0005 */
[----:B-12---:R-:W-:Y:S05]  /*0150*/  @P0 BRA `(.L_x_648) ;  /* 0x0000000000200947 */ /* 0x006fea0003800000 */
[----:B------:R-:W0:Y:S01]  /*0160*/  LDC.64 R2, c[0x0][0x380] ;  /* 0x0000e000ff027b82 */ /* 0x000e220000000a00 */
[----:B------:R-:W-:Y:S01]  /*0170*/  IMAD.IADD R13, R6, 0x1, R5 ;  /* 0x00000001060d7824 */ /* 0x000fe200078e0205 */
[----:B------:R-:W1:Y:S03]  /*0180*/  LDCU.64 UR4, c[0x0][0x388] ;  /* 0x00007100ff0477ac */ /* 0x000e660008000a00 */
[----:B0-----:R-:W-:-:S06]  /*0190*/  IMAD.WIDE R2, R13, 0x8, R2 ;  /* 0x000000080d027825 */ /* 0x001fcc00078e0202 */
[----:B------:R-:W5:Y:S01]  /*01a0*/  LDG.E.64 R2, desc[UR10][R2.64] ;  /* 0x0000000a02027981 */ /* 0x000f62000c1e1b00 */
[----:B-1----:R-:W-:Y:S01]  /*01b0*/  IADD3 R9, P0, PT, R13, UR4, RZ ;  /* 0x000000040d097c10 */ /* 0x002fe2000ff1e0ff */
[----:B------:R-:W-:-:S03]  /*01c0*/  VIADD R11, R5, 0x100 ;  /* 0x00000100050b7836 */ /* 0x000fc60000000000 */
[----:B------:R-:W-:-:S09]  /*01d0*/  LEA.HI.X.SX32 R8, R13, UR5, 0x1, P0 ;  /* 0x000000050d087c11 */ /* 0x000fd200080f0eff */
.L_x_648:
[----:B------:R-:W-:Y:S05]  /*01e0*/  BSYNC.RECONVERGENT B1 ;  /* 0x0000000000017941 */ /* 0x000fea0003800200 */
.L_x_647:
        /* <DEDUP_REMOVED lines=9> */
[----:B------:R-:W0:Y:S01]  /*0280*/  LDC.64 R12, c[0x0][0x380] ;  /* 0x0000e000ff0c7b82 */ /* 0x000e220000000a00 */
[----:B------:R-:W-:Y:S01]  /*0290*/  LEA.HI R7, R10, 0x1, RZ, 0x18 ;  /* 0x000000010a077811 */ /* 0x000fe200078fc0ff */
[----:B------:R-:W-:-:S03]  /*02a0*/  IMAD.IADD R19, R6, 0x1, R11 ;  /* 0x0000000106137824 */ /* 0x000fc600078e020b */
[----:B------:R-:W-:-:S05]  /*02b0*/  LOP3.LUT R7, R7, 0x3, RZ, 0xc0, !PT ;  /* 0x0000000307077812 */ /* 0x000fca00078ec0ff */
[----:B------:R-:W-:-:S07]  /*02c0*/  IMAD.MOV R7, RZ, RZ, -R7 ;  /* 0x000000ffff077224 */ /* 0x000fce00078e0a07 */
.L_x_655:
[----:B0-----:R-:W-:-:S06]  /*02d0*/  IMAD.WIDE R14, R19, 0x8, R12 ;  /* 0x00000008130e7825 */ /* 0x001fcc00078e020c */
[----:B------:R-:W2:Y:S01]  /*02e0*/  LDG.E.64 R14, desc[UR10][R14.64] ;  /* 0x0000000a0e0e7981 */ /* 0x000ea2000c1e1b00 */
[----:B------:R-:W-:Y:S01]  /*02f0*/  IADD3 R21, P1, PT, R19, UR6, RZ ;  /* 0x0000000613157c10 */ /* 0x000fe2000ff3e0ff */
[----:B------:R-:W-:Y:S01]  /*0300*/  VIADD R7, R7, 0x1 ;  /* 0x0000000107077836 */ /* 0x000fe20000000000 */
[----:B------:R-:W-:Y:S01]  /*0310*/  BSSY.RECONVERGENT B3, `(.L_x_653) ;  /* 0x000001b000037945 */ /* 0x000fe20003800200 */
[----:B------:R-:W-:Y:S01]  /*0320*/  IMAD.MOV.U32 R18, RZ, RZ, R9 ;  /* 0x000000ffff127224 */ /* 0x000fe200078e0009 */
[----:B------:R-:W-:Y:S01]  /*0330*/  LEA.HI.X.SX32 R23, R19, UR7, 0x1, P1 ;  /* 0x0000000713177c11 */ /* 0x000fe200088f0eff */
[----:B------:R-:W-:Y:S01]  /*0340*/  IMAD.MOV.U32 R20, RZ, RZ, R8 ;  /* 0x000000ffff147224 */ /* 0x000fe200078e0008 */
[----:B------:R-:W-:Y:S01]  /*0350*/  ISETP.NE.AND P2, PT, R7, RZ, PT ;  /* 0x000000ff0700720c */ /* 0x000fe20003f45270 */
[----:B-----5:R-:W-:Y:S02]  /*0360*/  IMAD.MOV.U32 R16, RZ, RZ, R2 ;  /* 0x000000ffff107224 */ /* 0x020fe400078e0002 */
[----:B------:R-:W-:-:S02]  /*0370*/  IMAD.MOV.U32 R17, RZ, RZ, R3 ;  /* 0x000000ffff117224 */ /* 0x000fc400078e0003 */
[----:B------:R-:W-:Y:S02]  /*0380*/  IMAD.MOV.U32 R9, RZ, RZ, R21 ;  /* 0x000000ffff097224 */ /* 0x000fe400078e0015 */
        /* <DEDUP_REMOVED lines=19> */
.L_x_654:
[----:B------:R-:W-:Y:S05]  /*04c0*/  BSYNC.RECONVERGENT B3 ;  /* 0x0000000000037941 */ /* 0x000fea0003800200 */
.L_x_653:
[----:B------:R-:W-:Y:S02]  /*04d0*/  VIADD R11, R11, 0x100 ;  /* 0x000001000b0b7836 */ /* 0x000fe40000000000 */
[----:B------:R-:W-:Y:S01]  /*04e0*/  VIADD R19, R19, 0x100 ;  /* 0x0000010013137836 */ /* 0x000fe20000000000 */
[----:B------:R-:W-:Y:S06]  /*04f0*/  @P2 BRA `(.L_x_655) ;  /* 0xfffffffc00742947 */ /* 0x000fec000383ffff */
.L_x_652:
[----:B------:R-:W-:Y:S05]  /*0500*/  BSYNC.RECONVERGENT B2 ;  /* 0x0000000000027941 */ /* 0x000fea0003800200 */
.L_x_651:
[----:B------:R-:W-:-:S13]  /*0510*/  ISETP.GE.U32.AND P0, PT, R10, 0x300, PT ;  /* 0x000003000a00780c */ /* 0x000fda0003f06070 */
[----:B------:R-:W-:Y:S05]  /*0520*/  @!P0 BRA `(.L_x_650) ;  /* 0x0000000400cc8947 */ /* 0x000fea0003800000 */
[----:B------:R-:W0:Y:S01]  /*0530*/  LDC.64 R12, c[0x0][0x380] ;  /* 0x0000e000ff0c7b82 */ /* 0x000e220000000a00 */
[----:B------:R-:W-:-:S04]  /*0540*/  IMAD.IADD R23, R6, 0x1, R11 ;  /* 0x0000000106177824 */ /* 0x000fc800078e020b */
[C---:B------:R-:W-:Y:S02]  /*0550*/  VIADD R27, R23.reuse, 0x100 ;  /* 0x00000100171b7836 */ /* 0x040fe40000000000 */
[C---:B------:R-:W-:Y:S02]  /*0560*/  VIADD R26, R23.reuse, 0x200 ;  /* 0x00000200171a7836 */ /* 0x040fe40000000000 */
[----:B------:R-:W-:Y:S01]  /*0570*/  VIADD R22, R23, 0x300 ;  /* 0x0000030017167836 */ /* 0x000fe20000000000 */
[----:B0-----:R-:W-:-:S05]  /*0580*/  IADD3 R6, P0, PT, R12, 0x1000, RZ ;  /* 0x000010000c067810 */ /* 0x001fca0007f1e0ff */
[----:B------:R-:W-:-:S08]  /*0590*/  IMAD.X R7, RZ, RZ, R13, P0 ;  /* 0x000000ffff077224 */ /* 0x000fd000000e060d */
.L_x_664:
[----:B------:R-:W-:-:S05]  /*05a0*/  IMAD.WIDE R24, R23, 0x8, R6 ;  /* 0x0000000817187825 */ /* 0x000fca00078e0206 */
[----:B------:R-:W2:Y:S04]  /*05b0*/  LDG.E.64 R20, desc[UR10][R24.64+-0x1000] ;  /* 0xfff0000a18147981 */ /* 0x000ea8000c1e1b00 */
[----:B-----5:R0:W5:Y:S04]  /*05c0*/  LDG.E.64 R16, desc[UR10][R24.64+-0x800] ;  /* 0xfff8000a18107981 */ /* 0x020168000c1e1b00 */
[----:B------:R0:W5:Y:S04]  /*05d0*/  LDG.E.64 R14, desc[UR10][R24.64] ;  /* 0x0000000a180e7981 */ /* 0x000168000c1e1b00 */
[----:B------:R0:W5:Y:S01]  /*05e0*/  LDG.E.64 R12, desc[UR10][R24.64+0x800] ;  /* 0x0008000a180c7981 */ /* 0x000162000c1e1b00 */
[C---:B------:R-:W-:Y:S01]  /*05f0*/  IADD3 R30, P1, PT, R23.reuse, UR8, RZ ;  /* 0x00000008171e7c10 */ /* 0x040fe2000ff3e0ff */
[----:B------:R-:W-:Y:S03]  /*0600*/  BSSY.RECONVERGENT B2, `(.L_x_656) ;  /* 0x0000016000027945 */ /* 0x000fe60003800200 */
[----:B------:R-:W-:Y:S01]  /*0610*/  LEA.HI.X.SX32 R29, R23, UR9, 0x1, P1 ;  /* 0x00000009171d7c11 */ /* 0x000fe200088f0eff */
        /* <DEDUP_REMOVED lines=20> */
.L_x_657:
[----:B------:R-:W-:Y:S05]  /*0760*/  BSYNC.RECONVERGENT B2 ;  /* 0x0000000000027941 */ /* 0x000fea0003800200 */
.L_x_656:
[----:B-----5:R-:W-:Y:S01]  /*0770*/  DSETP.GEU.AND P0, PT, R18, R16, PT ;  /* 0x000000101200722a */ /* 0x020fe20003f0e000 */
[C---:B------:R-:W-:Y:S01]  /*0780*/  IADD3 R21, P1, PT, R27.reuse, UR8, RZ ;  /* 0x000000081b157c10 */ /* 0x040fe2000ff3e0ff */
[----:B------:R-:W-:Y:S01]  /*0790*/  BSSY.RECONVERGENT B2, `(.L_x_658) ;  /* 0x0000015000027945 */ /* 0x000fe20003800200 */
[----:B------:R-:W-:Y:S01]  /*07a0*/  IMAD.MOV.U32 R2, RZ, RZ, R16 ;  /* 0x000000ffff027224 */ /* 0x000fe200078e0010 */
[----:B------:R-:W-:Y:S02]  /*07b0*/  MOV R3, R17 ;  /* 0x0000001100037202 */ /* 0x000fe40000000f00 */
[----:B------:R-:W-:Y:S01]  /*07c0*/  LEA.HI.X.SX32 R25, R27, UR9, 0x1, P1 ;  /* 0x000000091b197c11 */ /* 0x000fe200088f0eff */
[----:B------:R-:W-:-:S04]  /*07d0*/  IMAD.MOV.U32 R8, RZ, RZ, R21 ;  /* 0x000000ffff087224 */ /* 0x000fc800078e0015 */
[----:B------:R-:W-:-:S03]  /*07e0*/  IMAD.MOV.U32 R9, RZ, RZ, R25 ;  /* 0x000000ffff097224 */ /* 0x000fc600078e0019 */
        /* <DEDUP_REMOVED lines=15> */
.L_x_659:
[----:B------:R-:W-:Y:S05]  /*08e0*/  BSYNC.RECONVERGENT B2 ;  /* 0x0000000000027941 */ /* 0x000fea0003800200 */
.L_x_658:
[----:B------:R-:W-:Y:S01]  /*08f0*/  DSETP.GEU.AND P0, PT, R2, R14, PT ;  /* 0x0000000e0200722a */ /* 0x000fe20003f0e000 */
[----:B------:R-:W-:Y:S01]  /*0900*/  IADD3 R19, P1, PT, R26, UR8, RZ ;  /* 0x000000081a137c10 */ /* 0x000fe2000ff3e0ff */
[----:B------:R-:W-:Y:S01]  /*0910*/  BSSY.RECONVERGENT B2, `(.L_x_660) ;  /* 0x0000016000027945 */ /* 0x000fe20003800200 */
[----:B------:R-:W-:Y:S01]  /*0920*/  IADD3 R21, P2, PT, R22, UR8, RZ ;  /* 0x0000000816157c10 */ /* 0x000fe2000ff5e0ff */
[----:B------:R-:W-:Y:S01]  /*0930*/  IMAD.MOV.U32 R16, RZ, RZ, R14 ;  /* 0x000000ffff107224 */ /* 0x000fe200078e000e */
[----:B------:R-:W-:Y:S01]  /*0940*/  LEA.HI.X.SX32 R20, R26, UR9, 0x1, P1 ;  /* 0x000000091a147c11 */ /* 0x000fe200088f0eff */
[----:B------:R-:W-:Y:S02]  /*0950*/  IMAD.MOV.U32 R10, RZ, RZ, R19 ;  /* 0x000000ffff0a7224 */ /* 0x000fe400078e0013 */
[----:B------:R-:W-:Y:S02]  /*0960*/  IMAD.MOV.U32 R17, RZ, RZ, R15 ;  /* 0x000000ffff117224 */ /* 0x000fe400078e000f */
[----:B------:R-:W-:-:S04]  /*0970*/  IMAD.MOV.U32 R18, RZ, RZ, R20 ;  /* 0x000000ffff127224 */ /* 0x000fc800078e0014 */
        /* <DEDUP_REMOVED lines=15> */
.L_x_661:
[----:B------:R-:W-:Y:S05]  /*0a70*/  BSYNC.RECONVERGENT B2 ;  /* 0x0000000000027941 */ /* 0x000fea0003800200 */
.L_x_660:
[----:B------:R-:W-:Y:S01]  /*0a80*/  DSETP.GEU.AND P0, PT, R16, R12, PT ;  /* 0x0000000c1000722a */ /* 0x000fe20003f0e000 */
[----:B------:R-:W-:Y:S01]  /*0a90*/  LEA.HI.X.SX32 R15, R22, UR9, 0x1, P2 ;  /* 0x00000009160f7c11 */ /* 0x000fe200090f0eff */
        /* <DEDUP_REMOVED lines=20> */
.L_x_663:
[----:B------:R-:W-:Y:S05]  /*0be0*/  BSYNC.RECONVERGENT B2 ;  /* 0x0000000000027941 */ /* 0x000fea0003800200 */
.L_x_662:
[----:B------:R-:W-:Y:S02]  /*0bf0*/  VIADD R11, R11, 0x400 ;  /* 0x000004000b0b7836 */ /* 0x000fe40000000000 */
[----:B------:R-:W-:Y:S02]  /*0c00*/  VIADD R27, R27, 0x400 ;  /* 0x000004001b1b7836 */ /* 0x000fe40000000000 */
[----:B------:R-:W-:Y:S01]  /*0c10*/  VIADD R26, R26, 0x400 ;  /* 0x000004001a1a7836 */ /* 0x000fe20000000000 */
[----:B------:R-:W-:Y:S01]  /*0c20*/  ISETP.GE.AND P0, PT, R11, R4, PT ;  /* 0x000000040b00720c */ /* 0x000fe20003f06270 */
[----:B------:R-:W-:Y:S02]  /*0c30*/  VIADD R22, R22, 0x400 ;  /* 0x0000040016167836 */ /* 0x000fe40000000000 */
[----:B------:R-:W-:-:S10]  /*0c40*/  VIADD R23, R23, 0x400 ;  /* 0x0000040017177836 */ /* 0x000fd40000000000 */
[----:B------:R-:W-:Y:S05]  /*0c50*/  @!P0 BRA `(.L_x_664) ;  /* 0xfffffff800508947 */ /* 0x000fea000383ffff */
.L_x_650:
[----:B------:R-:W-:Y:S05]  /*0c60*/  BSYNC.RECONVERGENT B1 ;  /* 0x0000000000017941 */ /* 0x000fea0003800200 */
.L_x_649:
        /* <DEDUP_REMOVED lines=34> */
.L_x_667:
[----:B------:R-:W-:Y:S05]  /*0e90*/  BSYNC.RECONVERGENT B1 ;  /* 0x0000000000017941 */ /* 0x000fea0003800200 */
.L_x_666:
        /* <DEDUP_REMOVED lines=31> */
.L_x_669:
[----:B------:R-:W-:Y:S05]  /*1090*/  BSYNC.RECONVERGENT B1 ;  /* 0x0000000000017941 */ /* 0x000fea0003800200 */
.L_x_668:
[----:B------:R-:W-:Y:S01]  /*10a0*/  ISETP.GT.AND P0, PT, R14, 0x1b, PT ;  /* 0x0000001b0e00780c */ /* 0x000fe20003f04270 */
[----:B-1----:R1:W1:Y:S01]  /*10b0*/  SHFL.DOWN PT, R8, R2, 0x4, 0x1f ;  /* 0x08801f0002087f89 */ /* 0x00226200000e0000 */
[----:B------:R-:W-:Y:S01]  /*10c0*/  BSSY.RECONVERGENT B1, `(.L_x_670) ;  /* 0x000001d000017945 */ /* 0x000fe20003800200 */
[----:B---3--:R-:W-:Y:S02]  /*10d0*/  IMAD.MOV.U32 R11, RZ, RZ, R4 ;  /* 0x000000ffff0b7224 */ /* 0x008fe400078e0004 */
[----:B--2---:R2:W3:Y:S01]  /*10e0*/  SHFL.DOWN PT, R9, R3, 0x4, 0x1f ;  /* 0x08801f0003097f89 */ /* 0x0044e200000e0000 */
[----:B0-----:R-:W-:Y:S02]  /*10f0*/  IMAD.MOV.U32 R12, RZ, RZ, R10 ;  /* 0x000000ffff0c7224 */ /* 0x001fe400078e000a */
[----:B------:R-:W-:Y:S01]  /*1100*/  IMAD.MOV.U32 R6, RZ, RZ, R2 ;  /* 0x000000ffff067224 */ /* 0x000fe200078e0002 */
[----:B------:R2:W0:Y:S01]  /*1110*/  SHFL.DOWN PT, R13, R4, 0x4, 0x1f ;  /* 0x08801f00040d7f89 */ /* 0x00042200000e0000 */
[----:B------:R-:W-:-:S03]  /*1120*/  IMAD.MOV.U32 R7, RZ, RZ, R3 ;  /* 0x000000ffff077224 */ /* 0x000fc600078e0003 */
[----:B------:R2:W0:Y:S01]  /*1130*/  SHFL.DOWN PT, R15, R10, 0x4, 0x1f ;  /* 0x08801f000a0f7f89 */ /* 0x00042200000e0000 */
[----:B------:R-:W-:Y:S05]  /*1140*/  @P0 BRA `(.L_x_671) ;  /* 0x0000000000500947 */ /* 0x000fea0003800000 */
[----:B-1-3--:R-:W-:Y:S01]  /*1150*/  DSETP.GEU.AND P0, PT, R2, R8, PT ;  /* 0x000000080200722a */ /* 0x00afe20003f0e000 */
        /* <DEDUP_REMOVED lines=19> */
.L_x_671:
[----:B------:R-:W-:Y:S05]  /*1290*/  BSYNC.RECONVERGENT B1 ;  /* 0x0000000000017941 */ /* 0x000fea0003800200 */
.L_x_670:
[----:B------:R-:W-:Y:S01]  /*12a0*/  ISETP.GT.AND P0, PT, R14, 0x17, PT ;  /* 0x000000170e00780c */ /* 0x000fe20003f04270 */
[----:B-1----:R1:W1:Y:S01]  /*12b0*/  SHFL.DOWN PT, R8, R6, 0x8, 0x1f ;  /* 0x09001f0006087f89 */ /* 0x00226200000e0000 */
[----:B------:R-:W-:Y:S01]  /*12c0*/  BSSY.RECONVERGENT B1, `(.L_x_672) ;  /* 0x000001d000017945 */ /* 0x000fe20003800200 */
[----:B--2---:R-:W-:Y:S02]  /*12d0*/  IMAD.MOV.U32 R4, RZ, RZ, R11 ;  /* 0x000000ffff047224 */ /* 0x004fe400078e000b */
[----:B---3--:R2:W3:Y:S01]  /*12e0*/  SHFL.DOWN PT, R9, R7, 0x8, 0x1f ;  /* 0x09001f0007097f89 */ /* 0x0084e200000e0000 */
[----:B------:R-:W-:Y:S02]  /*12f0*/  IMAD.MOV.U32 R10, RZ, RZ, R12 ;  /* 0x000000ffff0a7224 */ /* 0x000fe400078e000c */
[----:B------:R-:W-:Y:S01]  /*1300*/  IMAD.MOV.U32 R2, RZ, RZ, R6 ;  /* 0x000000ffff027224 */ /* 0x000fe200078e0006 */
[----:B----4-:R2:W4:Y:S01]  /*1310*/  SHFL.DOWN PT, R16, R11, 0x8, 0x1f ;  /* 0x09001f000b107f89 */ /* 0x01052200000e0000 */
[----:B------:R-:W-:-:S03]  /*1320*/  IMAD.MOV.U32 R3, RZ, RZ, R7 ;  /* 0x000000ffff037224 */ /* 0x000fc600078e0007 */
[----:B0-----:R2:W0:Y:S01]  /*1330*/  SHFL.DOWN PT, R13, R12, 0x8, 0x1f ;  /* 0x09001f000c0d7f89 */ /* 0x00142200000e0000 */
[----:B------:R-:W-:Y:S05]  /*1340*/  @P0 BRA `(.L_x_673) ;  /* 0x0000000000500947 */ /* 0x000fea0003800000 */
[----:B-1-3--:R-:W-:Y:S01]  /*1350*/  DSETP.GEU.AND P0, PT, R6, R8, PT ;  /* 0x000000080600722a */ /* 0x00afe20003f0e000 */
        /* <DEDUP_REMOVED lines=19> */
.L_x_673:
[----:B------:R-:W-:Y:S05]  /*1490*/  BSYNC.RECONVERGENT B1 ;  /* 0x0000000000017941 */ /* 0x000fea0003800200 */
.L_x_672:
[----:B------:R-:W-:Y:S01]  /*14a0*/  ISETP.GT.AND P0, PT, R14, 0xf, PT ;  /* 0x0000000f0e00780c */ /* 0x000fe20003f04270 */
[----:B-1----:R1:W1:Y:S01]  /*14b0*/  SHFL.DOWN PT, R6, R2, 0x10, 0x1f ;  /* 0x0a001f0002067f89 */ /* 0x00226200000e0000 */
[----:B------:R-:W-:Y:S01]  /*14c0*/  BSSY.RECONVERGENT B1, `(.L_x_674) ;  /* 0x000001d000017945 */ /* 0x000fe20003800200 */
[----:B------:R-:W-:Y:S01]  /*14d0*/  MOV R17, R4 ;  /* 0x0000000400117202 */ /* 0x000fe20000000f00 */
[----:B------:R-:W-:Y:S01]  /*14e0*/  IMAD.MOV.U32 R19, RZ, RZ, R10 ;  /* 0x000000ffff137224 */ /* 0x000fe200078e000a */
[----:B--2---:R2:W1:Y:S01]  /*14f0*/  SHFL.DOWN PT, R7, R3, 0x10, 0x1f ;  /* 0x0a001f0003077f89 */ /* 0x00446200000e0000 */
[----:B------:R-:W-:Y:S02]  /*1500*/  IMAD.MOV.U32 R12, RZ, RZ, R2 ;  /* 0x000000ffff0c7224 */ /* 0x000fe400078e0002 */
[----:B0-----:R-:W-:Y:S01]  /*1510*/  IMAD.MOV.U32 R13, RZ, RZ, R3 ;  /* 0x000000ffff0d7224 */ /* 0x001fe200078e0003 */
[----:B---3--:R2:W0:Y:S04]  /*1520*/  SHFL.DOWN PT, R9, R4, 0x10, 0x1f ;  /* 0x0a001f0004097f89 */ /* 0x00842800000e0000 */
[----:B------:R2:W3:Y:S01]  /*1530*/  SHFL.DOWN PT, R11, R10, 0x10, 0x1f ;  /* 0x0a001f000a0b7f89 */ /* 0x0004e200000e0000 */
        /* <DEDUP_REMOVED lines=21> */
.L_x_675:
[----:B------:R-:W-:Y:S05]  /*1690*/  BSYNC.RECONVERGENT B1 ;  /* 0x0000000000017941 */ /* 0x000fea0003800200 */
.L_x_674:
[----:B------:R-:W-:Y:S01]  /*16a0*/  ISETP.NE.AND P0, PT, R14, RZ, PT ;  /* 0x000000ff0e00720c */ /* 0x000fe20003f05270 */
[----:B------:R-:W-:-:S12]  /*16b0*/  BSSY.RECONVERGENT B1, `(.L_x_676) ;  /* 0x000000b000017945 */ /* 0x000fd80003800200 */
[----:B------:R-:W-:Y:S05]  /*16c0*/  @P0 BRA `(.L_x_677) ;  /* 0x0000000000240947 */ /* 0x000fea0003800000 */
[----:B--2---:R-:W2:Y:S01]  /*16d0*/  S2R R4, SR_CgaCtaId ;  /* 0x0000000000047919 */ /* 0x004ea20000008800 */
[----:B------:R-:W-:Y:S01]  /*16e0*/  MOV R3, 0x400 ;  /* 0x0000040000037802 */ /* 0x000fe20000000f00 */
[----:B------:R-:W-:Y:S01]  /*16f0*/  IMAD.MOV.U32 R18, RZ, RZ, R17 ;  /* 0x000000ffff127224 */ /* 0x000fe200078e0011 */
[----:B-1----:R-:W-:-:S04]  /*1700*/  SHF.R.U32.HI R2, RZ, 0x1, R5 ;  /* 0x00000001ff027819 */ /* 0x002fc80000011605 */
[----:B------:R-:W-:Y:S02]  /*1710*/  LOP3.LUT R2, R2, 0x1f0, RZ, 0xc0, !PT ;  /* 0x000001f002027812 */ /* 0x000fe400078ec0ff */
[----:B--2---:R-:W-:-:S05]  /*1720*/  LEA R3, R4, R3, 0x18 ;  /* 0x0000000304037211 */ /* 0x004fca00078ec0ff */
[----:B------:R-:W-:-:S05]  /*1730*/  IMAD.IADD R3, R2, 0x1, R3 ;  /* 0x0000000102037824 */ /* 0x000fca00078e0203 */
[----:B------:R1:W-:Y:S04]  /*1740*/  STS.64 [R3+0x10], R18 ;  /* 0x0000101203007388 */ /* 0x0003e80000000a00 */
[----:B------:R1:W-:Y:S02]  /*1750*/  STS.64 [R3+0x8], R12 ;  /* 0x0000080c03007388 */ /* 0x0003e40000000a00 */
.L_x_677:
[----:B------:R-:W-:Y:S05]  /*1760*/  BSYNC.RECONVERGENT B1 ;  /* 0x0000000000017941 */ /* 0x000fea0003800200 */
.L_x_676:
        /* <DEDUP_REMOVED lines=8> */
[----:B0--3--:R-:W0:Y:S04]  /*17f0*/  LDS.128 R8, [R32+0x20] ;  /* 0x0000200020087984 */ /* 0x009e280000000c00 */
[----:B------:R2:W3:Y:S04]  /*1800*/  LDS.64 R2, [R32+0x80] ;  /* 0x0000800020027984 */ /* 0x0004e80000000a00 */
[----:B------:R2:W2:Y:S01]  /*1810*/  LDS.128 R4, [R32+0x30] ;  /* 0x0000300020047984 */ /* 0x0004a20000000c00 */
[----:B-1----:R-:W-:Y:S01]  /*1820*/  DSETP.GEU.AND P0, PT, R12, R14, PT ;  /* 0x0000000e0c00722a */ /* 0x002fe20003f0e000 */
[----:B------:R-:W-:-:S02]  /*1830*/  IMAD.MOV.U32 R28, RZ, RZ, R14 ;  /* 0x000000ffff1c7224 */ /* 0x000fc400078e000e */
[----:B------:R-:W-:Y:S02]  /*1840*/  IMAD.MOV.U32 R29, RZ, RZ, R15 ;  /* 0x000000ffff1d7224 */ /* 0x000fe400078e000f */
[----:B0-----:R-:W-:Y:S02]  /*1850*/  IMAD.MOV.U32 R30, RZ, RZ, R8 ;  /* 0x000000ffff1e7224 */ /* 0x001fe400078e0008 */
[----:B------:R-:W-:-:S07]  /*1860*/  IMAD.MOV.U32 R31, RZ, RZ, R9 ;  /* 0x000000ffff1f7224 */ /* 0x000fce00078e0009 */
[----:B--23--:R-:W-:Y:S05]  /*1870*/  @!P0 BRA `(.L_x_680) ;  /* 0x0000000000388947 */ /* 0x00cfea0003800000 */
        /* <DEDUP_REMOVED lines=14> */
.L_x_680:
[----:B------:R-:W-:Y:S05]  /*1960*/  BSYNC.RECONVERGENT B1 ;  /* 0x0000000000017941 */ /* 0x000fea0003800200 */
.L_x_679:
[----:B------:R0:W1:Y:S01]  /*1970*/  LDS.128 R12, [R32+0x40] ;  /* 0x00004000200c7984 */ /* 0x0000620000000c00 */
[----:B------:R-:W-:Y:S01]  /*1980*/  DSETP.GEU.AND P0, PT, R28, R10, PT ;  /* 0x0000000a1c00722a */ /* 0x000fe20003f0e000 */
[----:B------:R-:W-:Y:S01]  /*1990*/  BSSY.RECONVERGENT B1, `(.L_x_681) ;  /* 0x0000017000017945 */ /* 0x000fe20003800200 */
[----:B------:R-:W-:Y:S01]  /*19a0*/  IMAD.MOV.U32 R33, RZ, RZ, R4 ;  /* 0x000000ffff217224 */ /* 0x000fe200078e0004 */
[----:B----4-:R0:W2:Y:S01]  /*19b0*/  LDS.128 R16, [R32+0x50] ;  /* 0x0000500020107984 */ /* 0x0100a20000000c00 */
[----:B------:R-:W-:Y:S02]  /*19c0*/  IMAD.MOV.U32 R35, RZ, RZ, R5 ;  /* 0x000000ffff237224 */ /* 0x000fe400078e0005 */
[----:B------:R-:W-:Y:S01]  /*19d0*/  IMAD.MOV.U32 R8, RZ, RZ, R10 ;  /* 0x000000ffff087224 */ /* 0x000fe200078e000a */
[----:B------:R0:W3:Y:S01]  /*19e0*/  LDS.128 R20, [R32+0x60] ;  /* 0x0000600020147984 */ /* 0x0000e20000000c00 */
[----:B------:R-:W-:-:S03]  /*19f0*/  IMAD.MOV.U32 R9, RZ, RZ, R11 ;  /* 0x000000ffff097224 */ /* 0x000fc600078e000b */
[----:B------:R0:W4:Y:S03]  /*1a00*/  LDS.128 R24, [R32+0x70] ;  /* 0x0000700020187984 */ /* 0x0001260000000c00 */
[----:B------:R-:W-:Y:S05]  /*1a10*/  @!P0 BRA `(.L_x_682) ;  /* 0x0000000000388947 */ /* 0x000fea0003800000 */
        /* <DEDUP_REMOVED lines=14> */
.L_x_682:
[----:B------:R-:W-:Y:S05]  /*1b00*/  BSYNC.RECONVERGENT B1 ;  /* 0x0000000000017941 */ /* 0x000fea0003800200 */
.L_x_681:
        /* <DEDUP_REMOVED lines=21> */
.L_x_684:
[----:B------:R-:W-:Y:S05]  /*1c60*/  BSYNC.RECONVERGENT B1 ;  /* 0x0000000000017941 */ /* 0x000fea0003800200 */
.L_x_683:
[----:B------:R-:W-:Y:S01]  /*1c70*/  DSETP.GEU.AND P0, PT, R4, R14, PT ;  /* 0x0000000e0400722a */ /* 0x000fe20003f0e000 */
[----:B------:R-:W-:Y:S01]  /*1c80*/  BSSY.RECONVERGENT B1, `(.L_x_685) ;  /* 0x0000014000017945 */ /* 0x000fe20003800200 */
[----:B------:R-:W-:Y:S02]  /*1c90*/  IMAD.MOV.U32 R6, RZ, RZ, R14 ;  /* 0x000000ffff067224 */ /* 0x000fe400078e000e */
[----:B------:R-:W-:Y:S02]  /*1ca0*/  IMAD.MOV.U32 R7, RZ, RZ, R15 ;  /* 0x000000ffff077224 */ /* 0x000fe400078e000f */
[----:B--2---:R-:W-:Y:S02]  /*1cb0*/  IMAD.MOV.U32 R9, RZ, RZ, R16 ;  /* 0x000000ffff097224 */ /* 0x004fe400078e0010 */
        /* <DEDUP_REMOVED lines=16> */
.L_x_686:
[----:B------:R-:W-:Y:S05]  /*1dc0*/  BSYNC.RECONVERGENT B1 ;  /* 0x0000000000017941 */ /* 0x000fea0003800200 */
.L_x_685:
        /* <DEDUP_REMOVED lines=21> */
.L_x_688:
[----:B------:R-:W-:Y:S05]  /*1f20*/  BSYNC.RECONVERGENT B1 ;  /* 0x0000000000017941 */ /* 0x000fea0003800200 */
.L_x_687:
[----:B------:R-:W-:Y:S01]  /*1f30*/  DSETP.GEU.AND P0, PT, R4, R22, PT ;  /* 0x000000160400722a */ /* 0x000fe20003f0e000 */
[----:B------:R-:W-:Y:S01]  /*1f40*/  BSSY.RECONVERGENT B1, `(.L_x_689) ;  /* 0x0000014000017945 */ /* 0x000fe20003800200 */
[----:B------:R-:W-:Y:S02]  /*1f50*/  IMAD.MOV.U32 R6, RZ, RZ, R22 ;  /* 0x000000ffff067224 */ /* 0x000fe400078e0016 */
[----:B------:R-:W-:Y:S02]  /*1f60*/  IMAD.MOV.U32 R7, RZ, RZ, R23 ;  /* 0x000000ffff077224 */ /* 0x000fe400078e0017 */
[----:B----4-:R-:W-:Y:S02]  /*1f70*/  IMAD.MOV.U32 R9, RZ, RZ, R24 ;  /* 0x000000ffff097224 */ /* 0x010fe400078e0018 */
        /* <DEDUP_REMOVED lines=16> */
.L_x_690:
[----:B------:R-:W-:Y:S05]  /*2080*/  BSYNC.RECONVERGENT B1 ;  /* 0x0000000000017941 */ /* 0x000fea0003800200 */
.L_x_689:
        /* <DEDUP_REMOVED lines=21> */
.L_x_665:
[----:B------:R-:W0:Y:S01]  /*21e0*/  S2R R6, SR_LANEID ;  /* 0x0000000000067919 */ /* 0x000e220000000000 */
[----:B------:R-:W-:Y:S01]  /*21f0*/  LOP3.LUT R7, R5, 0x3e0, RZ, 0xc0, !PT ;  /* 0x000003e005077812 */ /* 0x000fe200078ec0ff */
[----:B------:R-:W-:Y:S01]  /*2200*/  BSSY.RECONVERGENT B1, `(.L_x_691) ;  /* 0x0000024000017945 */ /* 0x000fe20003800200 */
[----:B------:R-:W-:Y:S01]  /*2210*/  IMAD.MOV.U32 R18, RZ, RZ, R9 ;  /* 0x000000ffff127224 */ /* 0x000fe200078e0009 */
[----:B-----5:R-:W-:Y:S01]  /*2220*/  MOV R10, R2 ;  /* 0x00000002000a7202 */ /* 0x020fe20000000f00 */
[----:B------:R-:W-:Y:S02]  /*2230*/  IMAD.MOV.U32 R20, RZ, RZ, R8 ;  /* 0x000000ffff147224 */ /* 0x000fe400078e0008 */
[----:B------:R-:W-:Y:S01]  /*2240*/  VIADD R11, R7, 0x20 ;  /* 0x00000020070b7836 */ /* 0x000fe20000000000 */
[----:B------:R-:W-:-:S04]  /*2250*/  LOP3.LUT R7, RZ, R7, RZ, 0x33, !PT ;  /* 0x00000007ff077212 */ /* 0x000fc800078e33ff */
[----:B------:R-:W-:Y:S01]  /*2260*/  ISETP.GT.AND P0, PT, R11, R4, PT ;  /* 0x000000040b00720c */ /* 0x000fe20003f04270 */
[----:B------:R-:W-:Y:S02]  /*2270*/  IMAD.IADD R7, R4, 0x1, R7 ;  /* 0x0000000104077824 */ /* 0x000fe400078e0207 */
        /* <DEDUP_REMOVED lines=28> */
.L_x_692:
[----:B------:R-:W-:Y:S05]  /*2440*/  BSYNC.RECONVERGENT B1 ;  /* 0x0000000000017941 */ /* 0x000fea0003800200 */
.L_x_691:
[----:B------:R-:W-:Y:S01]  /*2450*/  VIADD R2, R6, 0x2 ;  /* 0x0000000206027836 */ /* 0x000fe20000000000 */
[----:B------:R1:W1:Y:S01]  /*2460*/  SHFL.DOWN PT, R8, R10, 0x2, R7 ;  /* 0x084000000a087989 */ /* 0x00026200000e0007 */
[----:B------:R-:W-:Y:S01]  /*2470*/  BSSY.RECONVERGENT B1, `(.L_x_693) ;  /* 0x000001e000017945 */ /* 0x000fe20003800200 */
[----:B----4-:R-:W-:Y:S02]  /*2480*/  IMAD.MOV.U32 R14, RZ, RZ, R18 ;  /* 0x000000ffff0e7224 */ /* 0x010fe400078e0012 */
[----:B------:R-:W-:Y:S01]  /*2490*/  ISETP.GT.AND P0, PT, R2, R7, PT ;  /* 0x000000070200720c */ /* 0x000fe20003f04270 */
[----:B------:R4:W1:Y:S01]  /*24a0*/  SHFL.DOWN PT, R9, R11, 0x2, R7 ;  /* 0x084000000b097989 */ /* 0x00086200000e0007 */
[----:B------:R-:W-:Y:S02]  /*24b0*/  IMAD.MOV.U32 R16, RZ, RZ, R20 ;  /* 0x000000ffff107224 */ /* 0x000fe400078e0014 */
[----:B------:R-:W-:Y:S01]  /*24c0*/  IMAD.MOV.U32 R2, RZ, RZ, R10 ;  /* 0x000000ffff027224 */ /* 0x000fe200078e000a */
[----:B---3--:R4:W3:Y:S01]  /*24d0*/  SHFL.DOWN PT, R13, R18, 0x2, R7 ;  /* 0x08400000120d7989 */ /* 0x0088e200000e0007 */
[----:B------:R-:W-:-:S03]  /*24e0*/  IMAD.MOV.U32 R3, RZ, RZ, R11 ;  /* 0x000000ffff037224 */ /* 0x000fc600078e000b */
[----:B0-----:R4:W0:Y:S04]  /*24f0*/  SHFL.DOWN PT, R15, R20, 0x2, R7 ;  /* 0x08400000140f7989 */ /* 0x00182800000e0007 */
        /* <DEDUP_REMOVED lines=21> */
.L_x_694:
[----:B------:R-:W-:Y:S05]  /*2650*/  BSYNC.RECONVERGENT B1 ;  /* 0x0000000000017941 */ /* 0x000fea0003800200 */
.L_x_693:
        /* <DEDUP_REMOVED lines=32> */
.L_x_696:
[----:B------:R-:W-:Y:S05]  /*2860*/  BSYNC.RECONVERGENT B1 ;  /* 0x0000000000017941 */ /* 0x000fea0003800200 */
.L_x_695:
[----:B-1----:R-:W-:Y:S01]  /*2870*/  VIADD R2, R6, 0x8 ;  /* 0x0000000806027836 */ /* 0x002fe20000000000 */
[----:B------:R1:W1:Y:S01]  /*2880*/  SHFL.DOWN PT, R10, R8, 0x8, R7 ;  /* 0x09000000080a7989 */ /* 0x00026200000e0007 */
[----:B------:R-:W-:Y:S01]  /*2890*/  BSSY.RECONVERGENT B1, `(.L_x_697) ;  /* 0x000001e000017945 */ /* 0x000fe20003800200 */
[----:B--2---:R-:W-:Y:S01]  /*28a0*/  MOV R14, R12 ;  /* 0x0000000c000e7202 */ /* 0x004fe20000000f00 */
[----:B------:R-:W-:Y:S01]  /*28b0*/  IMAD.MOV.U32 R16, RZ, RZ, R18 ;  /* 0x000000ffff107224 */ /* 0x000fe200078e0012 */
[----:B------:R-:W-:Y:S01]  /*28c0*/  ISETP.GT.AND P0, PT, R2, R7, PT ;  /* 0x000000070200720c */ /* 0x000fe20003f04270 */
[----:B----4-:R2:W4:Y:S01]  /*28d0*/  SHFL.DOWN PT, R11, R9, 0x8, R7 ;  /* 0x09000000090b7989 */ /* 0x01052200000e0007 */
[----:B------:R-:W-:Y:S02]  /*28e0*/  IMAD.MOV.U32 R2, RZ, RZ, R8 ;  /* 0x000000ffff027224 */ /* 0x000fe400078e0008 */
[----:B------:R-:W-:Y:S01]  /*28f0*/  IMAD.MOV.U32 R3, RZ, RZ, R9 ;  /* 0x000000ffff037224 */ /* 0x000fe200078e0009 */
[----:B---3--:R2:W3:Y:S04]  /*2900*/  SHFL.DOWN PT, R13, R12, 0x8, R7 ;  /* 0x090000000c0d7989 */ /* 0x0084e800000e0007 */
        /* <DEDUP_REMOVED lines=22> */
.L_x_698:
[----:B------:R-:W-:Y:S05]  /*2a70*/  BSYNC.RECONVERGENT B1 ;  /* 0x0000000000017941 */ /* 0x000fea0003800200 */
.L_x_697:
[----:B-1----:R-:W-:Y:S01]  /*2a80*/  VIADD R10, R6, 0x10 ;  /* 0x00000010060a7836 */ /* 0x002fe20000000000 */
[----:B------:R1:W1:Y:S01]  /*2a90*/  SHFL.DOWN PT, R8, R2, 0x10, R7 ;  /* 0x0a00000002087989 */ /* 0x00026200000e0007 */
[----:B------:R-:W-:Y:S01]  /*2aa0*/  BSSY.RECONVERGENT B1, `(.L_x_699) ;  /* 0x000001e000017945 */ /* 0x000fe20003800200 */
[----:B------:R-:W-:Y:S02]  /*2ab0*/  IMAD.MOV.U32 R17, RZ, RZ, R14 ;  /* 0x000000ffff117224 */ /* 0x000fe400078e000e */
[----:B------:R-:W-:Y:S01]  /*2ac0*/  ISETP.GT.AND P0, PT, R10, R7, PT ;  /* 0x000000070a00720c */ /* 0x000fe20003f04270 */
[----:B--2---:R2:W1:Y:S01]  /*2ad0*/  SHFL.DOWN PT, R9, R3, 0x10, R7 ;  /* 0x0a00000003097989 */ /* 0x00446200000e0007 */
[----:B------:R-:W-:Y:S02]  /*2ae0*/  IMAD.MOV.U32 R19, RZ, RZ, R16 ;  /* 0x000000ffff137224 */ /* 0x000fe400078e0010 */
[----:B------:R-:W-:Y:S01]  /*2af0*/  IMAD.MOV.U32 R12, RZ, RZ, R2 ;  /* 0x000000ffff0c7224 */ /* 0x000fe200078e0002 */
[----:B----4-:R2:W4:Y:S01]  /*2b00*/  SHFL.DOWN PT, R11, R14, 0x10, R7 ;  /* 0x0a0000000e0b7989 */ /* 0x01052200000e0007 */
[----:B---3--:R-:W-:-:S03]  /*2b10*/  IMAD.MOV.U32 R13, RZ, RZ, R3 ;  /* 0x000000ffff0d7224 */ /* 0x008fc600078e0003 */
[----:B0-----:R2:W0:Y:S04]  /*2b20*/  SHFL.DOWN PT, R15, R16, 0x10, R7 ;  /* 0x0a000000100f7989 */ /* 0x00142800000e0007 */
        /* <DEDUP_REMOVED lines=21> */
.L_x_700:
[----:B------:R-:W-:Y:S05]  /*2c80*/  BSYNC.RECONVERGENT B1 ;  /* 0x0000000000017941 */ /* 0x000fea0003800200 */
.L_x_699:
[----:B------:R-:W-:Y:S01]  /*2c90*/  ISETP.NE.AND P0, PT, R6, RZ, PT ;  /* 0x000000ff0600720c */ /* 0x000fe20003f05270 */
[----:B------:R-:W-:-:S12]  /*2ca0*/  BSSY.RECONVERGENT B1, `(.L_x_701) ;  /* 0x000000b000017945 */ /* 0x000fd80003800200 */
[----:B------:R-:W-:Y:S05]  /*2cb0*/  @P0 BRA `(.L_x_702) ;  /* 0x0000000000240947 */ /* 0x000fea0003800000 */
[----:B------:R-:W3:Y:S01]  /*2cc0*/  S2R R6, SR_CgaCtaId ;  /* 0x0000000000067919 */ /* 0x000ee20000008800 */
[----:B--2---:R-:W-:Y:S01]  /*2cd0*/  MOV R3, 0x400 ;  /* 0x0000040000037802 */ /* 0x004fe20000000f00 */
[----:B------:R-:W-:Y:S01]  /*2ce0*/  IMAD.MOV.U32 R18, RZ, RZ, R17 ;  /* 0x000000ffff127224 */ /* 0x000fe200078e0011 */
[----:B-1----:R-:W-:-:S04]  /*2cf0*/  SHF.R.U32.HI R2, RZ, 0x1, R5 ;  /* 0x00000001ff027819 */ /* 0x002fc80000011605 */
[----:B------:R-:W-:Y:S02]  /*2d00*/  LOP3.LUT R2, R2, 0x1f0, RZ, 0xc0, !PT ;  /* 0x000001f002027812 */ /* 0x000fe400078ec0ff */
[----:B---3--:R-:W-:-:S05]  /*2d10*/  LEA R3, R6, R3, 0x18 ;  /* 0x0000000306037211 */ /* 0x008fca00078ec0ff */
[----:B------:R-:W-:-:S05]  /*2d20*/  IMAD.IADD R3, R2, 0x1, R3 ;  /* 0x0000000102037824 */ /* 0x000fca00078e0203 */
[----:B------:R3:W-:Y:S04]  /*2d30*/  STS.64 [R3+0x10], R18 ;  /* 0x0000101203007388 */ /* 0x0007e80000000a00 */
[----:B------:R3:W-:Y:S02]  /*2d40*/  STS.64 [R3+0x8], R12 ;  /* 0x0000080c03007388 */ /* 0x0007e40000000a00 */
.L_x_702:
[----:B------:R-:W-:Y:S05]  /*2d50*/  BSYNC.RECONVERGENT B1 ;  /* 0x0000000000017941 */ /* 0x000fea0003800200 */
.L_x_701:
[----:B------:R-:W-:Y:S01]  /*2d60*/  BAR.SYNC.DEFER_BLOCKING 0x0 ;  /* 0x0000000000007b1d */ /* 0x000fe20000010000 */
[----:B------:R-:W-:-:S13]  /*2d70*/  ISETP.NE.AND P1, PT, R5, RZ, PT ;  /* 0x000000ff0500720c */ /* 0x000fda0003f25270 */
[----:B------:R-:W-:Y:S05]  /*2d80*/  @P1 BRA `(.L_x_678) ;  /* 0x0000003800601947 */ /* 0x000fea0003800000 */
[----:B------:R-:W-:Y:S01]  /*2d90*/  ISETP.GE.AND P0, PT, R4, 0x21, PT ;  /* 0x000000210400780c */ /* 0x000fe20003f06270 */
[----:B----4-:R-:W-:Y:S02]  /*2da0*/  IMAD.MOV.U32 R11, RZ, RZ, R17 ;  /* 0x000000ffff0b7224 */ /* 0x010fe400078e0011 */
[----:B--2---:R-:W-:Y:S02]  /*2db0*/  IMAD.MOV.U32 R14, RZ, RZ, R19 ;  /* 0x000000ffff0e7224 */ /* 0x004fe400078e0013 */
[----:B-1----:R-:W-:Y:S02]  /*2dc0*/  IMAD.MOV.U32 R2, RZ, RZ, R12 ;  /* 0x000000ffff027224 */ /* 0x002fe400078e000c */
[----:B---3--:R-:W-:-:S06]  /*2dd0*/  IMAD.MOV.U32 R3, RZ, RZ, R13 ;  /* 0x000000ffff037224 */ /* 0x008fcc00078e000d */
[----:B------:R-:W-:Y:S05]  /*2de0*/  @!P0 BRA `(.L_x_703) ;  /* 0x00000000006c8947 */ /* 0x000fea0003800000 */
[----:B------:R-:W1:Y:S01]  /*2df0*/  S2UR UR5, SR_CgaCtaId ;  /* 0x00000000000579c3 */ /* 0x000e620000008800 */
[----:B------:R-:W-:Y:S01]  /*2e00*/  UMOV UR4, 0x400 ;  /* 0x0000040000047882 */ /* 0x000fe20000000000 */
[----:B------:R-:W-:Y:S01]  /*2e10*/  BSSY.RECONVERGENT B1, `(.L_x_703) ;  /* 0x0000018000017945 */ /* 0x000fe20003800200 */
[----:B-1----:R-:W-:-:S09]  /*2e20*/  ULEA UR4, UR5, UR4, 0x18 ;  /* 0x0000000405047291 */ /* 0x002fd2000f8ec0ff */
[----:B------:R-:W1:Y:S04]  /*2e30*/  LDS.64 R6, [UR4+0x18] ;  /* 0x00001804ff067984 */ /* 0x000e680008000a00 */
[----:B------:R-:W2:Y:S01]  /*2e40*/  LDS.64 R8, [UR4+0x20] ;  /* 0x00002004ff087984 */ /* 0x000ea20008000a00 */
[----:B-1----:R-:W-:Y:S01]  /*2e50*/  DSETP.GEU.AND P0, PT, R12, R6, PT ;  /* 0x000000060c00722a */ /* 0x002fe20003f0e000 */
[----:B------:R-:W-:Y:S02]  /*2e60*/  IMAD.MOV.U32 R2, RZ, RZ, R6 ;  /* 0x000000ffff027224 */ /* 0x000fe400078e0006 */
[----:B------:R-:W-:Y:S02]  /*2e70*/  IMAD.MOV.U32 R3, RZ, RZ, R7 ;  /* 0x000000ffff037224 */ /* 0x000fe400078e0007 */
[----:B--2---:R-:W-:-:S02]  /*2e80*/  IMAD.MOV.U32 R11, RZ, RZ, R8 ;  /* 0x000000ffff0b7224 */ /* 0x004fc400078e0008 */
        /* <DEDUP_REMOVED lines=16> */
.L_x_704:
[----:B------:R-:W-:Y:S05]  /*2f90*/  BSYNC.RECONVERGENT B1 ;  /* 0x0000000000017941 */ /* 0x000fea0003800200 */
.L_x_703:
[----:B------:R-:W-:Y:S01]  /*2fa0*/  ISETP.GE.AND P0, PT, R4, 0x41, PT ;  /* 0x000000410400780c */ /* 0x000fe20003f06270 */
[----:B------:R-:W-:Y:S02]  /*2fb0*/  IMAD.MOV.U32 R5, RZ, RZ, R11 ;  /* 0x000000ffff057224 */ /* 0x000fe400078e000b */
[----:B------:R-:W-:Y:S02]  /*2fc0*/  IMAD.MOV.U32 R10, RZ, RZ, R14 ;  /* 0x000000ffff0a7224 */ /* 0x000fe400078e000e */
[----:B------:R-:W-:Y:S02]  /*2fd0*/  IMAD.MOV.U32 R6, RZ, RZ, R2 ;  /* 0x000000ffff067224 */ /* 0x000fe400078e0002 */
[----:B------:R-:W-:-:S06]  /*2fe0*/  IMAD.MOV.U32 R7, RZ, RZ, R3 ;  /* 0x000000ffff077224 */ /* 0x000fcc00078e0003 */
        /* <DEDUP_REMOVED lines=27> */
.L_x_706:
[----:B------:R-:W-:Y:S05]  /*31a0*/  BSYNC.RECONVERGENT B1 ;  /* 0x0000000000017941 */ /* 0x000fea0003800200 */
.L_x_705:
        /* <DEDUP_REMOVED lines=11> */
[----:B0-----:R-:W0:Y:S01]  /*3260*/  LDS.64 R14, [UR4+0x40] ;  /* 0x00004004ff0e7984 */ /* 0x001e220008000a00 */
[----:B-1----:R-:W-:Y:S01]  /*3270*/  DSETP.GEU.AND P0, PT, R6, R8, PT ;  /* 0x000000080600722a */ /* 0x002fe20003f0e000 */
[----:B------:R-:W-:Y:S02]  /*3280*/  IMAD.MOV.U32 R2, RZ, RZ, R8 ;  /* 0x000000ffff027224 */ /* 0x000fe400078e0008 */
[----:B------:R-:W-:Y:S02]  /*3290*/  IMAD.MOV.U32 R3, RZ, RZ, R9 ;  /* 0x000000ffff037224 */ /* 0x000fe400078e0009 */
[----:B0-----:R-:W-:-:S02]  /*32a0*/  IMAD.MOV.U32 R11, RZ, RZ, R14 ;  /* 0x000000ffff0b7224 */ /* 0x001fc400078e000e */
        /* <DEDUP_REMOVED lines=16> */
.L_x_708:
[----:B------:R-:W-:Y:S05]  /*33b0*/  BSYNC.RECONVERGENT B1 ;  /* 0x0000000000017941 */ /* 0x000fea0003800200 */
.L_x_707:
        /* <DEDUP_REMOVED lines=32> */
.L_x_710:
[----:B------:R-:W-:Y:S05]  /*35c0*/  BSYNC.RECONVERGENT B1 ;  /* 0x0000000000017941 */ /* 0x000fea0003800200 */
.L_x_709:
        /* <DEDUP_REMOVED lines=32> */
.L_x_712:
[----:B------:R-:W-:Y:S05]  /*37d0*/  BSYNC.RECONVERGENT B1 ;  /* 0x0000000000017941 */ /* 0x000fea0003800200 */
.L_x_711:
        /* <DEDUP_REMOVED lines=32> */
.L_x_714:
[----:B------:R-:W-:Y:S05]  /*39e0*/  BSYNC.RECONVERGENT B1 ;  /* 0x0000000000017941 */ /* 0x000fea0003800200 */
.L_x_713:
[----:B------:R-:W-:Y:S01]  /*39f0*/  ISETP.GE.AND P0, PT, R4, 0xe1, PT ;  /* 0x000000e10400780c */ /* 0x000fe20003f06270 */
[----:B------:R-:W-:Y:S02]  /*3a00*/  IMAD.MOV.U32 R17, RZ, RZ, R5 ;  /* 0x000000ffff117224 */ /* 0x000fe400078e0005 */
[----:B------:R-:W-:Y:S02]  /*3a10*/  IMAD.MOV.U32 R19, RZ, RZ, R10 ;  /* 0x000000ffff137224 */ /* 0x000fe400078e000a */
[----:B------:R-:W-:Y:S02]  /*3a20*/  IMAD.MOV.U32 R12, RZ, RZ, R6 ;  /* 0x000000ffff0c7224 */ /* 0x000fe400078e0006 */
[----:B------:R-:W-:-:S06]  /*3a30*/  IMAD.MOV.U32 R13, RZ, RZ, R7 ;  /* 0x000000ffff0d7224 */ /* 0x000fcc00078e0007 */
[----:B------:R-:W-:Y:S05]  /*3a40*/  @!P0 BRA `(.L_x_678) ;  /* 0x0000002c00308947 */ /* 0x000fea0003800000 */
[----:B------:R-:W1:Y:S01]  /*3a50*/  S2UR UR5, SR_CgaCtaId ;  /* 0x00000000000579c3 */ /* 0x000e620000008800 */
[----:B------:R-:W-:Y:S02]  /*3a60*/  UMOV UR4, 0x400 ;  /* 0x0000040000047882 */ /* 0x000fe40000000000 */
        /* <DEDUP_REMOVED lines=24> */
.L_x_646:
[----:B------:R-:W0:Y:S01]  /*3bf0*/  S2R R4, SR_TID.X ;  /* 0x0000000000047919 */ /* 0x000e220000002100 */
[----:B------:R-:W1:Y:S01]  /*3c00*/  LDCU.128 UR12, c[0x0][0x380] ;  /* 0x00007000ff0c77ac */ /* 0x000e620008000c00 */
[----:B------:R-:W-:Y:S02]  /*3c10*/  SHF.R.S32.HI R5, RZ, 0x1f, R6 ;  /* 0x0000001fff057819 */ /* 0x000fe40000011406 */
[----:B0-----:R-:W-:-:S04]  /*3c20*/  IADD3 R2, P0, PT, R6, R4, RZ ;  /* 0x0000000406027210 */ /* 0x001fc80007f1e0ff */
[----:B-1----:R-:W-:Y:S02]  /*3c30*/  LEA R8, P1, R2, UR12, 0x3 ;  /* 0x0000000c02087c11 */ /* 0x002fe4000f8218ff */
[----:B------:R-:W-:-:S04]  /*3c40*/  IADD3.X R3, PT, PT, RZ, R5, RZ, P0, !PT ;  /* 0x00000005ff037210 */ /* 0x000fc800007fe4ff */
[----:B------:R-:W-:-:S05]  /*3c50*/  LEA.HI.X R9, R2, UR13, R3, 0x3, P1 ;  /* 0x0000000d02097c11 */ /* 0x000fca00088f1c03 */
[----:B------:R-:W2:Y:S04]  /*3c60*/  LDG.E.64 R10, desc[UR10][R8.64] ;  /* 0x0000000a080a7981 */ /* 0x000ea8000c1e1b00 */
[----:B------:R-:W2:Y:S04]  /*3c70*/  LDG.E.64 R12, desc[UR10][R8.64+0x800] ;  /* 0x0008000a080c7981 */ /* 0x000ea8000c1e1b00 */
[----:B------:R-:W3:Y:S04]  /*3c80*/  LDG.E.64 R14, desc[UR10][R8.64+0x1000] ;  /* 0x0010000a080e7981 */ /* 0x000ee8000c1e1b00 */
[----:B------:R-:W4:Y:S04]  /*3c90*/  LDG.E.64 R16, desc[UR10][R8.64+0x1800] ;  /* 0x0018000a08107981 */ /* 0x000f28000c1e1b00 */
[----:B------:R0:W5:Y:S01]  /*3ca0*/  LDG.E.64 R2, desc[UR10][R8.64+0x2000] ;  /* 0x0020000a08027981 */ /* 0x000162000c1e1b00 */
[----:B------:R-:W-:Y:S01]  /*3cb0*/  BSSY.RECONVERGENT B1, `(.L_x_715) ;  /* 0x000001f000017945 */ /* 0x000fe20003800200 */
[----:B------:R-:W-:-:S02]  /*3cc0*/  ISETP.LE.AND P1, PT, R7, UR6, PT ;  /* 0x0000000607007c0c */ /* 0x000fc4000bf23270 */
[C---:B0-----:R-:W-:Y:S01]  /*3cd0*/  LOP3.LUT R8, R4.reuse, 0x400, RZ, 0xfc, !PT ;  /* 0x0000040004087812 */ /* 0x041fe200078efcff */
[----:B------:R-:W-:Y:S01]  /*3ce0*/  VIADD R9, R4, 0x200 ;  /* 0x0000020004097836 */ /* 0x000fe20000000000 */
[----:B--2---:R-:W-:-:S06]  /*3cf0*/  DSETP.GEU.AND P3, PT, R10, R12, PT ;  /* 0x0000000c0a00722a */ /* 0x004fcc0003f6e000 */
[----:B------:R-:W-:Y:S02]  /*3d00*/  FSEL R10, R10, R12, P3 ;  /* 0x0000000c0a0a7208 */ /* 0x000fe40001800000 */
[----:B------:R-:W-:Y:S02]  /*3d10*/  FSEL R11, R11, R13, P3 ;  /* 0x0000000d0b0b7208 */ /* 0x000fe40001800000 */
[----:B------:R-:W-:-:S04]  /*3d20*/  IADD3 R12, P5, PT, R6, UR14, RZ ;  /* 0x0000000e060c7c10 */ /* 0x000fc8000ffbe0ff */
[----:B---3--:R-:W-:Y:S01]  /*3d30*/  DSETP.GEU.AND P4, PT, R10, R14, PT ;  /* 0x0000000e0a00722a */ /* 0x008fe20003f8e000 */
[----:B------:R-:W-:Y:S02]  /*3d40*/  IADD3.X R13, PT, PT, R5, UR15, RZ, P5, !PT ;  /* 0x0000000f050d7c10 */ /* 0x000fe4000affe4ff */
[----:B------:R-:W-:-:S03]  /*3d50*/  IADD3 R6, P5, PT, R8, R12, RZ ;  /* 0x0000000c08067210 */ /* 0x000fc60007fbe0ff */
[----:B------:R-:W-:Y:S02]  /*3d60*/  FSEL R10, R10, R14, P4 ;  /* 0x0000000e0a0a7208 */ /* 0x000fe40002000000 */
[----:B------:R-:W-:Y:S01]  /*3d70*/  FSEL R11, R11, R15, P4 ;  /* 0x0000000f0b0b7208 */ /* 0x000fe20002000000 */
[----:B------:R-:W-:Y:S02]  /*3d80*/  VIADD R15, R4, 0x100 ;  /* 0x00000100040f7836 */ /* 0x000fe40000000000 */
[----:B------:R-:W-:-:S03]  /*3d90*/  IMAD.X R5, RZ, RZ, R13, P5 ;  /* 0x000000ffff057224 */ /* 0x000fc600028e060d */
[----:B----4-:R-:W-:Y:S01]  /*3da0*/  DSETP.GEU.AND P2, PT, R10, R16, PT ;  /* 0x000000100a00722a */ /* 0x010fe20003f4e000 */
[----:B------:R-:W-:-:S05]  /*3db0*/  @P4 SEL R9, R4, R15, P3 ;  /* 0x0000000f04094207 */ /* 0x000fca0001800000 */
[----:B------:R-:W-:Y:S02]  /*3dc0*/  FSEL R10, R10, R16, P2 ;  /* 0x000000100a0a7208 */ /* 0x000fe40001000000 */
[----:B------:R-:W-:-:S06]  /*3dd0*/  FSEL R11, R11, R17, P2 ;  /* 0x000000110b0b7208 */ /* 0x000fcc0001000000 */
[----:B-----5:R-:W-:Y:S01]  /*3de0*/  DSETP.GEU.AND P0, PT, R10, R2, PT ;  /* 0x000000020a00722a */ /* 0x020fe20003f0e000 */
[----:B------:R-:W-:-:S13]  /*3df0*/  @!P2 VIADD R9, R4, 0x300 ;  /* 0x000003000409a836 */ /* 0x000fda0000000000 */
        /* <DEDUP_REMOVED lines=10> */
.L_x_716:
[----:B------:R-:W-:Y:S05]  /*3ea0*/  BSYNC.RECONVERGENT B1 ;  /* 0x0000000000017941 */ /* 0x000fea0003800200 */
.L_x_715:
        /* <DEDUP_REMOVED lines=12> */
[----:B------:R-:W-:-:S05]  /*3f70*/  IMAD.MOV.U32 R11, RZ, RZ, 0x500 ;  /* 0x00000500ff0b7424 */ /* 0x000fca00078e00ff */
[----:B------:R-:W2:Y:S01]  /*3f80*/  ATOMG.E.ADD.STRONG.GPU PT, R10, desc[UR10][R8.64], R11 ;  /* 0x8000000b080a79a8 */ /* 0x000ea200081ef10a */
[----:B------:R-:W0:Y:S01]  /*3f90*/  S2UR UR5, SR_CgaCtaId ;  /* 0x00000000000579c3 */ /* 0x000e220000008800 */
[----:B------:R-:W-:Y:S02]  /*3fa0*/  UMOV UR4, 0x400 ;  /* 0x0000040000047882 */ /* 0x000fe40000000000 */
[----:B0-----:R-:W-:Y:S01]  /*3fb0*/  ULEA UR4, UR5, UR4, 0x18 ;  /* 0x0000000405047291 */ /* 0x001fe2000f8ec0ff */
[----:B--2---:R-:W-:-:S08]  /*3fc0*/  VIADD R10, R10, UR6 ;  /* 0x000000060a0a7c36 */ /* 0x004fd00008000000 */
[----:B------:R0:W-:Y:S03]  /*3fd0*/  STS [UR4+0x98], R10 ;  /* 0x0000980aff007988 */ /* 0x0001e60008000804 */
.L_x_719:
[----:B------:R-:W-:Y:S05]  /*3fe0*/  BSYNC.RECONVERGENT B1 ;  /* 0x0000000000017941 */ /* 0x000fea0003800200 */
.L_x_718:
[----:B------:R-:W1:Y:S08]  /*3ff0*/  S2UR UR5, SR_CgaCtaId ;  /* 0x00000000000579c3 */ /* 0x000e700000008800 */
[----:B------:R-:W-:Y:S06]  /*4000*/  BAR.SYNC.DEFER_BLOCKING 0x0 ;  /* 0x0000000000007b1d */ /* 0x000fec0000010000 */
[----:B------:R-:W-:-:S02]  /*4010*/  UMOV UR4, 0x400 ;  /* 0x0000040000047882 */ /* 0x000fc40000000000 */
[----:B-1----:R-:W-:-:S06]  /*4020*/  ULEA UR4, UR5, UR4, 0x18 ;  /* 0x0000000405047291 */ /* 0x002fcc000f8ec0ff */
[----:B------:R-:W-:-:S05]  /*4030*/  IMAD.U32 R11, RZ, RZ, UR4 ;  /* 0x00000004ff0b7e24 */ /* 0x000fca000f8e00ff */
[----:B0-----:R-:W0:Y:S02]  /*4040*/  LDS R10, [R11+0x98] ;  /* 0x000098000b0a7984 */ /* 0x001e240000000800 */
[----:B0-----:R-:W-:-:S05]  /*4050*/  VIADD R12, R10, 0x500 ;  /* 0x000005000a0c7836 */ /* 0x001fca0000000000 */
[----:B------:R-:W-:-:S13]  /*4060*/  ISETP.GT.AND P0, PT, R12, R7, PT ;  /* 0x000000070c00720c */ /* 0x000fda0003f04270 */
[----:B------:R-:W-:Y:S05]  /*4070*/  @P0 BRA `(.L_x_720) ;  /* 0x0000000400980947 */ /* 0x000fea0003800000 */
[----:B------:R-:W-:Y:S01]  /*4080*/  BSSY.RECONVERGENT B1, `(.L_x_720) ;  /* 0x0000065000017945 */ /* 0x000fe20003800200 */
[----:B------:R-:W-:Y:S01]  /*4090*/  IMAD.MOV.U32 R20, RZ, RZ, R2 ;  /* 0x000000ffff147224 */ /* 0x000fe200078e0002 */
[----:B------:R-:W0:Y:S01]  /*40a0*/  LDCU UR7, c[0x0][0x398] ;  /* 0x00007300ff0777ac */ /* 0x000e220008000800 */
[----:B------:R-:W-:Y:S01]  /*40b0*/  IMAD.MOV.U32 R21, RZ, RZ, R3 ;  /* 0x000000ffff157224 */ /* 0x000fe200078e0003 */
[----:B------:R-:W1:Y:S06]  /*40c0*/  LDCU.128 UR12, c[0x0][0x380] ;  /* 0x00007000ff0c77ac */ /* 0x000e6c0008000c00 */
.L_x_723:
[----:B------:R-:W-:Y:S02]  /*40d0*/  SHF.R.S32.HI R2, RZ, 0x1f, R10 ;  /* 0x0000001fff027819 */ /* 0x000fe4000001140a */
[----:B------:R-:W-:-:S05]  /*40e0*/  IADD3 R7, P0, PT, R4, R10, RZ ;  /* 0x0000000a04077210 */ /* 0x000fca0007f1e0ff */
[----:B------:R-:W-:Y:S01]  /*40f0*/  IMAD.X R24, RZ, RZ, R2, P0 ;  /* 0x000000ffff187224 */ /* 0x000fe200000e0602 */
[----:B-1----:R-:W-:-:S04]  /*4100*/  LEA R22, P0, R7, UR12, 0x3 ;  /* 0x0000000c07167c11 */ /* 0x002fc8000f8018ff */
[----:B------:R-:W-:-:S05]  /*4110*/  LEA.HI.X R23, R7, UR13, R24, 0x3, P0 ;  /* 0x0000000d07177c11 */ /* 0x000fca00080f1c18 */
[----:B------:R-:W2:Y:S04]  /*4120*/  LDG.E.64 R18, desc[UR10][R22.64] ;  /* 0x0000000a16127981 */ /* 0x000ea8000c1e1b00 */
[----:B------:R-:W3:Y:S04]  /*4130*/  LDG.E.64 R16, desc[UR10][R22.64+0x800] ;  /* 0x0008000a16107981 */ /* 0x000ee8000c1e1b00 */
[----:B------:R-:W4:Y:S04]  /*4140*/  LDG.E.64 R14, desc[UR10][R22.64+0x1000] ;  /* 0x0010000a160e7981 */ /* 0x000f28000c1e1b00 */
[----:B------:R-:W4:Y:S01]  /*4150*/  LDG.E.64 R12, desc[UR10][R22.64+0x1800] ;  /* 0x0018000a160c7981 */ /* 0x000f22000c1e1b00 */
[----:B------:R-:W-:Y:S01]  /*4160*/  IADD3 R25, P0, PT, R7, UR14, RZ ;  /* 0x0000000e07197c10 */ /* 0x000fe2000ff1e0ff */
[----:B------:R-:W-:Y:S02]  /*4170*/  BSSY.RECONVERGENT B2, `(.L_x_721) ;  /* 0x000003d000027945 */ /* 0x000fe40003800200 */
[----:B------:R1:W5:Y:S01]  /*4180*/  LDG.E.64 R2, desc[UR10][R22.64+0x2000] ;  /* 0x0020000a16027981 */ /* 0x000362000c1e1b00 */
[----:B------:R-:W-:Y:S01]  /*4190*/  IADD3.X R24, PT, PT, R24, UR15, RZ, P0, !PT ;  /* 0x0000000f18187c10 */ /* 0x000fe200087fe4ff */
[----:B------:R-:W-:Y:S06]  /*41a0*/  BAR.SYNC.DEFER_BLOCKING 0x0 ;  /* 0x0000000000007b1d */ /* 0x000fec0000010000 */
[----:B--2---:R-:W-:-:S14]  /*41b0*/  DSETP.GEU.AND P1, PT, R20, R18, PT ;  /* 0x000000121400722a */ /* 0x004fdc0003f2e000 */
[----:B------:R-:W-:-:S04]  /*41c0*/  @P1 ISETP.GE.U32.AND P0, PT, R6, R25, PT ;  /* 0x000000190600120c */ /* 0x000fc80003f06070 */
[----:B------:R-:W-:-:S13]  /*41d0*/  @P1 ISETP.GE.AND.EX P0, PT, R5, R24, PT, P0 ;  /* 0x000000180500120c */ /* 0x000fda0003f06300 */
[----:B------:R-:W-:-:S06]  /*41e0*/  @P1 DSETP.LT.OR P0, PT, R18, R20, !P0 ;  /* 0x000000141200122a */ /* 0x000fcc0004701400 */
[----:B------:R-:W-:Y:S02]  /*41f0*/  @P1 FSEL R7, R20, R18, P0 ;  /* 0x0000001214071208 */ /* 0x000fe40000000000 */
[----:B------:R-:W-:Y:S01]  /*4200*/  @P1 FSEL R20, R21, R19, P0 ;  /* 0x0000001315141208 */ /* 0x000fe20000000000 */
[----:B------:R-:W-:Y:S01]  /*4210*/  IMAD.MOV.U32 R21, RZ, RZ, R24 ;  /* 0x000000ffff157224 */ /* 0x000fe200078e0018 */
[----:B------:R-:W-:Y:S01]  /*4220*/  @P1 SEL R21, R5, R24, P0 ;  /* 0x0000001805151207 */ /* 0x000fe20000000000 */
[----:B------:R-:W-:Y:S01]  /*4230*/  @P1 IMAD.MOV.U32 R18, RZ, RZ, R7 ;  /* 0x000000ffff121224 */ /* 0x000fe200078e0007 */
[----:B------:R-:W-:Y:S01]  /*4240*/  IADD3 R7, P3, PT, R25, 0x100, RZ ;  /* 0x0000010019077810 */ /* 0x000fe20007f7e0ff */
[----:B------:R-:W-:Y:S02]  /*4250*/  @P1 IMAD.MOV.U32 R19, RZ, RZ, R20 ;  /* 0x000000ffff131224 */ /* 0x000fe400078e0014 */
[----:B------:R-:W-:Y:S01]  /*4260*/  IMAD.MOV.U32 R20, RZ, RZ, R25 ;  /* 0x000000ffff147224 */ /* 0x000fe200078e0019 */
[----:B------:R-:W-:Y:S01]  /*4270*/  @P1 SEL R20, R6, R25, P0 ;  /* 0x0000001906141207 */ /* 0x000fe20000000000 */
[----:B------:R-:W-:-:S02]  /*4280*/  IMAD.X R6, RZ, RZ, R24, P3 ;  /* 0x000000ffff067224 */ /* 0x000fc400018e0618 */
[----:B---3--:R-:W-:-:S14]  /*4290*/  DSETP.GEU.AND P2, PT, R18, R16, PT ;  /* 0x000000101200722a */ /* 0x008fdc0003f4e000 */
        /* <DEDUP_REMOVED lines=9> */
[----:B------:R-:W-:Y:S02]  /*4330*/  IADD3 R18, P3, PT, R25, 0x200, RZ ;  /* 0x0000020019127810 */ /* 0x000fe40007f7e0ff */
[----:B------:R-:W-:-:S03]  /*4340*/  SHF.R.S32.HI R21, RZ, 0x1f, R10 ;  /* 0x0000001fff157819 */ /* 0x000fc6000001140a */
[----:B----4-:R-:W-:Y:S01]  /*4350*/  DSETP.GEU.AND P1, PT, R16, R14, PT ;  /* 0x0000000e1000722a */ /* 0x010fe20003f2e000 */
[----:B------:R-:W-:Y:S01]  /*4360*/  IMAD.X R19, RZ, RZ, R24, P3 ;  /* 0x000000ffff137224 */ /* 0x000fe200018e0618 */
[----:B------:R-:W-:-:S04]  /*4370*/  IADD3 R20, P3, P4, R4, UR14, R10 ;  /* 0x0000000e04147c10 */ /* 0x000fc8000fc7e00a */
[----:B------:R-:W-:-:S08]  /*4380*/  IADD3.X R21, PT, PT, RZ, UR15, R21, P3, P4 ;  /* 0x0000000fff157c10 */ /* 0x000fd00009fe8415 */
[----:B------:R-:W-:-:S04]  /*4390*/  @P1 ISETP.GE.U32.AND P0, PT, R7, R18, PT ;  /* 0x000000120700120c */ /* 0x000fc80003f06070 */
[----:B------:R-:W-:-:S13]  /*43a0*/  @P1 ISETP.GE.AND.EX P0, PT, R6, R19, PT, P0 ;  /* 0x000000130600120c */ /* 0x000fda0003f06300 */
[----:B------:R-:W-:-:S06]  /*43b0*/  @P1 DSETP.LT.OR P0, PT, R14, R16, !P0 ;  /* 0x000000100e00122a */ /* 0x000fcc0004701400 */
[----:B------:R-:W-:Y:S02]  /*43c0*/  @P1 FSEL R5, R16, R14, P0 ;  /* 0x0000000e10051208 */ /* 0x000fe40000000000 */
[----:B------:R-:W-:Y:S02]  /*43d0*/  @P1 FSEL R16, R17, R15, P0 ;  /* 0x0000000f11101208 */ /* 0x000fe40000000000 */
[----:B------:R-:W-:Y:S01]  /*43e0*/  IADD3 R17, P3, PT, R20, 0x300, RZ ;  /* 0x0000030014117810 */ /* 0x000fe20007f7e0ff */
[----:B------:R-:W-:Y:S01]  /*43f0*/  @P1 IMAD.MOV.U32 R14, RZ, RZ, R5 ;  /* 0x000000ffff0e1224 */ /* 0x000fe200078e0005 */
[----:B------:R-:W-:Y:S01]  /*4400*/  @P1 SEL R18, R7, R18, P0 ;  /* 0x0000001207121207 */ /* 0x000fe20000000000 */
[----:B------:R-:W-:Y:S01]  /*4410*/  @P1 IMAD.MOV.U32 R15, RZ, RZ, R16 ;  /* 0x000000ffff0f1224 */ /* 0x000fe200078e0010 */
[----:B------:R-:W-:Y:S01]  /*4420*/  @P1 SEL R19, R6, R19, P0 ;  /* 0x0000001306131207 */ /* 0x000fe20000000000 */
[----:B------:R-:W-:Y:S01]  /*4430*/  IMAD.X R16, RZ, RZ, R21, P3 ;  /* 0x000000ffff107224 */ /* 0x000fe200018e0615 */
[----:B------:R-:W-:-:S03]  /*4440*/  ISETP.NE.AND P1, PT, R4, RZ, PT ;  /* 0x000000ff0400720c */ /* 0x000fc60003f25270 */
[----:B------:R-:W-:-:S14]  /*4450*/  DSETP.GEU.AND P2, PT, R14, R12, PT ;  /* 0x0000000c0e00722a */ /* 0x000fdc0003f4e000 */
[----:B------:R-:W-:-:S04]  /*4460*/  @P2 ISETP.GE.U32.AND P0, PT, R18, R17, PT ;  /* 0x000000111200220c */ /* 0x000fc80003f06070 */
[----:B------:R-:W-:-:S13]  /*4470*/  @P2 ISETP.GE.AND.EX P0, PT, R19, R16, PT, P0 ;  /* 0x000000101300220c */ /* 0x000fda0003f06300 */
[----:B------:R-:W-:-:S06]  /*4480*/  @P2 DSETP.LT.OR P0, PT, R12, R14, !P0 ;  /* 0x0000000e0c00222a */ /* 0x000fcc0004701400 */
[----:B------:R-:W-:Y:S02]  /*4490*/  @P2 FSEL R7, R14, R12, P0 ;  /* 0x0000000c0e072208 */ /* 0x000fe40000000000 */
[----:B------:R-:W-:Y:S01]  /*44a0*/  @P2 FSEL R14, R15, R13, P0 ;  /* 0x0000000d0f0e2208 */ /* 0x000fe20000000000 */
[----:B-1----:R-:W-:Y:S06]  /*44b0*/  @P1 BRA `(.L_x_722) ;  /* 0x0000000000201947 */ /* 0x002fec0003800000 */
[----:B------:R-:W-:-:S06]  /*44c0*/  IMAD.MOV.U32 R5, RZ, RZ, 0x500 ;  /* 0x00000500ff057424 */ /* 0x000fcc00078e00ff */
[----:B------:R-:W2:Y:S01]  /*44d0*/  ATOMG.E.ADD.STRONG.GPU PT, R5, desc[UR10][R8.64], R5 ;  /* 0x80000005080579a8 */ /* 0x000ea200081ef10a */
[----:B------:R-:W1:Y:S01]  /*44e0*/  S2UR UR5, SR_CgaCtaId ;  /* 0x00000000000579c3 */ /* 0x000e620000008800 */
[----:B------:R-:W-:Y:S02]  /*44f0*/  UMOV UR4, 0x400 ;  /* 0x0000040000047882 */ /* 0x000fe40000000000 */
[----:B-1----:R-:W-:-:S06]  /*4500*/  ULEA UR4, UR5, UR4, 0x18 ;  /* 0x0000000405047291 */ /* 0x002fcc000f8ec0ff */
[----:B------:R-:W-:Y:S02]  /*4510*/  IMAD.U32 R11, RZ, RZ, UR4 ;  /* 0x00000004ff0b7e24 */ /* 0x000fe4000f8e00ff */
[----:B--2---:R-:W-:-:S05]  /*4520*/  VIADD R6, R5, UR6 ;  /* 0x0000000605067c36 */ /* 0x004fca0008000000 */
[----:B------:R1:W-:Y:S02]  /*4530*/  STS [R11+0x98], R6 ;  /* 0x000098060b007388 */ /* 0x0003e40000000800 */
.L_x_722:
[----:B0-----:R-:W-:Y:S05]  /*4540*/  BSYNC.RECONVERGENT B2 ;  /* 0x0000000000027941 */ /* 0x001fea0003800200 */
.L_x_721:
[----:B------:R-:W-:Y:S01]  /*4550*/  BAR.SYNC.DEFER_BLOCKING 0x0 ;  /* 0x0000000000007b1d */ /* 0x000fe20000010000 */
[----:B------:R-:W-:Y:S01]  /*4560*/  @P2 IMAD.MOV.U32 R12, RZ, RZ, R7 ;  /* 0x000000ffff0c2224 */ /* 0x000fe200078e0007 */
[----:B-1----:R-:W-:Y:S01]  /*4570*/  IADD3 R6, P3, PT, R20, 0x400, RZ ;  /* 0x0000040014067810 */ /* 0x002fe20007f7e0ff */
[----:B------:R-:W-:Y:S01]  /*4580*/  @P2 IMAD.MOV.U32 R13, RZ, RZ, R14 ;  /* 0x000000ffff0d2224 */ /* 0x000fe200078e000e */
[----:B------:R-:W-:Y:S01]  /*4590*/  @P2 SEL R17, R18, R17, P0 ;  /* 0x0000001112112207 */ /* 0x000fe20000000000 */
[----:B------:R-:W-:Y:S01]  /*45a0*/  IMAD.U32 R7, RZ, RZ, UR7 ;  /* 0x00000007ff077e24 */ /* 0x000fe2000f8e00ff */
[----:B------:R-:W-:Y:S01]  /*45b0*/  @P2 SEL R16, R19, R16, P0 ;  /* 0x0000001013102207 */ /* 0x000fe20000000000 */
[----:B------:R-:W-:Y:S02]  /*45c0*/  IMAD.X R5, RZ, RZ, R21, P3 ;  /* 0x000000ffff057224 */ /* 0x000fe400018e0615 */
[----:B-----5:R-:W-:-:S14]  /*45d0*/  DSETP.GEU.AND P1, PT, R12, R2, PT ;  /* 0x000000020c00722a */ /* 0x020fdc0003f2e000 */
[----:B------:R-:W-:Y:S01]  /*45e0*/  @P1 ISETP.GE.U32.AND P0, PT, R17, R6, PT ;  /* 0x000000061100120c */ /* 0x000fe20003f06070 */
[----:B------:R-:W0:Y:S03]  /*45f0*/  LDS R10, [R11+0x98] ;  /* 0x000098000b0a7984 */ /* 0x000e260000000800 */
[----:B------:R-:W-:-:S13]  /*4600*/  @P1 ISETP.GE.AND.EX P0, PT, R16, R5, PT, P0 ;  /* 0x000000051000120c */ /* 0x000fda0003f06300 */
[----:B------:R-:W-:-:S06]  /*4610*/  @P1 DSETP.LT.OR P0, PT, R2, R12, !P0 ;  /* 0x0000000c0200122a */ /* 0x000fcc0004701400 */
[----:B------:R-:W-:Y:S02]  /*4620*/  @P1 FSEL R14, R12, R2, P0 ;  /* 0x000000020c0e1208 */ /* 0x000fe40000000000 */
[----:B------:R-:W-:Y:S02]  /*4630*/  @P1 FSEL R13, R13, R3, P0 ;  /* 0x000000030d0d1208 */ /* 0x000fe40000000000 */
[----:B------:R-:W-:Y:S01]  /*4640*/  @P1 SEL R6, R17, R6, P0 ;  /* 0x0000000611061207 */ /* 0x000fe20000000000 */
[----:B------:R-:W-:Y:S01]  /*4650*/  @P1 IMAD.MOV.U32 R2, RZ, RZ, R14 ;  /* 0x000000ffff021224 */ /* 0x000fe200078e000e */
[----:B------:R-:W-:Y:S01]  /*4660*/  @P1 SEL R5, R16, R5, P0 ;  /* 0x0000000510051207 */ /* 0x000fe20000000000 */
[----:B------:R-:W-:-:S03]  /*4670*/  @P1 IMAD.MOV.U32 R3, RZ, RZ, R13 ;  /* 0x000000ffff031224 */ /* 0x000fc600078e000d */
[----:B------:R-:W-:Y:S01]  /*4680*/  MOV R20, R2 ;  /* 0x0000000200147202 */ /* 0x000fe20000000f00 */
[----:B------:R-:W-:Y:S02]  /*4690*/  IMAD.MOV.U32 R21, RZ, RZ, R3 ;  /* 0x000000ffff157224 */ /* 0x000fe400078e0003 */
[----:B0-----:R-:W-:-:S05]  /*46a0*/  VIADD R12, R10, 0x500 ;  /* 0x000005000a0c7836 */ /* 0x001fca0000000000 */
[----:B------:R-:W-:-:S13]  /*46b0*/  ISETP.GT.AND P0, PT, R12, R7, PT ;  /* 0x000000070c00720c */ /* 0x000fda0003f04270 */
[----:B------:R-:W-:Y:S05]  /*46c0*/  @!P0 BRA `(.L_x_723) ;  /* 0xfffffff800808947 */ /* 0x000fea000383ffff */
[----:B------:R-:W-:Y:S05]  /*46d0*/  BSYNC.RECONVERGENT B1 ;  /* 0x0000000000017941 */ /* 0x000fea0003800200 */
.L_x_720:
[----:B------:R-:W-:Y:S01]  /*46e0*/  ISETP.GE.AND P0, PT, R10, R7, PT ;  /* 0x000000070a00720c */ /* 0x000fe20003f06270 */
[----:B------:R-:W0:Y:S01]  /*46f0*/  LDCU.64 UR6, c[0x0][0x388] ;  /* 0x00007100ff0677ac */ /* 0x000e220008000a00 */
[----:B------:R-:W-:Y:S01]  /*4700*/  BSSY.RECONVERGENT B1, `(.L_x_717) ;  /* 0x00000ac000017945 */ /* 0x000fe20003800200 */
[----:B------:R-:W1:Y:S10]  /*4710*/  LDCU.64 UR4, c[0x0][0x388] ;  /* 0x00007100ff0477ac */ /* 0x000e740008000a00 */
        /* <DEDUP_REMOVED lines=11> */
[----:B------:R-:W2:Y:S01]  /*47d0*/  LDC.64 R12, c[0x0][0x380] ;  /* 0x0000e000ff0c7b82 */ /* 0x000ea20000000a00 */
[----:B------:R-:W-:Y:S01]  /*47e0*/  LEA.HI R7, R18, 0x1, RZ, 0x18 ;  /* 0x0000000112077811 */ /* 0x000fe200078fc0ff */
[----:B------:R-:W-:-:S03]  /*47f0*/  IMAD.IADD R11, R4, 0x1, R10 ;  /* 0x00000001040b7824 */ /* 0x000fc600078e020a */
[----:B------:R-:W-:Y:S01]  /*4800*/  LOP3.LUT R8, R7, 0x3, RZ, 0xc0, !PT ;  /* 0x0000000307087812 */ /* 0x000fe200078ec0ff */
[----:B------:R-:W-:-:S04]  /*4810*/  IMAD.MOV.U32 R7, RZ, RZ, R4 ;  /* 0x000000ffff077224 */ /* 0x000fc800078e0004 */
[----:B------:R-:W-:-:S07]  /*4820*/  IMAD.MOV R8, RZ, RZ, -R8 ;  /* 0x000000ffff087224 */ /* 0x000fce00078e0a08 */
.L_x_729:
[----:B--2---:R-:W-:-:S06]  /*4830*/  IMAD.WIDE R14, R11, 0x8, R12 ;  /* 0x000000080b0e7825 */ /* 0x004fcc00078e020c */
[----:B------:R-:W2:Y:S01]  /*4840*/  LDG.E.64 R14, desc[UR10][R14.64] ;  /* 0x0000000a0e0e7981 */ /* 0x000ea2000c1e1b00 */
[C---:B-1----:R-:W-:Y:S01]  /*4850*/  IADD3 R19, P1, PT, R11.reuse, UR4, RZ ;  /* 0x000000040b137c10 */ /* 0x042fe2000ff3e0ff */
[----:B------:R-:W-:Y:S01]  /*4860*/  VIADD R8, R8, 0x1 ;  /* 0x0000000108087836 */ /* 0x000fe20000000000 */
[----:B------:R-:W-:Y:S01]  /*4870*/  BSSY.RECONVERGENT B3, `(.L_x_727) ;  /* 0x000001b000037945 */ /* 0x000fe20003800200 */
[----:B------:R-:W-:Y:S01]  /*4880*/  IMAD.MOV.U32 R22, RZ, RZ, R6 ;  /* 0x000000ffff167224 */ /* 0x000fe200078e0006 */
[----:B------:R-:W-:Y:S01]  /*4890*/  LEA.HI.X.SX32 R20, R11, UR5, 0x1, P1 ;  /* 0x000000050b147c11 */ /* 0x000fe200088f0eff */
[----:B------:R-:W-:Y:S01]  /*48a0*/  IMAD.MOV.U32 R21, RZ, RZ, R5 ;  /* 0x000000ffff157224 */ /* 0x000fe200078e0005 */
[----:B------:R-:W-:Y:S01]  /*48b0*/  ISETP.NE.AND P2, PT, R8, RZ, PT ;  /* 0x000000ff0800720c */ /* 0x000fe20003f45270 */
[----:B------:R-:W-:Y:S02]  /*48c0*/  IMAD.MOV.U32 R16, RZ, RZ, R2 ;  /* 0x000000ffff107224 */ /* 0x000fe400078e0002 */
        /* <DEDUP_REMOVED lines=21> */
.L_x_728:
[----:B0-----:R-:W-:Y:S05]  /*4a20*/  BSYNC.RECONVERGENT B3 ;  /* 0x0000000000037941 */ /* 0x001fea0003800200 */
.L_x_727:
[----:B------:R-:W-:Y:S02]  /*4a30*/  VIADD R7, R7, 0x100 ;  /* 0x0000010007077836 */ /* 0x000fe40000000000 */
[----:B------:R-:W-:Y:S01]  /*4a40*/  VIADD R11, R11, 0x100 ;  /* 0x000001000b0b7836 */ /* 0x000fe20000000000 */
[----:B------:R-:W-:Y:S06]  /*4a50*/  @P2 BRA `(.L_x_729) ;  /* 0xfffffffc00742947 */ /* 0x000fec000383ffff */
.L_x_726:
[----:B01----:R-:W-:Y:S05]  /*4a60*/  BSYNC.RECONVERGENT B2 ;  /* 0x0000000000027941 */ /* 0x003fea0003800200 */
.L_x_725:
        /* <DEDUP_REMOVED lines=9> */
.L_x_738:
[----:B------:R-:W-:-:S05]  /*4b00*/  IMAD.WIDE R24, R23, 0x8, R10 ;  /* 0x0000000817187825 */ /* 0x000fca00078e020a */
[----:B------:R-:W2:Y:S04]  /*4b10*/  LDG.E.64 R20, desc[UR10][R24.64+-0x1000] ;  /* 0xfff0000a18147981 */ /* 0x000ea8000c1e1b00 */
[----:B------:R0:W5:Y:S04]  /*4b20*/  LDG.E.64 R16, desc[UR10][R24.64+-0x800] ;  /* 0xfff8000a18107981 */ /* 0x000168000c1e1b00 */
        /* <DEDUP_REMOVED lines=25> */
.L_x_731:
[----:B------:R-:W-:Y:S05]  /*4cc0*/  BSYNC.RECONVERGENT B2 ;  /* 0x0000000000027941 */ /* 0x000fea0003800200 */
.L_x_730:
[----:B-----5:R-:W-:Y:S01]  /*4cd0*/  DSETP.GEU.AND P0, PT, R18, R16, PT ;  /* 0x000000101200722a */ /* 0x020fe20003f0e000 */
[C---:B------:R-:W-:Y:S01]  /*4ce0*/  IADD3 R21, P1, PT, R27.reuse, UR6, RZ ;  /* 0x000000061b157c10 */ /* 0x040fe2000ff3e0ff */
[----:B------:R-:W-:Y:S01]  /*4cf0*/  BSSY.RECONVERGENT B2, `(.L_x_732) ;  /* 0x0000015000027945 */ /* 0x000fe20003800200 */
[----:B------:R-:W-:Y:S01]  /*4d00*/  MOV R2, R16 ;  /* 0x0000001000027202 */ /* 0x000fe20000000f00 */
[----:B------:R-:W-:Y:S01]  /*4d10*/  IMAD.MOV.U32 R3, RZ, RZ, R17 ;  /* 0x000000ffff037224 */ /* 0x000fe200078e0011 */
[----:B------:R-:W-:Y:S01]  /*4d20*/  LEA.HI.X.SX32 R25, R27, UR7, 0x1, P1 ;  /* 0x000000071b197c11 */ /* 0x000fe200088f0eff */
[----:B------:R-:W-:-:S04]  /*4d30*/  IMAD.MOV.U32 R5, RZ, RZ, R21 ;  /* 0x000000ffff057224 */ /* 0x000fc800078e0015 */
        /* <DEDUP_REMOVED lines=16> */
.L_x_733:
[----:B------:R-:W-:Y:S05]  /*4e40*/  BSYNC.RECONVERGENT B2 ;  /* 0x0000000000027941 */ /* 0x000fea0003800200 */
.L_x_732:
        /* <DEDUP_REMOVED lines=24> */
.L_x_735:
[----:B------:R-:W-:Y:S05]  /*4fd0*/  BSYNC.RECONVERGENT B2 ;  /* 0x0000000000027941 */ /* 0x000fea0003800200 */
.L_x_734:
        /* <DEDUP_REMOVED lines=22> */
.L_x_737:
[----:B------:R-:W-:Y:S05]  /*5140*/  BSYNC.RECONVERGENT B2 ;  /* 0x0000000000027941 */ /* 0x000fea0003800200 */
.L_x_736:
[----:B------:R-:W-:Y:S02]  /*5150*/  VIADD R7, R7, 0x400 ;  /* 0x0000040007077836 */ /* 0x000fe40000000000 */
[----:B------:R-:W-:Y:S02]  /*5160*/  VIADD R27, R27, 0x400 ;  /* 0x000004001b1b7836 */ /* 0x000fe40000000000 */
[----:B------:R-:W-:Y:S01]  /*5170*/  VIADD R26, R26, 0x400 ;  /* 0x000004001a1a7836 */ /* 0x000fe20000000000 */
[----:B------:R-:W-:Y:S01]  /*5180*/  ISETP.GE.AND P0, PT, R7, R9, PT ;  /* 0x000000090700720c */ /* 0x000fe20003f06270 */
[----:B------:R-:W-:Y:S02]  /*5190*/  VIADD R22, R22, 0x400 ;  /* 0x0000040016167836 */ /* 0x000fe40000000000 */
[----:B------:R-:W-:-:S10]  /*51a0*/  VIADD R23, R23, 0x400 ;  /* 0x0000040017177836 */ /* 0x000fd40000000000 */
[----:B------:R-:W-:Y:S05]  /*51b0*/  @!P0 BRA `(.L_x_738) ;  /* 0xfffffff800508947 */ /* 0x000fea000383ffff */
.L_x_724:
[----:B01----:R-:W-:Y:S05]  /*51c0*/  BSYNC.RECONVERGENT B1 ;  /* 0x0000000000017941 */ /* 0x003fea0003800200 */
.L_x_717:
        /* <DEDUP_REMOVED lines=32> */
.L_x_740:
[----:B------:R-:W-:Y:S05]  /*53d0*/  BSYNC.RECONVERGENT B1 ;  /* 0x0000000000017941 */ /* 0x000fea0003800200 */
.L_x_739:
        /* <DEDUP_REMOVED lines=31> */
.L_x_742:
[----:B------:R-:W-:Y:S05]  /*55d0*/  BSYNC.RECONVERGENT B1 ;  /* 0x0000000000017941 */ /* 0x000fea0003800200 */
.L_x_741:
[----:B------:R-:W-:Y:S01]  /*55e0*/  ISETP.GT.AND P0, PT, R14, 0x1b, PT ;  /* 0x0000001b0e00780c */ /* 0x000fe20003f04270 */
[----:B0-----:R0:W0:Y:S01]  /*55f0*/  SHFL.DOWN PT, R8, R2, 0x4, 0x1f ;  /* 0x08801f0002087f89 */ /* 0x00102200000e0000 */
[----:B------:R-:W-:Y:S01]  /*5600*/  BSSY.RECONVERGENT B1, `(.L_x_743) ;  /* 0x000001d000017945 */ /* 0x000fe20003800200 */
[----:B---3--:R-:W-:Y:S02]  /*5610*/  IMAD.MOV.U32 R11, RZ, RZ, R5 ;  /* 0x000000ffff0b7224 */ /* 0x008fe400078e0005 */
[----:B------:R3:W0:Y:S01]  /*5620*/  SHFL.DOWN PT, R9, R3, 0x4, 0x1f ;  /* 0x08801f0003097f89 */ /* 0x00062200000e0000 */
[----:B------:R-:W-:Y:S02]  /*5630*/  IMAD.MOV.U32 R12, RZ, RZ, R10 ;  /* 0x000000ffff0c7224 */ /* 0x000fe400078e000a */
[----:B-1----:R-:W-:Y:S01]  /*5640*/  IMAD.MOV.U32 R6, RZ, RZ, R2 ;  /* 0x000000ffff067224 */ /* 0x002fe200078e0002 */
[----:B----4-:R3:W1:Y:S01]  /*5650*/  SHFL.DOWN PT, R16, R5, 0x4, 0x1f ;  /* 0x08801f0005107f89 */ /* 0x01066200000e0000 */
[----:B--2---:R-:W-:-:S03]  /*5660*/  IMAD.MOV.U32 R7, RZ, RZ, R3 ;  /* 0x000000ffff077224 */ /* 0x004fc600078e0003 */
[----:B------:R3:W2:Y:S01]  /*5670*/  SHFL.DOWN PT, R13, R10, 0x4, 0x1f ;  /* 0x08801f000a0d7f89 */ /* 0x0006a200000e0000 */
[----:B------:R-:W-:Y:S05]  /*5680*/  @P0 BRA `(.L_x_744) ;  /* 0x0000000000500947 */ /* 0x000fea0003800000 */
[----:B0-----:R-:W-:Y:S01]  /*5690*/  DSETP.GEU.AND P0, PT, R2, R8, PT ;  /* 0x000000080200722a */ /* 0x001fe20003f0e000 */
[----:B-1----:R-:W-:Y:S02]  /*56a0*/  IMAD.MOV.U32 R11, RZ, RZ, R16 ;  /* 0x000000ffff0b7224 */ /* 0x002fe400078e0010 */
        /* <DEDUP_REMOVED lines=18> */
.L_x_744:
[----:B------:R-:W-:Y:S05]  /*57d0*/  BSYNC.RECONVERGENT B1 ;  /* 0x0000000000017941 */ /* 0x000fea0003800200 */
.L_x_743:
[----:B------:R-:W-:Y:S01]  /*57e0*/  ISETP.GT.AND P0, PT, R14, 0x17, PT ;  /* 0x000000170e00780c */ /* 0x000fe20003f04270 */
[----:B0-----:R0:W4:Y:S01]  /*57f0*/  SHFL.DOWN PT, R8, R6, 0x8, 0x1f ;  /* 0x09001f0006087f89 */ /* 0x00112200000e0000 */
[----:B------:R-:W-:Y:S01]  /*5800*/  BSSY.RECONVERGENT B1, `(.L_x_745) ;  /* 0x000001d000017945 */ /* 0x000fe20003800200 */
[----:B---3--:R-:W-:Y:S02]  /*5810*/  IMAD.MOV.U32 R5, RZ, RZ, R11 ;  /* 0x000000ffff057224 */ /* 0x008fe400078e000b */
[----:B------:R0:W3:Y:S01]  /*5820*/  SHFL.DOWN PT, R9, R7, 0x8, 0x1f ;  /* 0x09001f0007097f89 */ /* 0x0000e200000e0000 */
[----:B------:R-:W-:Y:S02]  /*5830*/  IMAD.MOV.U32 R10, RZ, RZ, R12 ;  /* 0x000000ffff0a7224 */ /* 0x000fe400078e000c */
[----:B------:R-:W-:Y:S01]  /*5840*/  IMAD.MOV.U32 R2, RZ, RZ, R6 ;  /* 0x000000ffff027224 */ /* 0x000fe200078e0006 */
[----:B-1----:R0:W1:Y:S01]  /*5850*/  SHFL.DOWN PT, R16, R11, 0x8, 0x1f ;  /* 0x09001f000b107f89 */ /* 0x00206200000e0000 */
[----:B------:R-:W-:-:S03]  /*5860*/  IMAD.MOV.U32 R3, RZ, RZ, R7 ;  /* 0x000000ffff037224 */ /* 0x000fc600078e0007 */
[----:B--2---:R0:W2:Y:S01]  /*5870*/  SHFL.DOWN PT, R13, R12, 0x8, 0x1f ;  /* 0x09001f000c0d7f89 */ /* 0x0040a200000e0000 */
[----:B------:R-:W-:Y:S05]  /*5880*/  @P0 BRA `(.L_x_746) ;  /* 0x0000000000500947 */ /* 0x000fea0003800000 */
[----:B---34-:R-:W-:Y:S01]  /*5890*/  DSETP.GEU.AND P0, PT, R6, R8, PT ;  /* 0x000000080600722a */ /* 0x018fe20003f0e000 */
[----:B-1----:R-:W-:Y:S02]  /*58a0*/  IMAD.MOV.U32 R5, RZ, RZ, R16 ;  /* 0x000000ffff057224 */ /* 0x002fe400078e0010 */
[----:B--2---:R-:W-:Y:S02]  /*58b0*/  IMAD.MOV.U32 R10, RZ, RZ, R13 ;  /* 0x000000ffff0a7224 */ /* 0x004fe400078e000d */
        /* <DEDUP_REMOVED lines=17> */
.L_x_746:
[----:B------:R-:W-:Y:S05]  /*59d0*/  BSYNC.RECONVERGENT B1 ;  /* 0x0000000000017941 */ /* 0x000fea0003800200 */
.L_x_745:
[----:B------:R-:W-:Y:S01]  /*59e0*/  ISETP.GT.AND P0, PT, R14, 0xf, PT ;  /* 0x0000000f0e00780c */ /* 0x000fe20003f04270 */
[----:B0-----:R0:W0:Y:S01]  /*59f0*/  SHFL.DOWN PT, R6, R2, 0x10, 0x1f ;  /* 0x0a001f0002067f89 */ /* 0x00102200000e0000 */
[----:B------:R-:W-:Y:S01]  /*5a00*/  BSSY.RECONVERGENT B1, `(.L_x_747) ;  /* 0x000001d000017945 */ /* 0x000fe20003800200 */
[----:B------:R-:W-:Y:S02]  /*5a10*/  IMAD.MOV.U32 R17, RZ, RZ, R5 ;  /* 0x000000ffff117224 */ /* 0x000fe400078e0005 */
[----:B------:R0:W0:Y:S01]  /*5a20*/  SHFL.DOWN PT, R7, R3, 0x10, 0x1f ;  /* 0x0a001f0003077f89 */ /* 0x00002200000e0000 */
[----:B------:R-:W-:Y:S02]  /*5a30*/  IMAD.MOV.U32 R19, RZ, RZ, R10 ;  /* 0x000000ffff137224 */ /* 0x000fe400078e000a */
[----:B------:R-:W-:Y:S01]  /*5a40*/  IMAD.MOV.U32 R12, RZ, RZ, R2 ;  /* 0x000000ffff0c7224 */ /* 0x000fe200078e0002 */
[----:B----4-:R4:W0:Y:S01]  /*5a50*/  SHFL.DOWN PT, R8, R5, 0x10, 0x1f ;  /* 0x0a001f0005087f89 */ /* 0x01082200000e0000 */
[----:B--2---:R-:W-:-:S03]  /*5a60*/  IMAD.MOV.U32 R13, RZ, RZ, R3 ;  /* 0x000000ffff0d7224 */ /* 0x004fc600078e0003 */
[----:B---3--:R4:W2:Y:S01]  /*5a70*/  SHFL.DOWN PT, R9, R10, 0x10, 0x1f ;  /* 0x0a001f000a097f89 */ /* 0x0088a200000e0000 */
[----:B------:R-:W-:Y:S05]  /*5a80*/  @P0 BRA `(.L_x_748) ;  /* 0x0000000000500947 */ /* 0x000fea0003800000 */
[----:B0-----:R-:W-:Y:S01]  /*5a90*/  DSETP.GEU.AND P0, PT, R2, R6, PT ;  /* 0x000000060200722a */ /* 0x001fe20003f0e000 */
[----:B------:R-:W-:Y:S02]  /*5aa0*/  IMAD.MOV.U32 R17, RZ, RZ, R8 ;  /* 0x000000ffff117224 */ /* 0x000fe400078e0008 */
        /* <DEDUP_REMOVED lines=18> */
.L_x_748:
[----:B------:R-:W-:Y:S05]  /*5bd0*/  BSYNC.RECONVERGENT B1 ;  /* 0x0000000000017941 */ /* 0x000fea0003800200 */
.L_x_747:
[----:B------:R-:W-:Y:S01]  /*5be0*/  ISETP.NE.AND P0, PT, R14, RZ, PT ;  /* 0x000000ff0e00720c */ /* 0x000fe20003f05270 */
[----:B------:R-:W-:-:S12]  /*5bf0*/  BSSY.RECONVERGENT B1, `(.L_x_749) ;  /* 0x000000b000017945 */ /* 0x000fd80003800200 */
[----:B------:R-:W-:Y:S05]  /*5c00*/  @P0 BRA `(.L_x_750) ;  /* 0x0000000000240947 */ /* 0x000fea0003800000 */
[----:B0-----:R-:W0:Y:S01]  /*5c10*/  S2R R6, SR_CgaCtaId ;  /* 0x0000000000067919 */ /* 0x001e220000008800 */
[----:B------:R-:W-:Y:S01]  /*5c20*/  MOV R3, 0x400 ;  /* 0x0000040000037802 */ /* 0x000fe20000000f00 */
[----:B------:R-:W-:Y:S01]  /*5c30*/  IMAD.MOV.U32 R18, RZ, RZ, R17 ;  /* 0x000000ffff127224 */ /* 0x000fe200078e0011 */
[----:B------:R-:W-:-:S04]  /*5c40*/  SHF.R.U32.HI R2, RZ, 0x1, R4 ;  /* 0x00000001ff027819 */ /* 0x000fc80000011604 */
[----:B------:R-:W-:Y:S02]  /*5c50*/  LOP3.LUT R2, R2, 0x1f0, RZ, 0xc0, !PT ;  /* 0x000001f002027812 */ /* 0x000fe400078ec0ff */
[----:B0-----:R-:W-:-:S05]  /*5c60*/  LEA R3, R6, R3, 0x18 ;  /* 0x0000000306037211 */ /* 0x001fca00078ec0ff */
[----:B------:R-:W-:-:S05]  /*5c70*/  IMAD.IADD R3, R2, 0x1, R3 ;  /* 0x0000000102037824 */ /* 0x000fca00078e0203 */
[----:B------:R3:W-:Y:S04]  /*5c80*/  STS.64 [R3+0x10], R18 ;  /* 0x0000101203007388 */ /* 0x0007e80000000a00 */
[----:B------:R3:W-:Y:S02]  /*5c90*/  STS.64 [R3+0x8], R12 ;  /* 0x0000080c03007388 */ /* 0x0007e40000000a00 */
.L_x_750:
[----:B------:R-:W-:Y:S05]  /*5ca0*/  BSYNC.RECONVERGENT B1 ;  /* 0x0000000000017941 */ /* 0x000fea0003800200 */
.L_x_749:
[----:B------:R-:W-:Y:S01]  /*5cb0*/  BAR.SYNC.DEFER_BLOCKING 0x0 ;  /* 0x0000000000007b1d */ /* 0x000fe20000010000 */
[----:B------:R-:W-:-:S13]  /*5cc0*/  ISETP.NE.AND P1, PT, R4, RZ, PT ;  /* 0x000000ff0400720c */ /* 0x000fda0003f25270 */
[----:B------:R-:W-:Y:S05]  /*5cd0*/  @P1 BRA `(.L_x_678) ;  /* 0x00000008008c1947 */ /* 0x000fea0003800000 */
[----:B0--3--:R-:W0:Y:S01]  /*5ce0*/  S2R R3, SR_CgaCtaId ;  /* 0x0000000000037919 */ /* 0x009e220000008800 */
[----:B------:R-:W-:Y:S01]  /*5cf0*/  MOV R2, 0x400 ;  /* 0x0000040000027802 */ /* 0x000fe20000000f00 */
[----:B------:R-:W-:Y:S03]  /*5d00*/  BSSY.RECONVERGENT B1, `(.L_x_751) ;  /* 0x000001a000017945 */ /* 0x000fe60003800200 */
[----:B0-----:R-:W-:-:S05]  /*5d10*/  LEA R30, R3, R2, 0x18 ;  /* 0x00000002031e7211 */ /* 0x001fca00078ec0ff */
[----:B------:R-:W0:Y:S04]  /*5d20*/  LDS.64 R14, [R30+0x18] ;  /* 0x000018001e0e7984 */ /* 0x000e280000000a00 */
[----:B----4-:R-:W3:Y:S04]  /*5d30*/  LDS.128 R4, [R30+0x20] ;  /* 0x000020001e047984 */ /* 0x010ee80000000c00 */
[----:B------:R4:W1:Y:S04]  /*5d40*/  LDS.64 R28, [R30+0x80] ;  /* 0x000080001e1c7984 */ /* 0x0008680000000a00 */
[----:B--2---:R4:W2:Y:S01]  /*5d50*/  LDS.128 R8, [R30+0x30] ;  /* 0x000030001e087984 */ /* 0x0048a20000000c00 */
[----:B0-----:R-:W-:Y:S01]  /*5d60*/  DSETP.GEU.AND P0, PT, R12, R14, PT ;  /* 0x0000000e0c00722a */ /* 0x001fe20003f0e000 */
[----:B------:R-:W-:-:S02]  /*5d70*/  IMAD.MOV.U32 R2, RZ, RZ, R14 ;  /* 0x000000ffff027224 */ /* 0x000fc400078e000e */
[----:B------:R-:W-:Y:S02]  /*5d80*/  IMAD.MOV.U32 R3, RZ, RZ, R15 ;  /* 0x000000ffff037224 */ /* 0x000fe400078e000f */
[----:B---3--:R-:W-:Y:S02]  /*5d90*/  IMAD.MOV.U32 R31, RZ, RZ, R4 ;  /* 0x000000ffff1f7224 */ /* 0x008fe400078e0004 */
[----:B------:R-:W-:-:S07]  /*5da0*/  IMAD.MOV.U32 R33, RZ, RZ, R5 ;  /* 0x000000ffff217224 */ /* 0x000fce00078e0005 */
[----:B-12-4-:R-:W-:Y:S05]  /*5db0*/  @!P0 BRA `(.L_x_752) ;  /* 0x0000000000388947 */ /* 0x016fea0003800000 */
        /* <DEDUP_REMOVED lines=14> */
.L_x_752:
[----:B------:R-:W-:Y:S05]  /*5ea0*/  BSYNC.RECONVERGENT B1 ;  /* 0x0000000000017941 */ /* 0x000fea0003800200 */
.L_x_751:
[----:B------:R0:W1:Y:S01]  /*5eb0*/  LDS.128 R16, [R30+0x40] ;  /* 0x000040001e107984 */ /* 0x0000620000000c00 */
[----:B------:R-:W-:Y:S01]  /*5ec0*/  DSETP.GEU.AND P0, PT, R2, R6, PT ;  /* 0x000000060200722a */ /* 0x000fe20003f0e000 */
[----:B------:R-:W-:Y:S01]  /*5ed0*/  BSSY.RECONVERGENT B1, `(.L_x_753) ;  /* 0x0000017000017945 */ /* 0x000fe20003800200 */
[----:B------:R-:W-:Y:S01]  /*5ee0*/  IMAD.MOV.U32 R35, RZ, RZ, R8 ;  /* 0x000000ffff237224 */ /* 0x000fe200078e0008 */
[----:B------:R0:W2:Y:S01]  /*5ef0*/  LDS.128 R20, [R30+0x50] ;  /* 0x000050001e147984 */ /* 0x0000a20000000c00 */
        /* <DEDUP_REMOVED lines=20> */
.L_x_754:
[----:B------:R-:W-:Y:S05]  /*6040*/  BSYNC.RECONVERGENT B1 ;  /* 0x0000000000017941 */ /* 0x000fea0003800200 */
.L_x_753:
        /* <DEDUP_REMOVED lines=21> */
.L_x_756:
[----:B------:R-:W-:Y:S05]  /*61a0*/  BSYNC.RECONVERGENT B1 ;  /* 0x0000000000017941 */ /* 0x000fea0003800200 */
.L_x_755:
        /* <DEDUP_REMOVED lines=21> */
.L_x_758:
[----:B------:R-:W-:Y:S05]  /*6300*/  BSYNC.RECONVERGENT B1 ;  /* 0x0000000000017941 */ /* 0x000fea0003800200 */
.L_x_757:
        /* <DEDUP_REMOVED lines=21> */
.L_x_760:
[----:B------:R-:W-:Y:S05]  /*6460*/  BSYNC.RECONVERGENT B1 ;  /* 0x0000000000017941 */ /* 0x000fea0003800200 */
.L_x_759:
        /* <DEDUP_REMOVED lines=21> */
.L_x_762:
[----:B------:R-:W-:Y:S05]  /*65c0*/  BSYNC.RECONVERGENT B1 ;  /* 0x0000000000017941 */ /* 0x000fea0003800200 */
.L_x_761:
        /* <DEDUP_REMOVED lines=20> */
.L_x_678:
[----:B------:R-:W-:Y:S05]  /*6710*/  BSYNC.RECONVERGENT B0 ;  /* 0x0000000000007941 */ /* 0x000fea0003800200 */
.L_x_645:
[----:B------:R-:W-:Y:S05]  /*6720*/  @P1 EXIT ;  /* 0x000000000000194d */ /* 0x000fea0003800000 */
[----:B0123--:R-:W0:Y:S01]  /*6730*/  LDC.64 R2, c[0x0][0x390] ;  /* 0x0000e400ff027b82 */ /* 0x00fe220000000a00 */
[----:B------:R-:W-:Y:S02]  /*6740*/  IMAD.MOV.U32 R18, RZ, RZ, R17 ;  /* 0x000000ffff127224 */ /* 0x000fe400078e0011 */
[----:B0-----:R-:W-:-:S05]  /*6750*/  IMAD.WIDE.U32 R2, R0, 0x10, R2 ;  /* 0x0000001000027825 */ /* 0x001fca00078e0002 */
[----:B------:R-:W-:Y:S04]  /*6760*/  STG.E.64 desc[UR10][R2.64], R12 ;  /* 0x0000000c02007986 */ /* 0x000fe8000c101b0a */
[----:B------:R-:W-:Y:S01]  /*6770*/  STG.E.64 desc[UR10][R2.64+0x8], R18 ;  /* 0x0000081202007986 */ /* 0x000fe2000c101b0a */
[----:B------:R-:W-:Y:S05]  /*6780*/  EXIT ;  /* 0x000000000000794d */ /* 0x000fea0003800000 */
.L_x_763:
        /* <DEDUP_REMOVED lines=15> */
.L_x_1703:


//--------------------- .text._ZN6thrust24THRUST_300001_SM_1000_NS8cuda_cub4core6detail13_kernel_agentINS1_8__reduce11ReduceAgentINS0_12zip_iteratorIN4cuda3std3__45tupleIJNS0_6detail15normal_iteratorINS0_10device_ptrIdEEEENS0_17counting_iteratorIlNS0_11use_defaultESI_SI_EEEEEEEPNSB_IJdlEEESM_iNS1_9__extrema9arg_max_fIdlNSA_4lessIdEEEEEEJSL_SN_iSS_EEEvDpT0_ --------------------------
	.section	.text._ZN6thrust24THRUST_300001_SM_1000_NS8cuda_cub4core6detail13_kernel_agentINS1_8__reduce11ReduceAgentINS0_12zip_iteratorIN4cuda3std3__45tupleIJNS0_6detail15normal_iteratorINS0_10device_ptrIdEEEENS0_17counting_iteratorIlNS0_11use_defaultESI_SI_EEEEEEEPNSB_IJdlEEESM_iNS1_9__extrema9arg_max_fIdlNSA_4lessIdEEEEEEJSL_SN_iSS_EEEvDpT0_,"ax",@progbits
	.align	128
        .global         _ZN6thrust24THRUST_300001_SM_1000_NS8cuda_cub4core6detail13_kernel_agentINS1_8__reduce11ReduceAgentINS0_12zip_iteratorIN4cuda3std3__45tupleIJNS0_6detail15normal_iteratorINS0_10device_ptrIdEEEENS0_17counting_iteratorIlNS0_11use_defaultESI_SI_EEEEEEEPNSB_IJdlEEESM_iNS1_9__extrema9arg_max_fIdlNSA_4lessIdEEEEEEJSL_SN_iSS_EEEvDpT0_
        .type           _ZN6thrust24THRUST_300001_SM_1000_NS8cuda_cub4core6detail13_kernel_agentINS1_8__reduce11ReduceAgentINS0_12zip_iteratorIN4cuda3std3__45tupleIJNS0_6detail15normal_iteratorINS0_10device_ptrIdEEEENS0_17counting_iteratorIlNS0_11use_defaultESI_SI_EEEEEEEPNSB_IJdlEEESM_iNS1_9__extrema9arg_max_fIdlNSA_4lessIdEEEEEEJSL_SN_iSS_EEEvDpT0_,@function
        .size           _ZN6thrust24THRUST_300001_SM_1000_NS8cuda_cub4core6detail13_kernel_agentINS1_8__reduce11ReduceAgentINS0_12zip_iteratorIN4cuda3std3__45tupleIJNS0_6detail15normal_iteratorINS0_10device_ptrIdEEEENS0_17counting_iteratorIlNS0_11use_defaultESI_SI_EEEEEEEPNSB_IJdlEEESM_iNS1_9__extrema9arg_max_fIdlNSA_4lessIdEEEEEEJSL_SN_iSS_EEEvDpT0_,(.L_x_1704 - _ZN6thrust24THRUST_300001_SM_1000_NS8cuda_cub4core6detail13_kernel_agentINS1_8__reduce11ReduceAgentINS0_12zip_iteratorIN4cuda3std3__45tupleIJNS0_6detail15normal_iteratorINS0_10device_ptrIdEEEENS0_17counting_iteratorIlNS0_11use_defaultESI_SI_EEEEEEEPNSB_IJdlEEESM_iNS1_9__extrema9arg_max_fIdlNSA_4lessIdEEEEEEJSL_SN_iSS_EEEvDpT0_)
        .other          _ZN6thrust24THRUST_300001_SM_1000_NS8cuda_cub4core6detail13_kernel_agentINS1_8__reduce11ReduceAgentINS0_12zip_iteratorIN4cuda3std3__45tupleIJNS0_6detail15normal_iteratorINS0_10device_ptrIdEEEENS0_17counting_iteratorIlNS0_11use_defaultESI_SI_EEEEEEEPNSB_IJdlEEESM_iNS1_9__extrema9arg_max_fIdlNSA_4lessIdEEEEEEJSL_SN_iSS_EEEvDpT0_,@"STO_CUDA_ENTRY STV_DEFAULT"
_ZN6thrust24THRUST_300001_SM_1000_NS8cuda_cub4core6detail13_kernel_agentINS1_8__reduce11ReduceAgentINS0_12zip_iteratorIN4cuda3std3__45tupleIJNS0_6detail15normal_iteratorINS0_10device_ptrIdEEEENS0_17counting_iteratorIlNS0_11use_defaultESI_SI_EEEEEEEPNSB_IJdlEEESM_iNS1_9__extrema9arg_max_fIdlNSA_4lessIdEEEEEEJSL_SN_iSS_EEEvDpT0_:
.text._ZN6thrust24THRUST_300001_SM_1000_NS8cuda_cub4core6detail13_kernel_agentINS1_8__reduce11ReduceAgentINS0_12zip_iteratorIN4cuda3std3__45tupleIJNS0_6detail15normal_iteratorINS0_10device_ptrIdEEEENS0_17counting_iteratorIlNS0_11use_defaultESI_SI_EEEEEEEPNSB_IJdlEEESM_iNS1_9__extrema9arg_max_fIdlNSA_4lessIdEEEEEEJSL_SN_iSS_EEEvDpT0_:
        /* <DEDUP_REMOVED lines=23> */
.L_x_767:
[----:B0-----:R-:W-:Y:S05]  /*0170*/  BSYNC.RECONVERGENT B1 ;  /* 0x0000000000017941 */ /* 0x001fea0003800200 */
.L_x_766:
        /* <DEDUP_REMOVED lines=19> */
.L_x_774:
        /* <DEDUP_REMOVED lines=31> */
.L_x_773:
[----:B------:R-:W-:Y:S05]  /*04a0*/  BSYNC.RECONVERGENT B3 ;  /* 0x0000000000037941 */ /* 0x000fea0003800200 */
.L_x_772:
[----:B------:R-:W-:Y:S01]  /*04b0*/  IADD3 R14, P0, PT, R14, 0x100, RZ ;  /* 0x000001000e0e7810 */ /* 0x000fe20007f1e0ff */
[----:B------:R-:W-:Y:S02]  /*04c0*/  VIADD R10, R10, 0x100 ;  /* 0x000001000a0a7836 */ /* 0x000fe40000000000 */
[----:B------:R-:W-:Y:S01]  /*04d0*/  IMAD.X R13, RZ, RZ, R13, P3 ;  /* 0x000000ffff0d7224 */ /* 0x000fe200018e060d */
[----:B------:R-:W-:Y:S01]  /*04e0*/  IADD3.X R15, PT, PT, RZ, R15, RZ, P0, !PT ;  /* 0x0000000fff0f7210 */ /* 0x000fe200007fe4ff */
[----:B------:R-:W-:Y:S08]  /*04f0*/  @P2 BRA `(.L_x_774) ;  /* 0xfffffffc006c2947 */ /* 0x000ff0000383ffff */
.L_x_771:
[----:B------:R-:W-:Y:S05]  /*0500*/  BSYNC.RECONVERGENT B2 ;  /* 0x0000000000027941 */ /* 0x000fea0003800200 */
.L_x_770:
[----:B------:R-:W-:-:S13]  /*0510*/  ISETP.GE.U32.AND P0, PT, R16, 0x300, PT ;  /* 0x000003001000780c */ /* 0x000fda0003f06070 */
[----:B------:R-:W-:Y:S05]  /*0520*/  @!P0 BRA `(.L_x_769) ;  /* 0x0000000400bc8947 */ /* 0x000fea0003800000 */
[----:B------:R-:W0:Y:S01]  /*0530*/  LDC.64 R4, c[0x0][0x380] ;  /* 0x0000e000ff047b82 */ /* 0x000e220000000a00 */
[----:B------:R-:W-:-:S07]  /*0540*/  VIADD R20, R10, 0x200 ;  /* 0x000002000a147836 */ /* 0x000fce0000000000 */
[----:B------:R-:W1:Y:S02]  /*0550*/  LDC.64 R6, c[0x0][0x388] ;  /* 0x0000e200ff067b82 */ /* 0x000e640000000a00 */
.L_x_783:
        /* <DEDUP_REMOVED lines=30> */
.L_x_776:
[----:B------:R-:W-:Y:S05]  /*0740*/  BSYNC.RECONVERGENT B2 ;  /* 0x0000000000027941 */ /* 0x000fea0003800200 */
.L_x_775:
        /* <DEDUP_REMOVED lines=23> */
.L_x_778:
[----:B------:R-:W-:Y:S05]  /*08c0*/  BSYNC.RECONVERGENT B2 ;  /* 0x0000000000027941 */ /* 0x000fea0003800200 */
.L_x_777:
        /* <DEDUP_REMOVED lines=25> */
.L_x_780:
[----:B------:R-:W-:Y:S05]  /*0a60*/  BSYNC.RECONVERGENT B2 ;  /* 0x0000000000027941 */ /* 0x000fea0003800200 */
.L_x_779:
        /* <DEDUP_REMOVED lines=22> */
.L_x_782:
[----:B------:R-:W-:Y:S05]  /*0bd0*/  BSYNC.RECONVERGENT B2 ;  /* 0x0000000000027941 */ /* 0x000fea0003800200 */
.L_x_781:
[C---:B------:R-:W-:Y:S02]  /*0be0*/  VIADD R10, R20.reuse, 0x200 ;  /* 0x00000200140a7836 */ /* 0x040fe40000000000 */
[----:B------:R-:W-:-:S03]  /*0bf0*/  VIADD R20, R20, 0x400 ;  /* 0x0000040014147836 */ /* 0x000fc60000000000 */
[----:B------:R-:W-:-:S13]  /*0c00*/  ISETP.GE.AND P0, PT, R10, UR5, PT ;  /* 0x000000050a007c0c */ /* 0x000fda000bf06270 */
[----:B------:R-:W-:Y:S05]  /*0c10*/  @!P0 BRA `(.L_x_783) ;  /* 0xfffffff800508947 */ /* 0x000fea000383ffff */
.L_x_769:
[----:B------:R-:W-:Y:S05]  /*0c20*/  BSYNC.RECONVERGENT B1 ;  /* 0x0000000000017941 */ /* 0x000fea0003800200 */
.L_x_768:
        /* <DEDUP_REMOVED lines=35> */
.L_x_786:
[----:B------:R-:W-:Y:S05]  /*0e60*/  BSYNC.RECONVERGENT B1 ;  /* 0x0000000000017941 */ /* 0x000fea0003800200 */
.L_x_785:
        /* <DEDUP_REMOVED lines=31> */
.L_x_788:
[----:B------:R-:W-:Y:S05]  /*1060*/  BSYNC.RECONVERGENT B1 ;  /* 0x0000000000017941 */ /* 0x000fea0003800200 */
.L_x_787:
        /* <DEDUP_REMOVED lines=31> */
.L_x_790:
[----:B------:R-:W-:Y:S05]  /*1260*/  BSYNC.RECONVERGENT B1 ;  /* 0x0000000000017941 */ /* 0x000fea0003800200 */
.L_x_789:
[----:B------:R-:W-:Y:S01]  /*1270*/  ISETP.GT.AND P0, PT, R10, 0x17, PT ;  /* 0x000000170a00780c */ /* 0x000fe20003f04270 */
[----:B-1----:R1:W1:Y:S01]  /*1280*/  SHFL.DOWN PT, R2, R4, 0x8, 0x1f ;  /* 0x09001f0004027f89 */ /* 0x00226200000e0000 */
[----:B------:R-:W-:Y:S01]  /*1290*/  BSSY.RECONVERGENT B1, `(.L_x_791) ;  /* 0x000001d000017945 */ /* 0x000fe20003800200 */
[----:B0-----:R-:W-:Y:S02]  /*12a0*/  IMAD.MOV.U32 R8, RZ, RZ, R11 ;  /* 0x000000ffff087224 */ /* 0x001fe400078e000b */
[----:B------:R0:W0:Y:S01]  /*12b0*/  SHFL.DOWN PT, R3, R5, 0x8, 0x1f ;  /* 0x09001f0005037f89 */ /* 0x00002200000e0000 */
[----:B------:R-:W-:Y:S02]  /*12c0*/  IMAD.MOV.U32 R9, RZ, RZ, R12 ;  /* 0x000000ffff097224 */ /* 0x000fe400078e000c */
[----:B------:R-:W-:Y:S01]  /*12d0*/  IMAD.MOV.U32 R6, RZ, RZ, R4 ;  /* 0x000000ffff067224 */ /* 0x000fe200078e0004 */
[----:B---3--:R3:W0:Y:S01]  /*12e0*/  SHFL.DOWN PT, R14, R11, 0x8, 0x1f ;  /* 0x09001f000b0e7f89 */ /* 0x00862200000e0000 */
[----:B--2---:R-:W-:-:S03]  /*12f0*/  IMAD.MOV.U32 R7, RZ, RZ, R5 ;  /* 0x000000ffff077224 */ /* 0x004fc600078e0005 */
[----:B----4-:R3:W2:Y:S01]  /*1300*/  SHFL.DOWN PT, R13, R12, 0x8, 0x1f ;  /* 0x09001f000c0d7f89 */ /* 0x0106a200000e0000 */
[----:B------:R-:W-:Y:S05]  /*1310*/  @P0 BRA `(.L_x_792) ;  /* 0x0000000000500947 */ /* 0x000fea0003800000 */
[----:B01----:R-:W-:Y:S01]  /*1320*/  DSETP.GEU.AND P0, PT, R4, R2, PT ;  /* 0x000000020400722a */ /* 0x003fe20003f0e000 */
        /* <DEDUP_REMOVED lines=19> */
.L_x_792:
[----:B------:R-:W-:Y:S05]  /*1460*/  BSYNC.RECONVERGENT B1 ;  /* 0x0000000000017941 */ /* 0x000fea0003800200 */
.L_x_791:
[----:B------:R-:W-:Y:S01]  /*1470*/  ISETP.GT.AND P0, PT, R10, 0xf, PT ;  /* 0x0000000f0a00780c */ /* 0x000fe20003f04270 */
[----:B-1----:R1:W4:Y:S01]  /*1480*/  SHFL.DOWN PT, R4, R6, 0x10, 0x1f ;  /* 0x0a001f0006047f89 */ /* 0x00232200000e0000 */
[----:B------:R-:W-:Y:S01]  /*1490*/  BSSY.RECONVERGENT B1, `(.L_x_793) ;  /* 0x000001d000017945 */ /* 0x000fe20003800200 */
[----:B0-----:R-:W-:Y:S02]  /*14a0*/  IMAD.MOV.U32 R14, RZ, RZ, R8 ;  /* 0x000000ffff0e7224 */ /* 0x001fe400078e0008 */
[----:B------:R1:W0:Y:S01]  /*14b0*/  SHFL.DOWN PT, R5, R7, 0x10, 0x1f ;  /* 0x0a001f0007057f89 */ /* 0x00022200000e0000 */
[----:B------:R-:W-:Y:S02]  /*14c0*/  IMAD.MOV.U32 R15, RZ, RZ, R9 ;  /* 0x000000ffff0f7224 */ /* 0x000fe400078e0009 */
[----:B------:R-:W-:Y:S01]  /*14d0*/  IMAD.MOV.U32 R2, RZ, RZ, R6 ;  /* 0x000000ffff027224 */ /* 0x000fe200078e0006 */
[----:B---3--:R1:W3:Y:S01]  /*14e0*/  SHFL.DOWN PT, R11, R8, 0x10, 0x1f ;  /* 0x0a001f00080b7f89 */ /* 0x0082e200000e0000 */
[----:B------:R-:W-:-:S03]  /*14f0*/  IMAD.MOV.U32 R3, RZ, RZ, R7 ;  /* 0x000000ffff037224 */ /* 0x000fc600078e0007 */
[----:B------:R1:W0:Y:S01]  /*1500*/  SHFL.DOWN PT, R12, R9, 0x10, 0x1f ;  /* 0x0a001f00090c7f89 */ /* 0x00022200000e0000 */
[----:B------:R-:W-:Y:S05]  /*1510*/  @P0 BRA `(.L_x_794) ;  /* 0x0000000000500947 */ /* 0x000fea0003800000 */
[----:B0---4-:R-:W-:Y:S01]  /*1520*/  DSETP.GEU.AND P0, PT, R6, R4, PT ;  /* 0x000000040600722a */ /* 0x011fe20003f0e000 */
[----:B---3--:R-:W-:Y:S02]  /*1530*/  IMAD.MOV.U32 R14, RZ, RZ, R11 ;  /* 0x000000ffff0e7224 */ /* 0x008fe400078e000b */
        /* <DEDUP_REMOVED lines=18> */
.L_x_794:
[----:B------:R-:W-:Y:S05]  /*1660*/  BSYNC.RECONVERGENT B1 ;  /* 0x0000000000017941 */ /* 0x000fea0003800200 */
.L_x_793:
[----:B------:R-:W-:Y:S01]  /*1670*/  ISETP.NE.AND P0, PT, R10, RZ, PT ;  /* 0x000000ff0a00720c */ /* 0x000fe20003f05270 */
[----:B------:R-:W-:-:S12]  /*1680*/  BSSY.RECONVERGENT B1, `(.L_x_795) ;  /* 0x000000a000017945 */ /* 0x000fd80003800200 */
[----:B------:R-:W-:Y:S05]  /*1690*/  @P0 BRA `(.L_x_796) ;  /* 0x0000000000200947 */ /* 0x000fea0003800000 */
[----:B-1----:R-:W1:Y:S01]  /*16a0*/  S2R R6, SR_CgaCtaId ;  /* 0x0000000000067919 */ /* 0x002e620000008800 */
[----:B0-----:R-:W-:Y:S02]  /*16b0*/  MOV R5, 0x400 ;  /* 0x0000040000057802 */ /* 0x001fe40000000f00 */
[----:B----4-:R-:W-:-:S04]  /*16c0*/  SHF.R.U32.HI R4, RZ, 0x1, R0 ;  /* 0x00000001ff047819 */ /* 0x010fc80000011600 */
[----:B------:R-:W-:Y:S02]  /*16d0*/  LOP3.LUT R4, R4, 0x1f0, RZ, 0xc0, !PT ;  /* 0x000001f004047812 */ /* 0x000fe400078ec0ff */
[----:B-1----:R-:W-:-:S05]  /*16e0*/  LEA R5, R6, R5, 0x18 ;  /* 0x0000000506057211 */ /* 0x002fca00078ec0ff */
[----:B------:R-:W-:-:S05]  /*16f0*/  IMAD.IADD R5, R4, 0x1, R5 ;  /* 0x0000000104057824 */ /* 0x000fca00078e0205 */
[----:B------:R0:W-:Y:S04]  /*1700*/  STS.64 [R5+0x10], R14 ;  /* 0x0000100e05007388 */ /* 0x0001e80000000a00 */
[----:B------:R0:W-:Y:S02]  /*1710*/  STS.64 [R5+0x8], R2 ;  /* 0x0000080205007388 */ /* 0x0001e40000000a00 */
.L_x_796:
[----:B------:R-:W-:Y:S05]  /*1720*/  BSYNC.RECONVERGENT B1 ;  /* 0x0000000000017941 */ /* 0x000fea0003800200 */
.L_x_795:
        /* <DEDUP_REMOVED lines=8> */
[----:B-1--4-:R-:W1:Y:S04]  /*17b0*/  LDS.128 R4, [R0+0x20] ;  /* 0x0000200000047984 */ /* 0x012e680000000c00 */
[----:B--2---:R2:W4:Y:S04]  /*17c0*/  LDS.64 R12, [R0+0x80] ;  /* 0x00008000000c7984 */ /* 0x0045280000000a00 */
[----:B---3--:R2:W3:Y:S01]  /*17d0*/  LDS.128 R8, [R0+0x30] ;  /* 0x0000300000087984 */ /* 0x0084e20000000c00 */
        /* <DEDUP_REMOVED lines=20> */
.L_x_799:
[----:B------:R-:W-:Y:S05]  /*1920*/  BSYNC.RECONVERGENT B1 ;  /* 0x0000000000017941 */ /* 0x000fea0003800200 */
.L_x_798:
        /* <DEDUP_REMOVED lines=23> */
.L_x_801:
[----:B------:R-:W-:Y:S05]  /*1aa0*/  BSYNC.RECONVERGENT B1 ;  /* 0x0000000000017941 */ /* 0x000fea0003800200 */
.L_x_800:
        /* <DEDUP_REMOVED lines=21> */
.L_x_803:
[----:B------:R-:W-:Y:S05]  /*1c00*/  BSYNC.RECONVERGENT B1 ;  /* 0x0000000000017941 */ /* 0x000fea0003800200 */
.L_x_802:
        /* <DEDUP_REMOVED lines=23> */
.L_x_805:
[----:B------:R-:W-:Y:S05]  /*1d80*/  BSYNC.RECONVERGENT B1 ;  /* 0x0000000000017941 */ /* 0x000fea0003800200 */
.L_x_804:
        /* <DEDUP_REMOVED lines=21> */
.L_x_807:
[----:B------:R-:W-:Y:S05]  /*1ee0*/  BSYNC.RECONVERGENT B1 ;  /* 0x0000000000017941 */ /* 0x000fea0003800200 */
.L_x_806:
        /* <DEDUP_REMOVED lines=21> */
.L_x_809:
[----:B------:R-:W-:Y:S05]  /*2040*/  BSYNC.RECONVERGENT B1 ;  /* 0x0000000000017941 */ /* 0x000fea0003800200 */
.L_x_808:
        /* <DEDUP_REMOVED lines=21> */
.L_x_784:
        /* <DEDUP_REMOVED lines=38> */
.L_x_811:
[----:B------:R-:W-:Y:S05]  /*2400*/  BSYNC.RECONVERGENT B1 ;  /* 0x0000000000017941 */ /* 0x000fea0003800200 */
.L_x_810:
[----:B------:R-:W-:Y:S01]  /*2410*/  IADD3 R8, PT, PT, R4, 0x2, RZ ;  /* 0x0000000204087810 */ /* 0x000fe20007ffe0ff */
[----:B------:R1:W1:Y:S01]  /*2420*/  SHFL.DOWN PT, R2, R6, 0x2, R5 ;  /* 0x0840000006027989 */ /* 0x00026200000e0005 */
[----:B------:R-:W-:Y:S01]  /*2430*/  BSSY.RECONVERGENT B1, `(.L_x_812) ;  /* 0x000001e000017945 */ /* 0x000fe20003800200 */
[----:B--2---:R-:W-:Y:S01]  /*2440*/  IMAD.MOV.U32 R10, RZ, RZ, R14 ;  /* 0x000000ffff0a7224 */ /* 0x004fe200078e000e */
[----:B------:R-:W-:Y:S01]  /*2450*/  ISETP.GT.AND P0, PT, R8, R5, PT ;  /* 0x000000050800720c */ /* 0x000fe20003f04270 */
[----:B------:R2:W1:Y:S01]  /*2460*/  SHFL.DOWN PT, R3, R7, 0x2, R5 ;  /* 0x0840000007037989 */ /* 0x00046200000e0005 */
[----:B----4-:R-:W-:Y:S02]  /*2470*/  IMAD.MOV.U32 R12, RZ, RZ, R16 ;  /* 0x000000ffff0c7224 */ /* 0x010fe400078e0010 */
        /* <DEDUP_REMOVED lines=25> */
.L_x_813:
[----:B------:R-:W-:Y:S05]  /*2610*/  BSYNC.RECONVERGENT B1 ;  /* 0x0000000000017941 */ /* 0x000fea0003800200 */
.L_x_812:
[----:B-1----:R-:W-:Y:S01]  /*2620*/  VIADD R2, R4, 0x4 ;  /* 0x0000000404027836 */ /* 0x002fe20000000000 */
[----:B------:R1:W4:Y:S01]  /*2630*/  SHFL.DOWN PT, R6, R8, 0x4, R5 ;  /* 0x0880000008067989 */ /* 0x00032200000e0005 */
[----:B------:R-:W-:Y:S01]  /*2640*/  BSSY.RECONVERGENT B1, `(.L_x_814) ;  /* 0x000001e000017945 */ /* 0x000fe20003800200 */
[----:B--2---:R-:W-:Y:S02]  /*2650*/  IMAD.MOV.U32 R14, RZ, RZ, R10 ;  /* 0x000000ffff0e7224 */ /* 0x004fe400078e000a */
[----:B------:R-:W-:Y:S01]  /*2660*/  ISETP.GT.AND P0, PT, R2, R5, PT ;  /* 0x000000050200720c */ /* 0x000fe20003f04270 */
[----:B------:R1:W2:Y:S01]  /*2670*/  SHFL.DOWN PT, R7, R9, 0x4, R5 ;  /* 0x0880000009077989 */ /* 0x0002a200000e0005 */
[----:B------:R-:W-:Y:S02]  /*2680*/  IMAD.MOV.U32 R16, RZ, RZ, R12 ;  /* 0x000000ffff107224 */ /* 0x000fe400078e000c */
[----:B------:R-:W-:Y:S01]  /*2690*/  IMAD.MOV.U32 R2, RZ, RZ, R8 ;  /* 0x000000ffff027224 */ /* 0x000fe200078e0008 */
[----:B---3--:R1:W3:Y:S01]  /*26a0*/  SHFL.DOWN PT, R11, R10, 0x4, R5 ;  /* 0x088000000a0b7989 */ /* 0x0082e200000e0005 */
[----:B------:R-:W-:-:S03]  /*26b0*/  IMAD.MOV.U32 R3, RZ, RZ, R9 ;  /* 0x000000ffff037224 */ /* 0x000fc600078e0009 */
[----:B0-----:R1:W0:Y:S04]  /*26c0*/  SHFL.DOWN PT, R13, R12, 0x4, R5 ;  /* 0x088000000c0d7989 */ /* 0x00122800000e0005 */
[----:B------:R-:W-:Y:S05]  /*26d0*/  @P0 BRA `(.L_x_815) ;  /* 0x0000000000500947 */ /* 0x000fea0003800000 */
[----:B--2-4-:R-:W-:Y:S01]  /*26e0*/  DSETP.GEU.AND P0, PT, R8, R6, PT ;  /* 0x000000060800722a */ /* 0x014fe20003f0e000 */
[----:B---3--:R-:W-:Y:S02]  /*26f0*/  IMAD.MOV.U32 R14, RZ, RZ, R11 ;  /* 0x000000ffff0e7224 */ /* 0x008fe400078e000b */
[----:B0-----:R-:W-:Y:S02]  /*2700*/  IMAD.MOV.U32 R16, RZ, RZ, R13 ;  /* 0x000000ffff107224 */ /* 0x001fe400078e000d */
        /* <DEDUP_REMOVED lines=17> */
.L_x_815:
[----:B------:R-:W-:Y:S05]  /*2820*/  BSYNC.RECONVERGENT B1 ;  /* 0x0000000000017941 */ /* 0x000fea0003800200 */
.L_x_814:
[----:B----4-:R-:W-:Y:S01]  /*2830*/  VIADD R6, R4, 0x8 ;  /* 0x0000000804067836 */ /* 0x010fe20000000000 */
[----:B-1----:R1:W4:Y:S01]  /*2840*/  SHFL.DOWN PT, R8, R2, 0x8, R5 ;  /* 0x0900000002087989 */ /* 0x00232200000e0005 */
[----:B------:R-:W-:Y:S01]  /*2850*/  BSSY.RECONVERGENT B1, `(.L_x_816) ;  /* 0x000001e000017945 */ /* 0x000fe20003800200 */
[----:B------:R-:W-:Y:S02]  /*2860*/  IMAD.MOV.U32 R10, RZ, RZ, R14 ;  /* 0x000000ffff0a7224 */ /* 0x000fe400078e000e */
[----:B------:R-:W-:Y:S01]  /*2870*/  ISETP.GT.AND P0, PT, R6, R5, PT ;  /* 0x000000050600720c */ /* 0x000fe20003f04270 */
[----:B------:R1:W1:Y:S01]  /*2880*/  SHFL.DOWN PT, R9, R3, 0x8, R5 ;  /* 0x0900000003097989 */ /* 0x00026200000e0005 */
[----:B------:R-:W-:Y:S02]  /*2890*/  IMAD.MOV.U32 R12, RZ, RZ, R16 ;  /* 0x000000ffff0c7224 */ /* 0x000fe400078e0010 */
[----:B------:R-:W-:Y:S01]  /*28a0*/  IMAD.MOV.U32 R6, RZ, RZ, R2 ;  /* 0x000000ffff067224 */ /* 0x000fe200078e0002 */
[----:B---3--:R3:W1:Y:S01]  /*28b0*/  SHFL.DOWN PT, R11, R14, 0x8, R5 ;  /* 0x090000000e0b7989 */ /* 0x00866200000e0005 */
[----:B--2---:R-:W-:-:S03]  /*28c0*/  IMAD.MOV.U32 R7, RZ, RZ, R3 ;  /* 0x000000ffff077224 */ /* 0x004fc600078e0003 */
[----:B0-----:R3:W0:Y:S04]  /*28d0*/  SHFL.DOWN PT, R13, R16, 0x8, R5 ;  /* 0x09000000100d7989 */ /* 0x00162800000e0005 */
[----:B------:R-:W-:Y:S05]  /*28e0*/  @P0 BRA `(.L_x_817) ;  /* 0x0000000000500947 */ /* 0x000fea0003800000 */
[----:B-1--4-:R-:W-:Y:S01]  /*28f0*/  DSETP.GEU.AND P0, PT, R2, R8, PT ;  /* 0x000000080200722a */ /* 0x012fe20003f0e000 */
[----:B------:R-:W-:Y:S02]  /*2900*/  IMAD.MOV.U32 R10, RZ, RZ, R11 ;  /* 0x000000ffff0a7224 */ /* 0x000fe400078e000b */
        /* <DEDUP_REMOVED lines=18> */
.L_x_817:
[----:B------:R-:W-:Y:S05]  /*2a30*/  BSYNC.RECONVERGENT B1 ;  /* 0x0000000000017941 */ /* 0x000fea0003800200 */
.L_x_816:
[----:B-1----:R-:W-:Y:S01]  /*2a40*/  VIADD R2, R4, 0x10 ;  /* 0x0000001004027836 */ /* 0x002fe20000000000 */
[----:B----4-:R1:W2:Y:S01]  /*2a50*/  SHFL.DOWN PT, R8, R6, 0x10, R5 ;  /* 0x0a00000006087989 */ /* 0x0102a200000e0005 */
[----:B------:R-:W-:Y:S01]  /*2a60*/  BSSY.RECONVERGENT B1, `(.L_x_818) ;  /* 0x000001e000017945 */ /* 0x000fe20003800200 */
[----:B---3--:R-:W-:Y:S02]  /*2a70*/  IMAD.MOV.U32 R14, RZ, RZ, R10 ;  /* 0x000000ffff0e7224 */ /* 0x008fe400078e000a */
[----:B------:R-:W-:Y:S01]  /*2a80*/  ISETP.GT.AND P0, PT, R2, R5, PT ;  /* 0x000000050200720c */ /* 0x000fe20003f04270 */
[----:B------:R1:W3:Y:S01]  /*2a90*/  SHFL.DOWN PT, R9, R7, 0x10, R5 ;  /* 0x0a00000007097989 */ /* 0x0002e200000e0005 */
[----:B------:R-:W-:Y:S02]  /*2aa0*/  IMAD.MOV.U32 R15, RZ, RZ, R12 ;  /* 0x000000ffff0f7224 */ /* 0x000fe400078e000c */
[----:B------:R-:W-:Y:S01]  /*2ab0*/  IMAD.MOV.U32 R2, RZ, RZ, R6 ;  /* 0x000000ffff027224 */ /* 0x000fe200078e0006 */
[----:B------:R1:W4:Y:S01]  /*2ac0*/  SHFL.DOWN PT, R11, R10, 0x10, R5 ;  /* 0x0a0000000a0b7989 */ /* 0x00032200000e0005 */
[----:B------:R-:W-:-:S03]  /*2ad0*/  IMAD.MOV.U32 R3, RZ, RZ, R7 ;  /* 0x000000ffff037224 */ /* 0x000fc600078e0007 */
[----:B0-----:R1:W0:Y:S04]  /*2ae0*/  SHFL.DOWN PT, R13, R12, 0x10, R5 ;  /* 0x0a0000000c0d7989 */ /* 0x00122800000e0005 */
[----:B------:R-:W-:Y:S05]  /*2af0*/  @P0 BRA `(.L_x_819) ;  /* 0x0000000000500947 */ /* 0x000fea0003800000 */
[----:B--23--:R-:W-:Y:S01]  /*2b00*/  DSETP.GEU.AND P0, PT, R6, R8, PT ;  /* 0x000000080600722a */ /* 0x00cfe20003f0e000 */
[----:B----4-:R-:W-:Y:S02]  /*2b10*/  IMAD.MOV.U32 R14, RZ, RZ, R11 ;  /* 0x000000ffff0e7224 */ /* 0x010fe400078e000b */
[----:B0-----:R-:W-:Y:S02]  /*2b20*/  IMAD.MOV.U32 R15, RZ, RZ, R13 ;  /* 0x000000ffff0f7224 */ /* 0x001fe400078e000d */
        /* <DEDUP_REMOVED lines=17> */
.L_x_819:
[----:B------:R-:W-:Y:S05]  /*2c40*/  BSYNC.RECONVERGENT B1 ;  /* 0x0000000000017941 */ /* 0x000fea0003800200 */
.L_x_818:
        /* <DEDUP_REMOVED lines=11> */
.L_x_821:
[----:B------:R-:W-:Y:S05]  /*2d00*/  BSYNC.RECONVERGENT B1 ;  /* 0x0000000000017941 */ /* 0x000fea0003800200 */
.L_x_820:
[----:B------:R-:W-:Y:S01]  /*2d10*/  BAR.SYNC.DEFER_BLOCKING 0x0 ;  /* 0x0000000000007b1d */ /* 0x000fe20000010000 */
[----:B------:R-:W-:-:S13]  /*2d20*/  ISETP.NE.AND P1, PT, R0, RZ, PT ;  /* 0x000000ff0000720c */ /* 0x000fda0003f25270 */
[----:B------:R-:W-:Y:S05]  /*2d30*/  @P1 BRA `(.L_x_797) ;  /* 0x0000003400ec1947 */ /* 0x000fea0003800000 */
[----:B------:R-:W-:Y:S01]  /*2d40*/  UISETP.GE.AND UP0, UPT, UR6, 0x21, UPT ;  /* 0x000000210600788c */ /* 0x000fe2000bf06270 */
[----:B----4-:R-:W-:Y:S02]  /*2d50*/  IMAD.MOV.U32 R11, RZ, RZ, R14 ;  /* 0x000000ffff0b7224 */ /* 0x010fe400078e000e */
[----:B--2---:R-:W-:Y:S02]  /*2d60*/  IMAD.MOV.U32 R8, RZ, RZ, R15 ;  /* 0x000000ffff087224 */ /* 0x004fe400078e000f */
        /* <DEDUP_REMOVED lines=29> */
.L_x_823:
[----:B------:R-:W-:Y:S05]  /*2f40*/  BSYNC.RECONVERGENT B1 ;  /* 0x0000000000017941 */ /* 0x000fea0003800200 */
.L_x_822:
[----:B------:R-:W-:Y:S01]  /*2f50*/  UISETP.GE.AND UP0, UPT, UR6, 0x41, UPT ;  /* 0x000000410600788c */ /* 0x000fe2000bf06270 */
[----:B---3--:R-:W-:Y:S02]  /*2f60*/  IMAD.MOV.U32 R9, RZ, RZ, R11 ;  /* 0x000000ffff097224 */ /* 0x008fe400078e000b */
[----:B------:R-:W-:Y:S02]  /*2f70*/  IMAD.MOV.U32 R0, RZ, RZ, R8 ;  /* 0x000000ffff007224 */ /* 0x000fe400078e0008 */
[----:B------:R-:W-:Y:S02]  /*2f80*/  IMAD.MOV.U32 R2, RZ, RZ, R4 ;  /* 0x000000ffff027224 */ /* 0x000fe400078e0004 */
[----:B------:R-:W-:Y:S02]  /*2f90*/  IMAD.MOV.U32 R3, RZ, RZ, R5 ;  /* 0x000000ffff037224 */ /* 0x000fe400078e0005 */
        /* <DEDUP_REMOVED lines=9> */
[----:B------:R-:W-:Y:S01]  /*3030*/  IMAD.MOV.U32 R3, RZ, RZ, R7 ;  /* 0x000000ffff037224 */ /* 0x000fe200078e0007 */
[----:B0-----:R-:W-:Y:S01]  /*3040*/  MOV R0, R13 ;  /* 0x0000000d00007202 */ /* 0x001fe20000000f00 */
        /* <DEDUP_REMOVED lines=16> */
.L_x_825:
[----:B------:R-:W-:Y:S05]  /*3150*/  BSYNC.RECONVERGENT B1 ;  /* 0x0000000000017941 */ /* 0x000fea0003800200 */
.L_x_824:
[----:B------:R-:W-:Y:S01]  /*3160*/  UISETP.GE.AND UP0, UPT, UR6, 0x61, UPT ;  /* 0x000000610600788c */ /* 0x000fe2000bf06270 */
[----:B------:R-:W-:Y:S02]  /*3170*/  IMAD.MOV.U32 R11, RZ, RZ, R9 ;  /* 0x000000ffff0b7224 */ /* 0x000fe400078e0009 */
        /* <DEDUP_REMOVED lines=30> */
.L_x_827:
[----:B------:R-:W-:Y:S05]  /*3360*/  BSYNC.RECONVERGENT B1 ;  /* 0x0000000000017941 */ /* 0x000fea0003800200 */
.L_x_826:
        /* <DEDUP_REMOVED lines=32> */
.L_x_829:
[----:B------:R-:W-:Y:S05]  /*3570*/  BSYNC.RECONVERGENT B1 ;  /* 0x0000000000017941 */ /* 0x000fea0003800200 */
.L_x_828:
        /* <DEDUP_REMOVED lines=32> */
.L_x_831:
[----:B------:R-:W-:Y:S05]  /*3780*/  BSYNC.RECONVERGENT B1 ;  /* 0x0000000000017941 */ /* 0x000fea0003800200 */
.L_x_830:
        /* <DEDUP_REMOVED lines=32> */
.L_x_833:
[----:B------:R-:W-:Y:S05]  /*3990*/  BSYNC.RECONVERGENT B1 ;  /* 0x0000000000017941 */ /* 0x000fea0003800200 */
.L_x_832:
[----:B------:R-:W-:Y:S01]  /*39a0*/  UISETP.GE.AND UP0, UPT, UR6, 0xe1, UPT ;  /* 0x000000e10600788c */ /* 0x000fe2000bf06270 */
[----:B------:R-:W-:Y:S02]  /*39b0*/  IMAD.MOV.U32 R14, RZ, RZ, R9 ;  /* 0x000000ffff0e7224 */ /* 0x000fe400078e0009 */
[----:B------:R-:W-:Y:S02]  /*39c0*/  IMAD.MOV.U32 R15, RZ, RZ, R0 ;  /* 0x000000ffff0f7224 */ /* 0x000fe400078e0000 */
[----:B------:R-:W-:Y:S02]  /*39d0*/  IMAD.MOV.U32 R2, RZ, RZ, R6 ;  /* 0x000000ffff027224 */ /* 0x000fe400078e0006 */
[----:B------:R-:W-:Y:S02]  /*39e0*/  IMAD.MOV.U32 R3, RZ, RZ, R7 ;  /* 0x000000ffff037224 */ /* 0x000fe400078e0007 */
[----:B------:R-:W-:Y:S05]  /*39f0*/  BRA.U !UP0, `(.L_x_797) ;  /* 0x0000002908bc7547 */ /* 0x000fea000b800000 */
        /* <DEDUP_REMOVED lines=26> */
.L_x_765:
        /* <DEDUP_REMOVED lines=37> */
.L_x_835:
[----:B------:R-:W-:Y:S05]  /*3df0*/  BSYNC.RECONVERGENT B1 ;  /* 0x0000000000017941 */ /* 0x000fea0003800200 */
.L_x_834:
[----:B------:R-:W-:Y:S01]  /*3e00*/  UISETP.GE.U32.AND UP0, UPT, UR4, 0xa00, UPT ;  /* 0x00000a000400788c */ /* 0x000fe2000bf06070 */
[----:B------:R-:W-:-:S08]  /*3e10*/  IMAD.MOV.U32 R5, RZ, RZ, 0x500 ;  /* 0x00000500ff057424 */ /* 0x000fd000078e00ff */
[----:B------:R-:W-:Y:S05]  /*3e20*/  BRA.U !UP0, `(.L_x_836) ;  /* 0x0000000508647547 */ /* 0x000fea000b800000 */
[----:B------:R-:W-:Y:S01]  /*3e30*/  IMAD.MOV.U32 R14, RZ, RZ, R8 ;  /* 0x000000ffff0e7224 */ /* 0x000fe200078e0008 */
[----:B------:R-:W-:Y:S01]  /*3e40*/  MOV R15, R9 ;  /* 0x00000009000f7202 */ /* 0x000fe20000000f00 */
[----:B------:R-:W-:Y:S01]  /*3e50*/  IMAD.MOV.U32 R17, RZ, RZ, 0x500 ;  /* 0x00000500ff117424 */ /* 0x000fe200078e00ff */
[----:B------:R-:W0:Y:S01]  /*3e60*/  LDCU UR4, c[0x0][0x398] ;  /* 0x00007300ff0477ac */ /* 0x000e220008000800 */
[----:B------:R-:W1:Y:S05]  /*3e70*/  LDCU.64 UR6, c[0x0][0x388] ;  /* 0x00007100ff0677ac */ /* 0x000e6a0008000a00 */
.L_x_839:
[----:B------:R-:W-:-:S05]  /*3e80*/  IMAD.WIDE.U32 R20, R17, 0x8, R2 ;  /* 0x0000000811147825 */ /* 0x000fca00078e0002 */
[----:B------:R-:W2:Y:S04]  /*3e90*/  LDG.E.64 R12, desc[UR8][R20.64] ;  /* 0x00000008140c7981 */ /* 0x000ea8000c1e1b00 */
[----:B------:R-:W3:Y:S01]  /*3ea0*/  LDG.E.64 R10, desc[UR8][R20.64+0x800] ;  /* 0x00080008140a7981 */ /* 0x000ee2000c1e1b00 */
[----:B------:R-:W-:Y:S01]  /*3eb0*/  IADD3 R16, P0, PT, R0, R17, RZ ;  /* 0x0000001100107210 */ /* 0x000fe20007f1e0ff */
[----:B------:R-:W-:Y:S02]  /*3ec0*/  BSSY.RECONVERGENT B1, `(.L_x_837) ;  /* 0x0000022000017945 */ /* 0x000fe40003800200 */
[----:B------:R-:W5:Y:S01]  /*3ed0*/  LDG.E.64 R6, desc[UR8][R20.64+0x1000] ;  /* 0x0010000814067981 */ /* 0x000f62000c1e1b00 */
[----:B-1----:R-:W-:Y:S01]  /*3ee0*/  IADD3 R16, P2, PT, R16, UR6, RZ ;  /* 0x0000000610107c10 */ /* 0x002fe2000ff5e0ff */
[----:B------:R-:W-:-:S02]  /*3ef0*/  IMAD.X R19, RZ, RZ, RZ, P0 ;  /* 0x000000ffff137224 */ /* 0x000fc400000e06ff */
[----:B------:R-:W5:Y:S03]  /*3f00*/  LDG.E.64 R4, desc[UR8][R20.64+0x1800] ;  /* 0x0018000814047981 */ /* 0x000f66000c1e1b00 */
[----:B------:R-:W-:Y:S01]  /*3f10*/  IADD3.X R19, PT, PT, R19, UR7, RZ, P2, !PT ;  /* 0x0000000713137c10 */ /* 0x000fe200097fe4ff */
[----:B------:R1:W5:Y:S04]  /*3f20*/  LDG.E.64 R8, desc[UR8][R20.64+0x2000] ;  /* 0x0020000814087981 */ /* 0x000368000c1e1b00 */
[----:B------:R-:W-:Y:S02]  /*3f30*/  IMAD.MOV.U32 R18, RZ, RZ, R19 ;  /* 0x000000ffff127224 */ /* 0x000fe400078e0013 */
[----:B-1----:R-:W-:Y:S01]  /*3f40*/  IMAD.MOV.U32 R21, RZ, RZ, R16 ;  /* 0x000000ffff157224 */ /* 0x002fe200078e0010 */
        /* <DEDUP_REMOVED lines=12> */
[----:B---3--:R-:W-:-:S14]  /*4010*/  DSETP.GEU.AND P2, PT, R12, R10, PT ;  /* 0x0000000a0c00722a */ /* 0x008fdc0003f4e000 */
[----:B------:R-:W-:Y:S05]  /*4020*/  @!P2 BRA `(.L_x_838) ;  /* 0x00000000002ca947 */ /* 0x000fea0003800000 */
[----:B------:R-:W-:-:S04]  /*4030*/  IADD3 R14, P0, P1, R0, UR6, R17 ;  /* 0x00000006000e7c10 */ /* 0x000fc8000f91e011 */
[----:B------:R-:W-:Y:S02]  /*4040*/  IADD3 R14, P2, PT, R14, 0x100, RZ ;  /* 0x000001000e0e7810 */ /* 0x000fe40007f5e0ff */
[----:B------:R-:W-:Y:S02]  /*4050*/  IADD3.X R15, PT, PT, RZ, UR7, RZ, P0, P1 ;  /* 0x00000007ff0f7c10 */ /* 0x000fe400087e24ff */
[----:B------:R-:W-:-:S03]  /*4060*/  ISETP.GE.U32.AND P0, PT, R21, R14, PT ;  /* 0x0000000e1500720c */ /* 0x000fc60003f06070 */
[----:B------:R-:W-:-:S05]  /*4070*/  IMAD.X R15, RZ, RZ, R15, P2 ;  /* 0x000000ffff0f7224 */ /* 0x000fca00010e060f */
[----:B------:R-:W-:-:S13]  /*4080*/  ISETP.GE.AND.EX P0, PT, R18, R15, PT, P0 ;  /* 0x0000000f1200720c */ /* 0x000fda0003f06300 */
[----:B------:R-:W-:-:S06]  /*4090*/  DSETP.LT.OR P0, PT, R10, R12, !P0 ;  /* 0x0000000c0a00722a */ /* 0x000fcc0004701400 */
[----:B------:R-:W-:Y:S02]  /*40a0*/  FSEL R10, R12, R10, P0 ;  /* 0x0000000a0c0a7208 */ /* 0x000fe40000000000 */
[----:B------:R-:W-:Y:S02]  /*40b0*/  FSEL R11, R13, R11, P0 ;  /* 0x0000000b0d0b7208 */ /* 0x000fe40000000000 */
[----:B------:R-:W-:Y:S02]  /*40c0*/  SEL R14, R21, R14, P0 ;  /* 0x0000000e150e7207 */ /* 0x000fe40000000000 */
[----:B------:R-:W-:-:S07]  /*40d0*/  SEL R15, R18, R15, P0 ;  /* 0x0000000f120f7207 */ /* 0x000fce0000000000 */
.L_x_838:
[----:B0-----:R-:W-:Y:S05]  /*40e0*/  BSYNC.RECONVERGENT B1 ;  /* 0x0000000000017941 */ /* 0x001fea0003800200 */
.L_x_837:
[----:B-----5:R-:W-:Y:S01]  /*40f0*/  DSETP.GEU.AND P2, PT, R10, R6, PT ;  /* 0x000000060a00722a */ /* 0x020fe20003f4e000 */
[----:B------:R-:W-:Y:S02]  /*4100*/  IADD3 R13, P0, PT, R16, 0x200, RZ ;  /* 0x00000200100d7810 */ /* 0x000fe40007f1e0ff */
[----:B------:R-:W-:-:S03]  /*4110*/  IADD3 R23, P3, P4, R0, UR6, R17 ;  /* 0x0000000600177c10 */ /* 0x000fc6000fc7e011 */
[----:B------:R-:W-:Y:S01]  /*4120*/  IMAD.X R12, RZ, RZ, R19, P0 ;  /* 0x000000ffff0c7224 */ /* 0x000fe200000e0613 */
[----:B------:R-:W-:-:S07]  /*4130*/  IADD3.X R24, PT, PT, RZ, UR7, RZ, P3, P4 ;  /* 0x00000007ff187c10 */ /* 0x000fce0009fe84ff */
        /* <DEDUP_REMOVED lines=10> */
[----:B------:R-:W-:Y:S01]  /*41e0*/  IMAD.X R11, RZ, RZ, R24, P3 ;  /* 0x000000ffff0b7224 */ /* 0x000fe200018e0618 */
[----:B------:R-:W-:Y:S01]  /*41f0*/  IADD3 R23, P3, PT, R23, 0x400, RZ ;  /* 0x0000040017177810 */ /* 0x000fe20007f7e0ff */
[----:B------:R-:W-:-:S04]  /*4200*/  DSETP.GEU.AND P1, PT, R6, R4, PT ;  /* 0x000000040600722a */ /* 0x000fc80003f2e000 */
[----:B------:R-:W-:-:S10]  /*4210*/  IMAD.X R24, RZ, RZ, R24, P3 ;  /* 0x000000ffff187224 */ /* 0x000fd400018e0618 */
        /* <DEDUP_REMOVED lines=9> */
[----:B------:R-:W-:-:S04]  /*42b0*/  VIADD R6, R17, 0xa00 ;  /* 0x00000a0011067836 */ /* 0x000fc80000000000 */
[----:B------:R-:W-:Y:S01]  /*42c0*/  DSETP.GEU.AND P2, PT, R4, R8, PT ;  /* 0x000000080400722a */ /* 0x000fe20003f4e000 */
[----:B------:R-:W-:-:S13]  /*42d0*/  ISETP.GT.AND P1, PT, R6, UR4, PT ;  /* 0x0000000406007c0c */ /* 0x000fda000bf24270 */
[----:B------:R-:W-:-:S04]  /*42e0*/  @P2 ISETP.GE.U32.AND P0, PT, R10, R23, PT ;  /* 0x000000170a00220c */ /* 0x000fc80003f06070 */
[----:B------:R-:W-:-:S13]  /*42f0*/  @P2 ISETP.GE.AND.EX P0, PT, R11, R24, PT, P0 ;  /* 0x000000180b00220c */ /* 0x000fda0003f06300 */
[----:B------:R-:W-:-:S06]  /*4300*/  @P2 DSETP.LT.OR P0, PT, R8, R4, !P0 ;  /* 0x000000040800222a */ /* 0x000fcc0004701400 */
[----:B------:R-:W-:Y:S02]  /*4310*/  @P2 FSEL R4, R4, R8, P0 ;  /* 0x0000000804042208 */ /* 0x000fe40000000000 */
[----:B------:R-:W-:Y:S01]  /*4320*/  @P2 FSEL R7, R5, R9, P0 ;  /* 0x0000000905072208 */ /* 0x000fe20000000000 */
[----:B------:R-:W-:Y:S01]  /*4330*/  VIADD R5, R17, 0x500 ;  /* 0x0000050011057836 */ /* 0x000fe20000000000 */
[----:B------:R-:W-:Y:S01]  /*4340*/  @P2 SEL R23, R10, R23, P0 ;  /* 0x000000170a172207 */ /* 0x000fe20000000000 */
[----:B------:R-:W-:Y:S01]  /*4350*/  @P2 IMAD.MOV.U32 R8, RZ, RZ, R4 ;  /* 0x000000ffff082224 */ /* 0x000fe200078e0004 */
[----:B------:R-:W-:Y:S01]  /*4360*/  @P2 SEL R24, R11, R24, P0 ;  /* 0x000000180b182207 */ /* 0x000fe20000000000 */
[----:B------:R-:W-:Y:S02]  /*4370*/  @P2 IMAD.MOV.U32 R9, RZ, RZ, R7 ;  /* 0x000000ffff092224 */ /* 0x000fe400078e0007 */
[----:B------:R-:W-:Y:S02]  /*4380*/  IMAD.MOV.U32 R17, RZ, RZ, R5 ;  /* 0x000000ffff117224 */ /* 0x000fe400078e0005 */
[----:B------:R-:W-:-:S02]  /*4390*/  IMAD.MOV.U32 R14, RZ, RZ, R8 ;  /* 0x000000ffff0e7224 */ /* 0x000fc400078e0008 */
[----:B------:R-:W-:Y:S01]  /*43a0*/  IMAD.MOV.U32 R15, RZ, RZ, R9 ;  /* 0x000000ffff0f7224 */ /* 0x000fe200078e0009 */
[----:B------:R-:W-:Y:S06]  /*43b0*/  @!P1 BRA `(.L_x_839) ;  /* 0xfffffff800b09947 */ /* 0x000fec000383ffff */
.L_x_836:
        /* <DEDUP_REMOVED lines=14> */
[----:B------:R-:W-:Y:S02]  /*44a0*/  IADD3 R7, PT, PT, R0, R5, RZ ;  /* 0x0000000500077210 */ /* 0x000fe40007ffe0ff */
[----:B------:R-:W-:Y:S02]  /*44b0*/  LEA.HI R4, R10, 0x1, RZ, 0x18 ;  /* 0x000000010a047811 */ /* 0x000fe400078fc0ff */
[----:B------:R-:W-:Y:S02]  /*44c0*/  IADD3 R14, P0, PT, R7, UR6, RZ ;  /* 0x00000006070e7c10 */ /* 0x000fe4000ff1e0ff */
[----:B------:R-:W-:Y:S01]  /*44d0*/  LOP3.LUT R6, R4, 0x3, RZ, 0xc0, !PT ;  /* 0x0000000304067812 */ /* 0x000fe200078ec0ff */
[----:B------:R-:W-:Y:S02]  /*44e0*/  IMAD.MOV.U32 R4, RZ, RZ, R0 ;  /* 0x000000ffff047224 */ /* 0x000fe400078e0000 */
[----:B------:R-:W-:-:S02]  /*44f0*/  IMAD.X R15, RZ, RZ, UR7, P0 ;  /* 0x00000007ff0f7e24 */ /* 0x000fc400080e06ff */
[----:B------:R-:W-:Y:S02]  /*4500*/  IMAD.MOV R11, RZ, RZ, -R6 ;  /* 0x000000ffff0b7224 */ /* 0x000fe400078e0a06 */
[----:B0-----:R-:W-:-:S04]  /*4510*/  IMAD.WIDE.U32 R2, R7, 0x8, R2 ;  /* 0x0000000807027825 */ /* 0x001fc800078e0002 */
[----:B------:R-:W-:Y:S02]  /*4520*/  IMAD.MOV.U32 R12, RZ, RZ, R2 ;  /* 0x000000ffff0c7224 */ /* 0x000fe400078e0002 */
[----:B------:R-:W-:-:S07]  /*4530*/  IMAD.MOV.U32 R13, RZ, RZ, R3 ;  /* 0x000000ffff0d7224 */ /* 0x000fce00078e0003 */
.L_x_846:
        /* <DEDUP_REMOVED lines=31> */
.L_x_845:
[----:B------:R-:W-:Y:S05]  /*4730*/  BSYNC.RECONVERGENT B3 ;  /* 0x0000000000037941 */ /* 0x000fea0003800200 */
.L_x_844:
[----:B------:R-:W-:Y:S01]  /*4740*/  IADD3 R14, P0, PT, R14, 0x100, RZ ;  /* 0x000001000e0e7810 */ /* 0x000fe20007f1e0ff */
[----:B------:R-:W-:Y:S02]  /*4750*/  VIADD R4, R4, 0x100 ;  /* 0x0000010004047836 */ /* 0x000fe40000000000 */
[----:B------:R-:W-:Y:S02]  /*4760*/  IMAD.X R13, RZ, RZ, R13, P3 ;  /* 0x000000ffff0d7224 */ /* 0x000fe400018e060d */
[----:B------:R-:W-:Y:S01]  /*4770*/  IMAD.X R15, RZ, RZ, R15, P0 ;  /* 0x000000ffff0f7224 */ /* 0x000fe200000e060f */
[----:B------:R-:W-:Y:S07]  /*4780*/  @P2 BRA `(.L_x_846) ;  /* 0xfffffffc006c2947 */ /* 0x000fee000383ffff */
.L_x_843:
[----:B------:R-:W-:Y:S05]  /*4790*/  BSYNC.RECONVERGENT B2 ;  /* 0x0000000000027941 */ /* 0x000fea0003800200 */
.L_x_842:
[----:B------:R-:W-:-:S13]  /*47a0*/  ISETP.GE.U32.AND P0, PT, R10, 0x300, PT ;  /* 0x000003000a00780c */ /* 0x000fda0003f06070 */
[----:B------:R-:W-:Y:S05]  /*47b0*/  @!P0 BRA `(.L_x_841) ;  /* 0x0000000400fc8947 */ /* 0x000fea0003800000 */
[----:B------:R-:W0:Y:S01]  /*47c0*/  LDCU.128 UR12, c[0x0][0x380] ;  /* 0x00007000ff0c77ac */ /* 0x000e220008000c00 */
[----:B------:R-:W1:Y:S01]  /*47d0*/  LDC.64 R20, c[0x0][0x380] ;  /* 0x0000e000ff147b82 */ /* 0x000e620000000a00 */
[CC--:B------:R-:W-:Y:S01]  /*47e0*/  IADD3 R7, P1, PT, R4.reuse, R5.reuse, RZ ;  /* 0x0000000504077210 */ /* 0x0c0fe20007f3e0ff */
[C---:B------:R-:W-:Y:S01]  /*47f0*/  VIADD R22, R4.reuse, 0x200 ;  /* 0x0000020004167836 */ /* 0x040fe20000000000 */
[----:B------:R-:W-:-:S03]  /*4800*/  IADD3 R16, PT, PT, R4, R5, RZ ;  /* 0x0000000504107210 */ /* 0x000fc60007ffe0ff */
[----:B------:R-:W-:Y:S02]  /*4810*/  IMAD.X R10, RZ, RZ, RZ, P1 ;  /* 0x000000ffff0a7224 */ /* 0x000fe400008e06ff */
[----:B------:R-:W2:Y:S01]  /*4820*/  LDC.64 R2, c[0x0][0x388] ;  /* 0x0000e200ff027b82 */ /* 0x000ea20000000a00 */
[C---:B0-----:R-:W-:Y:S02]  /*4830*/  LEA R6, P2, R7.reuse, UR12, 0x3 ;  /* 0x0000000c07067c11 */ /* 0x041fe4000f8418ff */
[----:B------:R-:W-:Y:S02]  /*4840*/  IADD3 R18, P0, PT, R16, UR14, RZ ;  /* 0x0000000e10127c10 */ /* 0x000fe4000ff1e0ff */
[----:B------:R-:W-:Y:S02]  /*4850*/  IADD3 R6, P1, PT, R6, 0x1800, RZ ;  /* 0x0000180006067810 */ /* 0x000fe40007f3e0ff */
[----:B------:R-:W-:Y:S01]  /*4860*/  LEA.HI.X R5, R7, UR13, R10, 0x3, P2 ;  /* 0x0000000d07057c11 */ /* 0x000fe200090f1c0a */
[----:B-1----:R-:W-:-:S04]  /*4870*/  IMAD.WIDE.U32 R20, R16, 0x8, R20 ;  /* 0x0000000810147825 */ /* 0x002fc800078e0014 */
[----:B------:R-:W-:Y:S02]  /*4880*/  IMAD.X R19, RZ, RZ, UR15, P0 ;  /* 0x0000000fff137e24 */ /* 0x000fe400080e06ff */
[----:B------:R-:W-:-:S07]  /*4890*/  IMAD.X R5, RZ, RZ, R5, P1 ;  /* 0x000000ffff057224 */ /* 0x000fce00008e0605 */
.L_x_855:
[----:B------:R-:W3:Y:S01]  /*48a0*/  LDG.E.64 R14, desc[UR8][R20.64] ;  /* 0x00000008140e7981 */ /* 0x000ee2000c1e1b00 */
[----:B------:R-:W-:-:S05]  /*48b0*/  IMAD.MOV.U32 R4, RZ, RZ, R6 ;  /* 0x000000ffff047224 */ /* 0x000fca00078e0006 */
[----:B------:R0:W5:Y:S04]  /*48c0*/  LDG.E.64 R10, desc[UR8][R4.64+-0x1000] ;  /* 0xfff00008040a7981 */ /* 0x000168000c1e1b00 */
[----:B------:R0:W5:Y:S01]  /*48d0*/  LDG.E.64 R6, desc[UR8][R4.64+-0x800] ;  /* 0xfff8000804067981 */ /* 0x000162000c1e1b00 */
[----:B------:R-:W-:Y:S01]  /*48e0*/  BSSY.RECONVERGENT B2, `(.L_x_847) ;  /* 0x0000015000027945 */ /* 0x000fe20003800200 */
[----:B------:R-:W-:Y:S02]  /*48f0*/  IMAD.MOV.U32 R26, RZ, RZ, R18 ;  /* 0x000000ffff1a7224 */ /* 0x000fe400078e0012 */
[----:B------:R-:W-:Y:S01]  /*4900*/  IMAD.MOV.U32 R25, RZ, RZ, R19 ;  /* 0x000000ffff197224 */ /* 0x000fe200078e0013 */
[----:B---3--:R-:W-:Y:S01]  /*4910*/  DSETP.GEU.AND P0, PT, R8, R14, PT ;  /* 0x0000000e0800722a */ /* 0x008fe20003f0e000 */
[----:B------:R-:W-:-:S02]  /*4920*/  IMAD.MOV.U32 R12, RZ, RZ, R14 ;  /* 0x000000ffff0c7224 */ /* 0x000fc400078e000e */
        /* <DEDUP_REMOVED lines=16> */
.L_x_848:
[----:B------:R-:W-:Y:S05]  /*4a30*/  BSYNC.RECONVERGENT B2 ;  /* 0x0000000000027941 */ /* 0x000fea0003800200 */
.L_x_847:
[----:B-----5:R-:W-:Y:S01]  /*4a40*/  DSETP.GEU.AND P0, PT, R12, R10, PT ;  /* 0x0000000a0c00722a */ /* 0x020fe20003f0e000 */
[----:B------:R-:W-:Y:S01]  /*4a50*/  VIADD R9, R16, 0x100 ;  /* 0x0000010010097836 */ /* 0x000fe20000000000 */
[----:B------:R-:W-:Y:S01]  /*4a60*/  BSSY.RECONVERGENT B2, `(.L_x_849) ;  /* 0x0000016000027945 */ /* 0x000fe20003800200 */
[----:B------:R-:W-:-:S03]  /*4a70*/  IMAD.MOV.U32 R8, RZ, RZ, R10 ;  /* 0x000000ffff087224 */ /* 0x000fc600078e000a */
[----:B--2---:R-:W-:Y:S01]  /*4a80*/  IADD3 R23, P1, PT, R9, R2, RZ ;  /* 0x0000000209177210 */ /* 0x004fe20007f3e0ff */
[----:B------:R-:W-:-:S04]  /*4a90*/  IMAD.MOV.U32 R9, RZ, RZ, R11 ;  /* 0x000000ffff097224 */ /* 0x000fc800078e000b */
[----:B------:R-:W-:Y:S02]  /*4aa0*/  IMAD.X R24, RZ, RZ, R3, P1 ;  /* 0x000000ffff187224 */ /* 0x000fe400008e0603 */
[----:B------:R-:W-:Y:S02]  /*4ab0*/  IMAD.MOV.U32 R15, RZ, RZ, R23 ;  /* 0x000000ffff0f7224 */ /* 0x000fe400078e0017 */
[----:B------:R-:W-:Y:S01]  /*4ac0*/  IMAD.MOV.U32 R14, RZ, RZ, R24 ;  /* 0x000000ffff0e7224 */ /* 0x000fe200078e0018 */
        /* <DEDUP_REMOVED lines=15> */
.L_x_850:
[----:B------:R-:W-:Y:S05]  /*4bc0*/  BSYNC.RECONVERGENT B2 ;  /* 0x0000000000027941 */ /* 0x000fea0003800200 */
.L_x_849:
[----:B------:R0:W5:Y:S01]  /*4bd0*/  LDG.E.64 R10, desc[UR8][R4.64] ;  /* 0x00000008040a7981 */ /* 0x000162000c1e1b00 */
[----:B------:R-:W-:Y:S01]  /*4be0*/  DSETP.GEU.AND P0, PT, R8, R6, PT ;  /* 0x000000060800722a */ /* 0x000fe20003f0e000 */
[----:B------:R-:W-:Y:S01]  /*4bf0*/  IADD3 R13, PT, PT, R16, 0x200, RZ ;  /* 0x00000200100d7810 */ /* 0x000fe20007ffe0ff */
[----:B------:R-:W-:Y:S01]  /*4c00*/  BSSY.RECONVERGENT B2, `(.L_x_851) ;  /* 0x0000016000027945 */ /* 0x000fe20003800200 */
[----:B------:R-:W-:Y:S02]  /*4c10*/  IMAD.MOV.U32 R12, RZ, RZ, R6 ;  /* 0x000000ffff0c7224 */ /* 0x000fe400078e0006 */
[----:B------:R-:W-:Y:S01]  /*4c20*/  IADD3 R24, P1, PT, R13, R2, RZ ;  /* 0x000000020d187210 */ /* 0x000fe20007f3e0ff */
[----:B------:R-:W-:-:S04]  /*4c30*/  IMAD.MOV.U32 R13, RZ, RZ, R7 ;  /* 0x000000ffff0d7224 */ /* 0x000fc800078e0007 */
[----:B------:R-:W-:Y:S02]  /*4c40*/  IMAD.X R23, RZ, RZ, R3, P1 ;  /* 0x000000ffff177224 */ /* 0x000fe400008e0603 */
        /* <DEDUP_REMOVED lines=17> */
.L_x_852:
[----:B------:R-:W-:Y:S05]  /*4d60*/  BSYNC.RECONVERGENT B2 ;  /* 0x0000000000027941 */ /* 0x000fea0003800200 */
.L_x_851:
[----:B-----5:R-:W-:Y:S01]  /*4d70*/  DSETP.GEU.AND P0, PT, R12, R10, PT ;  /* 0x0000000a0c00722a */ /* 0x020fe20003f0e000 */
[----:B------:R-:W-:Y:S01]  /*4d80*/  VIADD R7, R16, 0x300 ;  /* 0x0000030010077836 */ /* 0x000fe20000000000 */
[----:B------:R-:W-:Y:S01]  /*4d90*/  BSSY.RECONVERGENT B2, `(.L_x_853) ;  /* 0x0000016000027945 */ /* 0x000fe20003800200 */
[----:B------:R-:W-:Y:S02]  /*4da0*/  IMAD.MOV.U32 R8, RZ, RZ, R10 ;  /* 0x000000ffff087224 */ /* 0x000fe400078e000a */
[----:B------:R-:W-:Y:S01]  /*4db0*/  IMAD.MOV.U32 R9, RZ, RZ, R11 ;  /* 0x000000ffff097224 */ /* 0x000fe200078e000b */
[----:B------:R-:W-:-:S05]  /*4dc0*/  IADD3 R7, P1, PT, R7, R2, RZ ;  /* 0x0000000207077210 */ /* 0x000fca0007f3e0ff */
        /* <DEDUP_REMOVED lines=18> */
.L_x_854:
[----:B------:R-:W-:Y:S05]  /*4ef0*/  BSYNC.RECONVERGENT B2 ;  /* 0x0000000000027941 */ /* 0x000fea0003800200 */
.L_x_853:
[----:B------:R-:W-:Y:S01]  /*4f00*/  VIADD R10, R22, 0x200 ;  /* 0x00000200160a7836 */ /* 0x000fe20000000000 */
[----:B------:R-:W-:Y:S01]  /*4f10*/  IADD3 R6, P2, PT, R4, 0x2000, RZ ;  /* 0x0000200004067810 */ /* 0x000fe20007f5e0ff */
[----:B------:R-:W-:Y:S01]  /*4f20*/  VIADD R22, R22, 0x400 ;  /* 0x0000040016167836 */ /* 0x000fe20000000000 */
[----:B------:R-:W-:Y:S01]  /*4f30*/  IADD3 R18, P1, PT, R18, 0x400, RZ ;  /* 0x0000040012127810 */ /* 0x000fe20007f3e0ff */
[----:B------:R-:W-:Y:S01]  /*4f40*/  VIADD R16, R16, 0x400 ;  /* 0x0000040010107836 */ /* 0x000fe20000000000 */
[----:B------:R-:W-:Y:S01]  /*4f50*/  ISETP.GE.AND P0, PT, R10, R17, PT ;  /* 0x000000110a00720c */ /* 0x000fe20003f06270 */
[----:B------:R-:W-:Y:S01]  /*4f60*/  IMAD.X R5, RZ, RZ, R5, P2 ;  /* 0x000000ffff057224 */ /* 0x000fe200010e0605 */
[----:B------:R-:W-:Y:S02]  /*4f70*/  IADD3 R20, P2, PT, R20, 0x2000, RZ ;  /* 0x0000200014147810 */ /* 0x000fe40007f5e0ff */
[----:B------:R-:W-:-:S03]  /*4f80*/  IADD3.X R19, PT, PT, RZ, R19, RZ, P1, !PT ;  /* 0x00000013ff137210 */ /* 0x000fc60000ffe4ff */
[----:B------:R-:W-:-:S06]  /*4f90*/  IMAD.X R21, RZ, RZ, R21, P2 ;  /* 0x000000ffff157224 */ /* 0x000fcc00010e0615 */
[----:B------:R-:W-:Y:S05]  /*4fa0*/  @!P0 BRA `(.L_x_855) ;  /* 0xfffffff8003c8947 */ /* 0x000fea000383ffff */
.L_x_841:
[----:B------:R-:W-:Y:S05]  /*4fb0*/  BSYNC.RECONVERGENT B1 ;  /* 0x0000000000017941 */ /* 0x000fea0003800200 */
.L_x_840:
        /* <DEDUP_REMOVED lines=32> */
.L_x_857:
[----:B------:R-:W-:Y:S05]  /*51c0*/  BSYNC.RECONVERGENT B1 ;  /* 0x0000000000017941 */ /* 0x000fea0003800200 */
.L_x_856:
        /* <DEDUP_REMOVED lines=31> */
.L_x_859:
[----:B------:R-:W-:Y:S05]  /*53c0*/  BSYNC.RECONVERGENT B1 ;  /* 0x0000000000017941 */ /* 0x000fea0003800200 */
.L_x_858:
        /* <DEDUP_REMOVED lines=31> */
.L_x_861:
[----:B------:R-:W-:Y:S05]  /*55c0*/  BSYNC.RECONVERGENT B1 ;  /* 0x0000000000017941 */ /* 0x000fea0003800200 */
.L_x_860:
        /* <DEDUP_REMOVED lines=31> */
.L_x_863:
[----:B------:R-:W-:Y:S05]  /*57c0*/  BSYNC.RECONVERGENT B1 ;  /* 0x0000000000017941 */ /* 0x000fea0003800200 */
.L_x_862:
[----:B------:R-:W-:Y:S01]  /*57d0*/  ISETP.GT.AND P0, PT, R10, 0xf, PT ;  /* 0x0000000f0a00780c */ /* 0x000fe20003f04270 */
[----:B-1----:R1:W1:Y:S01]  /*57e0*/  SHFL.DOWN PT, R6, R4, 0x10, 0x1f ;  /* 0x0a001f0004067f89 */ /* 0x00226200000e0000 */
[----:B------:R-:W-:Y:S01]  /*57f0*/  BSSY.RECONVERGENT B1, `(.L_x_864) ;  /* 0x000001d000017945 */ /* 0x000fe20003800200 */
[----:B---3--:R-:W-:Y:S02]  /*5800*/  IMAD.MOV.U32 R14, RZ, RZ, R8 ;  /* 0x000000ffff0e7224 */ /* 0x008fe400078e0008 */
[----:B--2---:R2:W3:Y:S01]  /*5810*/  SHFL.DOWN PT, R7, R5, 0x10, 0x1f ;  /* 0x0a001f0005077f89 */ /* 0x0044e200000e0000 */
[----:B------:R-:W-:Y:S02]  /*5820*/  IMAD.MOV.U32 R15, RZ, RZ, R9 ;  /* 0x000000ffff0f7224 */ /* 0x000fe400078e0009 */
[----:B------:R-:W-:Y:S01]  /*5830*/  IMAD.MOV.U32 R2, RZ, RZ, R4 ;  /* 0x000000ffff027224 */ /* 0x000fe200078e0004 */
[----:B0-----:R2:W0:Y:S01]  /*5840*/  SHFL.DOWN PT, R11, R8, 0x10, 0x1f ;  /* 0x0a001f00080b7f89 */ /* 0x00142200000e0000 */
        /* <DEDUP_REMOVED lines=23> */
.L_x_865:
[----:B------:R-:W-:Y:S05]  /*59c0*/  BSYNC.RECONVERGENT B1 ;  /* 0x0000000000017941 */ /* 0x000fea0003800200 */
.L_x_864:
        /* <DEDUP_REMOVED lines=11> */
.L_x_867:
[----:B------:R-:W-:Y:S05]  /*5a80*/  BSYNC.RECONVERGENT B1 ;  /* 0x0000000000017941 */ /* 0x000fea0003800200 */
.L_x_866:
        /* <DEDUP_REMOVED lines=8> */
[----:B---3--:R-:W2:Y:S04]  /*5b10*/  LDS.128 R4, [R0+0x20] ;  /* 0x0000200000047984 */ /* 0x008ea80000000c00 */
[----:B0---4-:R0:W3:Y:S04]  /*5b20*/  LDS.64 R12, [R0+0x80] ;  /* 0x00008000000c7984 */ /* 0x0110e80000000a00 */
[----:B------:R0:W4:Y:S01]  /*5b30*/  LDS.128 R8, [R0+0x30] ;  /* 0x0000300000087984 */ /* 0x0001220000000c00 */
[----:B-1----:R-:W-:Y:S01]  /*5b40*/  DSETP.GEU.AND P0, PT, R2, R16, PT ;  /* 0x000000100200722a */ /* 0x002fe20003f0e000 */
[----:B------:R-:W-:-:S02]  /*5b50*/  IMAD.MOV.U32 R24, RZ, RZ, R16 ;  /* 0x000000ffff187224 */ /* 0x000fc400078e0010 */
[----:B------:R-:W-:Y:S02]  /*5b60*/  IMAD.MOV.U32 R25, RZ, RZ, R17 ;  /* 0x000000ffff197224 */ /* 0x000fe400078e0011 */
[----:B--2---:R-:W-:Y:S02]  /*5b70*/  IMAD.MOV.U32 R27, RZ, RZ, R4 ;  /* 0x000000ffff1b7224 */ /* 0x004fe400078e0004 */
[----:B------:R-:W-:-:S07]  /*5b80*/  IMAD.MOV.U32 R29, RZ, RZ, R5 ;  /* 0x000000ffff1d7224 */ /* 0x000fce00078e0005 */
[----:B0--34-:R-:W-:Y:S05]  /*5b90*/  @!P0 BRA `(.L_x_869) ;  /* 0x0000000000388947 */ /* 0x019fea0003800000 */
        /* <DEDUP_REMOVED lines=14> */
.L_x_869:
[----:B------:R-:W-:Y:S05]  /*5c80*/  BSYNC.RECONVERGENT B1 ;  /* 0x0000000000017941 */ /* 0x000fea0003800200 */
.L_x_868:
[----:B------:R0:W1:Y:S01]  /*5c90*/  LDS.128 R16, [R0+0x40] ;  /* 0x0000400000107984 */ /* 0x0000620000000c00 */
[----:B------:R-:W-:Y:S01]  /*5ca0*/  DSETP.GEU.AND P0, PT, R24, R6, PT ;  /* 0x000000061800722a */ /* 0x000fe20003f0e000 */
[----:B------:R-:W-:Y:S01]  /*5cb0*/  BSSY.RECONVERGENT B1, `(.L_x_870) ;  /* 0x0000015000017945 */ /* 0x000fe20003800200 */
[----:B------:R-:W-:Y:S01]  /*5cc0*/  IMAD.MOV.U32 R4, RZ, RZ, R6 ;  /* 0x000000ffff047224 */ /* 0x000fe200078e0006 */
[----:B------:R0:W2:Y:S01]  /*5cd0*/  LDS.128 R20, [R0+0x50] ;  /* 0x0000500000147984 */ /* 0x0000a20000000c00 */
[----:B------:R-:W-:Y:S01]  /*5ce0*/  MOV R5, R7 ;  /* 0x0000000700057202 */ /* 0x000fe20000000f00 */
[----:B------:R-:W-:Y:S02]  /*5cf0*/  IMAD.MOV.U32 R15, RZ, RZ, R8 ;  /* 0x000000ffff0f7224 */ /* 0x000fe400078e0008 */
[----:B------:R-:W-:-:S07]  /*5d00*/  IMAD.MOV.U32 R14, RZ, RZ, R9 ;  /* 0x000000ffff0e7224 */ /* 0x000fce00078e0009 */
        /* <DEDUP_REMOVED lines=15> */
.L_x_871:
[----:B------:R-:W-:Y:S05]  /*5e00*/  BSYNC.RECONVERGENT B1 ;  /* 0x0000000000017941 */ /* 0x000fea0003800200 */
.L_x_870:
        /* <DEDUP_REMOVED lines=21> */
.L_x_873:
[----:B------:R-:W-:Y:S05]  /*5f60*/  BSYNC.RECONVERGENT B1 ;  /* 0x0000000000017941 */ /* 0x000fea0003800200 */
.L_x_872:
        /* <DEDUP_REMOVED lines=23> */
.L_x_875:
[----:B------:R-:W-:Y:S05]  /*60e0*/  BSYNC.RECONVERGENT B1 ;  /* 0x0000000000017941 */ /* 0x000fea0003800200 */
.L_x_874:
        /* <DEDUP_REMOVED lines=21> */
.L_x_877:
[----:B------:R-:W-:Y:S05]  /*6240*/  BSYNC.RECONVERGENT B1 ;  /* 0x0000000000017941 */ /* 0x000fea0003800200 */
.L_x_876:
        /* <DEDUP_REMOVED lines=21> */
.L_x_879:
[----:B------:R-:W-:Y:S05]  /*63a0*/  BSYNC.RECONVERGENT B1 ;  /* 0x0000000000017941 */ /* 0x000fea0003800200 */
.L_x_878:
        /* <DEDUP_REMOVED lines=20> */
.L_x_797:
[----:B------:R-:W-:Y:S05]  /*64f0*/  BSYNC.RECONVERGENT B0 ;  /* 0x0000000000007941 */ /* 0x000fea0003800200 */
.L_x_764:
[----:B------:R-:W-:Y:S05]  /*6500*/  @P1 EXIT ;  /* 0x000000000000194d */ /* 0x000fea0003800000 */
[----:B012-4-:R-:W0:Y:S02]  /*6510*/  LDC.64 R4, c[0x0][0x390] ;  /* 0x0000e400ff047b82 */ /* 0x017e240000000a00 */
[----:B0-----:R-:W-:Y:S04]  /*6520*/  STG.E.64 desc[UR8][R4.64], R2 ;  /* 0x0000000204007986 */ /* 0x001fe8000c101b08 */
[----:B------:R-:W-:Y:S01]  /*6530*/  STG.E.64 desc[UR8][R4.64+0x8], R14 ;  /* 0x0000080e04007986 */ /* 0x000fe2000c101b08 */
[----:B------:R-:W-:Y:S05]  /*6540*/  EXIT ;  /* 0x000000000000794d */ /* 0x000fea0003800000 */
.L_x_880:
        /* <DEDUP_REMOVED lines=11> */
.L_x_1704:


//--------------------- .text._ZN6thrust24THRUST_300001_SM_1000_NS8cuda_cub4core6detail13_kernel_agentINS1_8__reduce11ReduceAgentIPN4cuda3std3__45tupleIJdlEEESC_SB_lNS1_9__extrema9arg_min_fIdlNS9_4lessIdEEEEEEJSC_SC_iSH_EEEvDpT0_ --------------------------
	.section	.text._ZN6thrust24THRUST_300001_SM_1000_NS8cuda_cub4core6detail13_kernel_agentINS1_8__reduce11ReduceAgentIPN4cuda3std3__45tupleIJdlEEESC_SB_lNS1_9__extrema9arg_min_fIdlNS9_4lessIdEEEEEEJSC_SC_iSH_EEEvDpT0_,"ax",@progbits
	.align	128
        .global         _ZN6thrust24THRUST_300001_SM_1000_NS8cuda_cub4core6detail13_kernel_agentINS1_8__reduce11ReduceAgentIPN4cuda3std3__45tupleIJdlEEESC_SB_lNS1_9__extrema9arg_min_fIdlNS9_4lessIdEEEEEEJSC_SC_iSH_EEEvDpT0_
        .type           _ZN6thrust24THRUST_300001_SM_1000_NS8cuda_cub4core6detail13_kernel_agentINS1_8__reduce11ReduceAgentIPN4cuda3std3__45tupleIJdlEEESC_SB_lNS1_9__extrema9arg_min_fIdlNS9_4lessIdEEEEEEJSC_SC_iSH_EEEvDpT0_,@function
        .size           _ZN6thrust24THRUST_300001_SM_1000_NS8cuda_cub4core6detail13_kernel_agentINS1_8__reduce11ReduceAgentIPN4cuda3std3__45tupleIJdlEEESC_SB_lNS1_9__extrema9arg_min_fIdlNS9_4lessIdEEEEEEJSC_SC_iSH_EEEvDpT0_,(.L_x_1705 - _ZN6thrust24THRUST_300001_SM_1000_NS8cuda_cub4core6detail13_kernel_agentINS1_8__reduce11ReduceAgentIPN4cuda3std3__45tupleIJdlEEESC_SB_lNS1_9__extrema9arg_min_fIdlNS9_4lessIdEEEEEEJSC_SC_iSH_EEEvDpT0_)
        .other          _ZN6thrust24THRUST_300001_SM_1000_NS8cuda_cub4core6detail13_kernel_agentINS1_8__reduce11ReduceAgentIPN4cuda3std3__45tupleIJdlEEESC_SB_lNS1_9__extrema9arg_min_fIdlNS9_4lessIdEEEEEEJSC_SC_iSH_EEEvDpT0_,@"STO_CUDA_ENTRY STV_DEFAULT"
_ZN6thrust24THRUST_300001_SM_1000_NS8cuda_cub4core6detail13_kernel_agentINS1_8__reduce11ReduceAgentIPN4cuda3std3__45tupleIJdlEEESC_SB_lNS1_9__extrema9arg_min_fIdlNS9_4lessIdEEEEEEJSC_SC_iSH_EEEvDpT0_:
.text._ZN6thrust24THRUST_300001_SM_1000_NS8cuda_cub4core6detail13_kernel_agentINS1_8__reduce11ReduceAgentIPN4cuda3std3__45tupleIJdlEEESC_SB_lNS1_9__extrema9arg_min_fIdlNS9_4lessIdEEEEEEJSC_SC_iSH_EEEvDpT0_:
        /* <DEDUP_REMOVED lines=21> */
.L_x_884:
[----:B0-----:R-:W-:Y:S05]  /*0150*/  BSYNC.RECONVERGENT B1 ;  /* 0x0000000000017941 */ /* 0x001fea0003800200 */
.L_x_883:
        /* <DEDUP_REMOVED lines=9> */
[----:B-1----:R-:W0:Y:S01]  /*01f0*/  LDC.64 R8, c[0x0][0x380] ;  /* 0x0000e000ff087b82 */ /* 0x002e220000000a00 */
[----:B------:R-:W-:-:S04]  /*0200*/  LEA.HI R7, R16, 0x1, RZ, 0x18 ;  /* 0x0000000110077811 */ /* 0x000fc800078fc0ff */
[----:B------:R-:W-:-:S05]  /*0210*/  LOP3.LUT R7, R7, 0x3, RZ, 0xc0, !PT ;  /* 0x0000000307077812 */ /* 0x000fca00078ec0ff */
[----:B------:R-:W-:Y:S02]  /*0220*/  IMAD.MOV R7, RZ, RZ, -R7 ;  /* 0x000000ffff077224 */ /* 0x000fe400078e0a07 */
[----:B0-----:R-:W-:-:S04]  /*0230*/  IMAD.WIDE.U32 R8, R6, 0x10, R8 ;  /* 0x0000001006087825 */ /* 0x001fc800078e0008 */
[----:B------:R-:W-:-:S07]  /*0240*/  IMAD.MOV.U32 R14, RZ, RZ, R8 ;  /* 0x000000ffff0e7224 */ /* 0x000fce00078e0008 */
.L_x_891:
[----:B------:R-:W-:-:S05]  /*0250*/  IMAD.MOV.U32 R8, RZ, RZ, R14 ;  /* 0x000000ffff087224 */ /* 0x000fca00078e000e */
[----:B------:R-:W2:Y:S01]  /*0260*/  LDG.E.64.CONSTANT R10, desc[UR10][R8.64] ;  /* 0x0000000a080a7981 */ /* 0x000ea2000c1e9b00 */
[----:B------:R-:W-:Y:S01]  /*0270*/  VIADD R7, R7, 0x1 ;  /* 0x0000000107077836 */ /* 0x000fe20000000000 */
[----:B------:R-:W-:Y:S01]  /*0280*/  BSSY.RECONVERGENT B3, `(.L_x_889) ;  /* 0x0000018000037945 */ /* 0x000fe20003800200 */
[----:B------:R-:W-:-:S03]  /*0290*/  IADD3 R14, P3, PT, R8, 0x1000, RZ ;  /* 0x00001000080e7810 */ /* 0x000fc60007f7e0ff */
[----:B------:R-:W-:Y:S01]  /*02a0*/  ISETP.NE.AND P2, PT, R7, RZ, PT ;  /* 0x000000ff0700720c */ /* 0x000fe20003f45270 */
[----:B--2--5:R-:W-:-:S14]  /*02b0*/  DSETP.GEU.AND P0, PT, R2, R10, PT ;  /* 0x0000000a0200722a */ /* 0x024fdc0003f0e000 */
[----:B------:R-:W-:Y:S05]  /*02c0*/  @!P0 BRA `(.L_x_890) ;  /* 0x00000000004c8947 */ /* 0x000fea0003800000 */
[----:B------:R-:W2:Y:S01]  /*02d0*/  LDG.E.64.CONSTANT R12, desc[UR10][R8.64+0x8] ;  /* 0x0000080a080c7981 */ /* 0x000ea2000c1e9b00 */
[----:B------:R-:W-:Y:S01]  /*02e0*/  DSETP.GT.AND P0, PT, R2, R10, PT ;  /* 0x0000000a0200722a */ /* 0x000fe20003f04000 */
[----:B------:R-:W-:Y:S02]  /*02f0*/  IMAD.MOV.U32 R21, RZ, RZ, R5 ;  /* 0x000000ffff157224 */ /* 0x000fe400078e0005 */
[----:B------:R-:W-:Y:S02]  /*0300*/  IMAD.MOV.U32 R19, RZ, RZ, R4 ;  /* 0x000000ffff137224 */ /* 0x000fe400078e0004 */
[----:B------:R-:W-:Y:S02]  /*0310*/  IMAD.MOV.U32 R15, RZ, RZ, R2 ;  /* 0x000000ffff0f7224 */ /* 0x000fe400078e0002 */
[----:B------:R-:W-:Y:S02]  /*0320*/  IMAD.MOV.U32 R17, RZ, RZ, R3 ;  /* 0x000000ffff117224 */ /* 0x000fe400078e0003 */
[----:B------:R-:W-:-:S02]  /*0330*/  IMAD.MOV.U32 R2, RZ, RZ, R10 ;  /* 0x000000ffff027224 */ /* 0x000fc400078e000a */
[----:B------:R-:W-:Y:S02]  /*0340*/  IMAD.MOV.U32 R3, RZ, RZ, R11 ;  /* 0x000000ffff037224 */ /* 0x000fe400078e000b */
[----:B--2---:R-:W-:Y:S02]  /*0350*/  IMAD.MOV.U32 R4, RZ, RZ, R12 ;  /* 0x000000ffff047224 */ /* 0x004fe400078e000c */
[----:B------:R-:W-:Y:S01]  /*0360*/  IMAD.MOV.U32 R5, RZ, RZ, R13 ;  /* 0x000000ffff057224 */ /* 0x000fe200078e000d */
[----:B------:R-:W-:Y:S06]  /*0370*/  @P0 BRA `(.L_x_890) ;  /* 0x0000000000200947 */ /* 0x000fec0003800000 */
[CC--:B------:R-:W-:Y:S02]  /*0380*/  ISETP.LT.U32.AND P0, PT, R19.reuse, R12.reuse, PT ;  /* 0x0000000c1300720c */ /* 0x0c0fe40003f01070 */
[-C--:B------:R-:W-:Y:S02]  /*0390*/  ISETP.GE.U32.AND P1, PT, R19, R12.reuse, PT ;  /* 0x0000000c1300720c */ /* 0x080fe40003f26070 */
[CC--:B------:R-:W-:Y:S02]  /*03a0*/  ISETP.LT.AND.EX P0, PT, R21.reuse, R13.reuse, PT, P0 ;  /* 0x0000000d1500720c */ /* 0x0c0fe40003f01300 */
[-C--:B------:R-:W-:Y:S02]  /*03b0*/  ISETP.GE.AND.EX P1, PT, R21, R13.reuse, PT, P1 ;  /* 0x0000000d1500720c */ /* 0x080fe40003f26310 */
[----:B------:R-:W-:Y:S02]  /*03c0*/  SEL R4, R19, R12, P0 ;  /* 0x0000000c13047207 */ /* 0x000fe40000000000 */
[----:B------:R-:W-:-:S02]  /*03d0*/  SEL R5, R21, R13, P0 ;  /* 0x0000000d15057207 */ /* 0x000fc40000000000 */
[----:B------:R-:W-:Y:S02]  /*03e0*/  FSEL R2, R15, R10, !P1 ;  /* 0x0000000a0f027208 */ /* 0x000fe40004800000 */
[----:B------:R-:W-:-:S07]  /*03f0*/  FSEL R3, R17, R11, !P1 ;  /* 0x0000000b11037208 */ /* 0x000fce0004800000 */
.L_x_890:
[----:B------:R-:W-:Y:S05]  /*0400*/  BSYNC.RECONVERGENT B3 ;  /* 0x0000000000037941 */ /* 0x000fea0003800200 */
.L_x_889:
[----:B------:R-:W-:Y:S02]  /*0410*/  IMAD.X R9, RZ, RZ, R9, P3 ;  /* 0x000000ffff097224 */ /* 0x000fe400018e0609 */
[----:B------:R-:W-:Y:S01]  /*0420*/  VIADD R6, R6, 0x100 ;  /* 0x0000010006067836 */ /* 0x000fe20000000000 */
[----:B------:R-:W-:Y:S06]  /*0430*/  @P2 BRA `(.L_x_891) ;  /* 0xfffffffc00842947 */ /* 0x000fec000383ffff */
.L_x_888:
[----:B------:R-:W-:Y:S05]  /*0440*/  BSYNC.RECONVERGENT B2 ;  /* 0x0000000000027941 */ /* 0x000fea0003800200 */
.L_x_887:
[----:B-1----:R-:W0:Y:S01]  /*0450*/  LDC.64 R8, c[0x0][0x380] ;  /* 0x0000e000ff087b82 */ /* 0x002e220000000a00 */
[----:B------:R-:W-:-:S13]  /*0460*/  ISETP.GE.U32.AND P0, PT, R16, 0x300, PT ;  /* 0x000003001000780c */ /* 0x000fda0003f06070 */
[----:B------:R-:W-:Y:S05]  /*0470*/  @!P0 BRA `(.L_x_886) ;  /* 0x0000000400888947 */ /* 0x000fea0003800000 */
.L_x_900:
[----:B0-----:R-:W-:-:S05]  /*0480*/  IMAD.WIDE R14, R6, 0x10, R8 ;  /* 0x00000010060e7825 */ /* 0x001fca00078e0208 */
[----:B------:R-:W2:Y:S04]  /*0490*/  LDG.E.64.CONSTANT R18, desc[UR10][R14.64] ;  /* 0x0000000a0e127981 */ /* 0x000ea8000c1e9b00 */
[----:B-----5:R0:W5:Y:S04]  /*04a0*/  LDG.E.64.CONSTANT R22, desc[UR10][R14.64+0x1000] ;  /* 0x0010000a0e167981 */ /* 0x020168000c1e9b00 */
[----:B------:R0:W5:Y:S04]  /*04b0*/  LDG.E.64.CONSTANT R12, desc[UR10][R14.64+0x2000] ;  /* 0x0020000a0e0c7981 */ /* 0x000168000c1e9b00 */
[----:B------:R0:W5:Y:S01]  /*04c0*/  LDG.E.64.CONSTANT R10, desc[UR10][R14.64+0x3000] ;  /* 0x0030000a0e0a7981 */ /* 0x000162000c1e9b00 */
[----:B------:R-:W-:Y:S01]  /*04d0*/  BSSY.RECONVERGENT B2, `(.L_x_892) ;  /* 0x0000016000027945 */ /* 0x000fe20003800200 */
[----:B------:R-:W-:-:S02]  /*04e0*/  IMAD.MOV.U32 R7, RZ, RZ, R4 ;  /* 0x000000ffff077224 */ /* 0x000fc400078e0004 */
[----:B------:R-:W-:Y:S02]  /*04f0*/  IMAD.MOV.U32 R27, RZ, RZ, R5 ;  /* 0x000000ffff1b7224 */ /* 0x000fe400078e0005 */
[----:B------:R-:W-:Y:S02]  /*0500*/  IMAD.MOV.U32 R16, RZ, RZ, R2 ;  /* 0x000000ffff107224 */ /* 0x000fe400078e0002 */
[----:B------:R-:W-:Y:S01]  /*0510*/  IMAD.MOV.U32 R17, RZ, RZ, R3 ;  /* 0x000000ffff117224 */ /* 0x000fe200078e0003 */
[----:B--2---:R-:W-:-:S14]  /*0520*/  DSETP.GEU.AND P0, PT, R2, R18, PT ;  /* 0x000000120200722a */ /* 0x004fdc0003f0e000 */
[----:B0-----:R-:W-:Y:S05]  /*0530*/  @!P0 BRA `(.L_x_893) ;  /* 0x00000000003c8947 */ /* 0x001fea0003800000 */
[----:B------:R-:W2:Y:S01]  /*0540*/  LDG.E.64.CONSTANT R20, desc[UR10][R14.64+0x8] ;  /* 0x0000080a0e147981 */ /* 0x000ea2000c1e9b00 */
[----:B------:R-:W-:Y:S01]  /*0550*/  DSETP.GT.AND P0, PT, R2, R18, PT ;  /* 0x000000120200722a */ /* 0x000fe20003f04000 */
[----:B------:R-:W-:Y:S02]  /*0560*/  IMAD.MOV.U32 R16, RZ, RZ, R18 ;  /* 0x000000ffff107224 */ /* 0x000fe400078e0012 */
[----:B------:R-:W-:Y:S02]  /*0570*/  IMAD.MOV.U32 R17, RZ, RZ, R19 ;  /* 0x000000ffff117224 */ /* 0x000fe400078e0013 */
[----:B--2---:R-:W-:Y:S02]  /*0580*/  IMAD.MOV.U32 R7, RZ, RZ, R20 ;  /* 0x000000ffff077224 */ /* 0x004fe400078e0014 */
        /* <DEDUP_REMOVED lines=10> */
.L_x_893:
[----:B------:R-:W-:Y:S05]  /*0630*/  BSYNC.RECONVERGENT B2 ;  /* 0x0000000000027941 */ /* 0x000fea0003800200 */
.L_x_892:
[----:B-----5:R-:W-:Y:S01]  /*0640*/  DSETP.GEU.AND P0, PT, R16, R22, PT ;  /* 0x000000161000722a */ /* 0x020fe20003f0e000 */
[----:B------:R-:W-:Y:S01]  /*0650*/  BSSY.RECONVERGENT B2, `(.L_x_894) ;  /* 0x0000015000027945 */ /* 0x000fe20003800200 */
[----:B------:R-:W-:Y:S02]  /*0660*/  IMAD.MOV.U32 R21, RZ, RZ, R7 ;  /* 0x000000ffff157224 */ /* 0x000fe400078e0007 */
[----:B------:R-:W-:Y:S02]  /*0670*/  IMAD.MOV.U32 R25, RZ, RZ, R27 ;  /* 0x000000ffff197224 */ /* 0x000fe400078e001b */
[----:B------:R-:W-:Y:S02]  /*0680*/  IMAD.MOV.U32 R2, RZ, RZ, R16 ;  /* 0x000000ffff027224 */ /* 0x000fe400078e0010 */
[----:B------:R-:W-:-:S06]  /*0690*/  IMAD.MOV.U32 R3, RZ, RZ, R17 ;  /* 0x000000ffff037224 */ /* 0x000fcc00078e0011 */
[----:B------:R-:W-:Y:S05]  /*06a0*/  @!P0 BRA `(.L_x_895) ;  /* 0x00000000003c8947 */ /* 0x000fea0003800000 */
[----:B------:R-:W2:Y:S01]  /*06b0*/  LDG.E.64.CONSTANT R4, desc[UR10][R14.64+0x1008] ;  /* 0x0010080a0e047981 */ /* 0x000ea2000c1e9b00 */
[----:B------:R-:W-:Y:S01]  /*06c0*/  DSETP.GT.AND P0, PT, R16, R22, PT ;  /* 0x000000161000722a */ /* 0x000fe20003f04000 */
[----:B------:R-:W-:Y:S02]  /*06d0*/  IMAD.MOV.U32 R2, RZ, RZ, R22 ;  /* 0x000000ffff027224 */ /* 0x000fe400078e0016 */
[----:B------:R-:W-:Y:S02]  /*06e0*/  IMAD.MOV.U32 R3, RZ, RZ, R23 ;  /* 0x000000ffff037224 */ /* 0x000fe400078e0017 */
[----:B--2---:R-:W-:Y:S02]  /*06f0*/  IMAD.MOV.U32 R21, RZ, RZ, R4 ;  /* 0x000000ffff157224 */ /* 0x004fe400078e0004 */
        /* <DEDUP_REMOVED lines=10> */
.L_x_895:
[----:B------:R-:W-:Y:S05]  /*07a0*/  BSYNC.RECONVERGENT B2 ;  /* 0x0000000000027941 */ /* 0x000fea0003800200 */
.L_x_894:
[----:B------:R-:W-:Y:S01]  /*07b0*/  DSETP.GEU.AND P0, PT, R2, R12, PT ;  /* 0x0000000c0200722a */ /* 0x000fe20003f0e000 */
        /* <DEDUP_REMOVED lines=21> */
.L_x_897:
[----:B------:R-:W-:Y:S05]  /*0910*/  BSYNC.RECONVERGENT B2 ;  /* 0x0000000000027941 */ /* 0x000fea0003800200 */
.L_x_896:
[----:B------:R-:W-:Y:S01]  /*0920*/  DSETP.GEU.AND P0, PT, R16, R10, PT ;  /* 0x0000000a1000722a */ /* 0x000fe20003f0e000 */
[----:B------:R-:W-:Y:S01]  /*0930*/  BSSY.RECONVERGENT B2, `(.L_x_898) ;  /* 0x0000013000027945 */ /* 0x000fe20003800200 */
[----:B------:R-:W-:Y:S02]  /*0940*/  IMAD.MOV.U32 R2, RZ, RZ, R16 ;  /* 0x000000ffff027224 */ /* 0x000fe400078e0010 */
[----:B------:R-:W-:Y:S02]  /*0950*/  IMAD.MOV.U32 R3, RZ, RZ, R17 ;  /* 0x000000ffff037224 */ /* 0x000fe400078e0011 */
[----:B------:R-:W-:Y:S02]  /*0960*/  IMAD.MOV.U32 R4, RZ, RZ, R7 ;  /* 0x000000ffff047224 */ /* 0x000fe400078e0007 */
[----:B------:R-:W-:-:S06]  /*0970*/  IMAD.MOV.U32 R5, RZ, RZ, R19 ;  /* 0x000000ffff057224 */ /* 0x000fcc00078e0013 */
[----:B------:R-:W-:Y:S05]  /*0980*/  @!P0 BRA `(.L_x_899) ;  /* 0x0000000000348947 */ /* 0x000fea0003800000 */
[----:B------:R0:W5:Y:S01]  /*0990*/  LDG.E.64.CONSTANT R4, desc[UR10][R14.64+0x3008] ;  /* 0x0030080a0e047981 */ /* 0x000162000c1e9b00 */
[----:B------:R-:W-:Y:S01]  /*09a0*/  DSETP.GT.AND P0, PT, R16, R10, PT ;  /* 0x0000000a1000722a */ /* 0x000fe20003f04000 */
[----:B------:R-:W-:Y:S02]  /*09b0*/  IMAD.MOV.U32 R2, RZ, RZ, R10 ;  /* 0x000000ffff027224 */ /* 0x000fe400078e000a */
[----:B------:R-:W-:-:S11]  /*09c0*/  IMAD.MOV.U32 R3, RZ, RZ, R11 ;  /* 0x000000ffff037224 */ /* 0x000fd600078e000b */
[----:B0-----:R-:W-:Y:S05]  /*09d0*/  @P0 BRA `(.L_x_899) ;  /* 0x0000000000200947 */ /* 0x001fea0003800000 */
[CC--:B-----5:R-:W-:Y:S02]  /*09e0*/  ISETP.GE.U32.AND P0, PT, R7.reuse, R4.reuse, PT ;  /* 0x000000040700720c */ /* 0x0e0fe40003f06070 */
[----:B------:R-:W-:Y:S02]  /*09f0*/  ISETP.LT.U32.AND P1, PT, R7, R4, PT ;  /* 0x000000040700720c */ /* 0x000fe40003f21070 */
[CC--:B------:R-:W-:Y:S02]  /*0a00*/  ISETP.GE.AND.EX P0, PT, R19.reuse, R5.reuse, PT, P0 ;  /* 0x000000051300720c */ /* 0x0c0fe40003f06300 */
[----:B------:R-:W-:Y:S02]  /*0a10*/  ISETP.LT.AND.EX P1, PT, R19, R5, PT, P1 ;  /* 0x000000051300720c */ /* 0x000fe40003f21310 */
[----:B------:R-:W-:Y:S02]  /*0a20*/  FSEL R2, R16, R10, !P0 ;  /* 0x0000000a10027208 */ /* 0x000fe40004000000 */
[----:B------:R-:W-:-:S02]  /*0a30*/  FSEL R3, R17, R11, !P0 ;  /* 0x0000000b11037208 */ /* 0x000fc40004000000 */
[----:B------:R-:W-:Y:S02]  /*0a40*/  SEL R4, R7, R4, P1 ;  /* 0x0000000407047207 */ /* 0x000fe40000800000 */
[----:B------:R-:W-:-:S07]  /*0a50*/  SEL R5, R19, R5, P1 ;  /* 0x0000000513057207 */ /* 0x000fce0000800000 */
.L_x_899:
[----:B------:R-:W-:Y:S05]  /*0a60*/  BSYNC.RECONVERGENT B2 ;  /* 0x0000000000027941 */ /* 0x000fea0003800200 */
.L_x_898:
[----:B------:R-:W-:-:S05]  /*0a70*/  VIADD R6, R6, 0x400 ;  /* 0x0000040006067836 */ /* 0x000fca0000000000 */
[----:B------:R-:W-:-:S13]  /*0a80*/  ISETP.GE.AND P0, PT, R6, UR4, PT ;  /* 0x0000000406007c0c */ /* 0x000fda000bf06270 */
[----:B------:R-:W-:Y:S05]  /*0a90*/  @!P0 BRA `(.L_x_900) ;  /* 0xfffffff800788947 */ /* 0x000fea000383ffff */
.L_x_886:
[----:B------:R-:W-:Y:S05]  /*0aa0*/  BSYNC.RECONVERGENT B1 ;  /* 0x0000000000017941 */ /* 0x000fea0003800200 */
.L_x_885:
[----:B------:R-:W2:Y:S02]  /*0ab0*/  LDCU UR4, c[0x0][0x390] ;  /* 0x00007200ff0477ac */ /* 0x000ea40008000800 */
[----:B--2---:R-:W-:-:S09]  /*0ac0*/  UISETP.GE.AND UP0, UPT, UR4, 0x100, UPT ;  /* 0x000001000400788c */ /* 0x004fd2000bf06270 */
[----:B------:R-:W-:Y:S05]  /*0ad0*/  BRA.U !UP0, `(.L_x_901) ;  /* 0x0000001108e47547 */ /* 0x000fea000b800000 */
[----:B------:R-:W2:Y:S01]  /*0ae0*/  S2R R6, SR_LANEID ;  /* 0x0000000000067919 */ /* 0x000ea20000000000 */
[----:B------:R-:W-:Y:S01]  /*0af0*/  BSSY.RECONVERGENT B1, `(.L_x_902) ;  /* 0x000001a000017945 */ /* 0x000fe20003800200 */
[----:B-----5:R-:W-:Y:S01]  /*0b00*/  IMAD.MOV.U32 R12, RZ, RZ, R4 ;  /* 0x000000ffff0c7224 */ /* 0x020fe200078e0004 */
[----:B------:R-:W-:Y:S01]  /*0b10*/  SHFL.DOWN PT, R10, R2, 0x1, 0x1f ;  /* 0x08201f00020a7f89 */ /* 0x000fe200000e0000 */
[----:B------:R-:W-:Y:S02]  /*0b20*/  IMAD.MOV.U32 R13, RZ, RZ, R5 ;  /* 0x000000ffff0d7224 */ /* 0x000fe400078e0005 */
[----:B01----:R-:W-:Y:S01]  /*0b30*/  IMAD.MOV.U32 R8, RZ, RZ, R2 ;  /* 0x000000ffff087224 */ /* 0x003fe200078e0002 */
[----:B------:R-:W0:Y:S01]  /*0b40*/  SHFL.DOWN PT, R11, R3, 0x1, 0x1f ;  /* 0x08201f00030b7f89 */ /* 0x000e2200000e0000 */
[----:B------:R-:W-:-:S03]  /*0b50*/  IMAD.MOV.U32 R9, RZ, RZ, R3 ;  /* 0x000000ffff097224 */ /* 0x000fc600078e0003 */
[----:B------:R1:W3:Y:S04]  /*0b60*/  SHFL.DOWN PT, R7, R4, 0x1, 0x1f ;  /* 0x08201f0004077f89 */ /* 0x0002e800000e0000 */
[----:B------:R1:W4:Y:S01]  /*0b70*/  SHFL.DOWN PT, R15, R5, 0x1, 0x1f ;  /* 0x08201f00050f7f89 */ /* 0x00032200000e0000 */
[----:B0-----:R-:W-:-:S06]  /*0b80*/  DSETP.GEU.AND P0, PT, R2, R10, PT ;  /* 0x0000000a0200722a */ /* 0x001fcc0003f0e000 */
[----:B--2---:R-:W-:-:S13]  /*0b90*/  ISETP.GT.OR P0, PT, R6, 0x1e, !P0 ;  /* 0x0000001e0600780c */ /* 0x004fda0004704670 */
[----:B-1-34-:R-:W-:Y:S05]  /*0ba0*/  @P0 BRA `(.L_x_903) ;  /* 0x0000000000380947 */ /* 0x01afea0003800000 */
        /* <DEDUP_REMOVED lines=14> */
.L_x_903:
[----:B------:R-:W-:Y:S05]  /*0c90*/  BSYNC.RECONVERGENT B1 ;  /* 0x0000000000017941 */ /* 0x000fea0003800200 */
.L_x_902:
[----:B------:R-:W-:Y:S01]  /*0ca0*/  SHFL.DOWN PT, R4, R8, 0x2, 0x1f ;  /* 0x08401f0008047f89 */ /* 0x000fe200000e0000 */
[----:B------:R-:W-:Y:S01]  /*0cb0*/  BSSY.RECONVERGENT B1, `(.L_x_904) ;  /* 0x0000019000017945 */ /* 0x000fe20003800200 */
[----:B------:R-:W-:Y:S02]  /*0cc0*/  IMAD.MOV.U32 R7, RZ, RZ, R12 ;  /* 0x000000ffff077224 */ /* 0x000fe400078e000c */
[----:B------:R-:W0:Y:S01]  /*0cd0*/  SHFL.DOWN PT, R5, R9, 0x2, 0x1f ;  /* 0x08401f0009057f89 */ /* 0x000e2200000e0000 */
[----:B------:R-:W-:Y:S02]  /*0ce0*/  IMAD.MOV.U32 R10, RZ, RZ, R13 ;  /* 0x000000ffff0a7224 */ /* 0x000fe400078e000d */
[----:B------:R-:W-:Y:S01]  /*0cf0*/  IMAD.MOV.U32 R2, RZ, RZ, R8 ;  /* 0x000000ffff027224 */ /* 0x000fe200078e0008 */
[----:B------:R1:W2:Y:S01]  /*0d00*/  SHFL.DOWN PT, R11, R12, 0x2, 0x1f ;  /* 0x08401f000c0b7f89 */ /* 0x0002a200000e0000 */
[----:B------:R-:W-:-:S03]  /*0d10*/  IMAD.MOV.U32 R3, RZ, RZ, R9 ;  /* 0x000000ffff037224 */ /* 0x000fc600078e0009 */
[----:B------:R1:W3:Y:S01]  /*0d20*/  SHFL.DOWN PT, R14, R13, 0x2, 0x1f ;  /* 0x08401f000d0e7f89 */ /* 0x0002e200000e0000 */
[----:B0-----:R-:W-:-:S06]  /*0d30*/  DSETP.GEU.AND P0, PT, R8, R4, PT ;  /* 0x000000040800722a */ /* 0x001fcc0003f0e000 */
[----:B------:R-:W-:-:S13]  /*0d40*/  ISETP.GT.OR P0, PT, R6, 0x1d, !P0 ;  /* 0x0000001d0600780c */ /* 0x000fda0004704670 */
[----:B-123--:R-:W-:Y:S05]  /*0d50*/  @P0 BRA `(.L_x_905) ;  /* 0x0000000000380947 */ /* 0x00efea0003800000 */
        /* <DEDUP_REMOVED lines=14> */
.L_x_905:
[----:B------:R-:W-:Y:S05]  /*0e40*/  BSYNC.RECONVERGENT B1 ;  /* 0x0000000000017941 */ /* 0x000fea0003800200 */
.L_x_904:
        /* <DEDUP_REMOVED lines=26> */
.L_x_907:
[----:B------:R-:W-:Y:S05]  /*0ff0*/  BSYNC.RECONVERGENT B1 ;  /* 0x0000000000017941 */ /* 0x000fea0003800200 */
.L_x_906:
        /* <DEDUP_REMOVED lines=26> */
.L_x_909:
[----:B------:R-:W-:Y:S05]  /*11a0*/  BSYNC.RECONVERGENT B1 ;  /* 0x0000000000017941 */ /* 0x000fea0003800200 */
.L_x_908:
[----:B------:R-:W-:Y:S01]  /*11b0*/  SHFL.DOWN PT, R4, R8, 0x10, 0x1f ;  /* 0x0a001f0008047f89 */ /* 0x000fe200000e0000 */
[----:B------:R-:W-:Y:S01]  /*11c0*/  ISETP.NE.AND P1, PT, R6, RZ, PT ;  /* 0x000000ff0600720c */ /* 0x000fe20003f25270 */
[----:B------:R-:W-:Y:S01]  /*11d0*/  BSSY.RECONVERGENT B1, `(.L_x_910) ;  /* 0x0000019000017945 */ /* 0x000fe20003800200 */
[----:B------:R-:W-:Y:S01]  /*11e0*/  IMAD.MOV.U32 R20, RZ, RZ, R7 ;  /* 0x000000ffff147224 */ /* 0x000fe200078e0007 */
[----:B------:R-:W0:Y:S01]  /*11f0*/  SHFL.DOWN PT, R5, R9, 0x10, 0x1f ;  /* 0x0a001f0009057f89 */ /* 0x000e2200000e0000 */
[----:B------:R-:W-:Y:S02]  /*1200*/  IMAD.MOV.U32 R21, RZ, RZ, R10 ;  /* 0x000000ffff157224 */ /* 0x000fe400078e000a */
[----:B------:R-:W-:Y:S01]  /*1210*/  IMAD.MOV.U32 R2, RZ, RZ, R8 ;  /* 0x000000ffff027224 */ /* 0x000fe200078e0008 */
[----:B------:R1:W2:Y:S01]  /*1220*/  SHFL.DOWN PT, R11, R10, 0x10, 0x1f ;  /* 0x0a001f000a0b7f89 */ /* 0x0002a200000e0000 */
[----:B------:R-:W-:Y:S01]  /*1230*/  IMAD.MOV.U32 R3, RZ, RZ, R9 ;  /* 0x000000ffff037224 */ /* 0x000fe200078e0009 */
[----:B0-----:R-:W-:-:S06]  /*1240*/  DSETP.GEU.AND P0, PT, R8, R4, PT ;  /* 0x000000040800722a */ /* 0x001fcc0003f0e000 */
[----:B------:R-:W-:Y:S02]  /*1250*/  ISETP.GT.OR P0, PT, R6, 0xf, !P0 ;  /* 0x0000000f0600780c */ /* 0x000fe40004704670 */
[----:B------:R1:W0:Y:S11]  /*1260*/  SHFL.DOWN PT, R6, R7, 0x10, 0x1f ;  /* 0x0a001f0007067f89 */ /* 0x00023600000e0000 */
[----:B-12---:R-:W-:Y:S05]  /*1270*/  @P0 BRA `(.L_x_911) ;  /* 0x0000000000380947 */ /* 0x006fea0003800000 */
[----:B------:R-:W-:Y:S01]  /*1280*/  DSETP.GT.AND P0, PT, R8, R4, PT ;  /* 0x000000040800722a */ /* 0x000fe20003f04000 */
[----:B------:R-:W-:Y:S02]  /*1290*/  IMAD.MOV.U32 R2, RZ, RZ, R4 ;  /* 0x000000ffff027224 */ /* 0x000fe400078e0004 */
[----:B------:R-:W-:Y:S02]  /*12a0*/  IMAD.MOV.U32 R3, RZ, RZ, R5 ;  /* 0x000000ffff037224 */ /* 0x000fe400078e0005 */
[----:B0-----:R-:W-:Y:S02]  /*12b0*/  IMAD.MOV.U32 R20, RZ, RZ, R6 ;  /* 0x000000ffff147224 */ /* 0x001fe400078e0006 */
        /* <DEDUP_REMOVED lines=10> */
.L_x_911:
[----:B------:R-:W-:Y:S05]  /*1360*/  BSYNC.RECONVERGENT B1 ;  /* 0x0000000000017941 */ /* 0x000fea0003800200 */
.L_x_910:
[----:B------:R-:W-:Y:S04]  /*1370*/  BSSY.RECONVERGENT B1, `(.L_x_912) ;  /* 0x000000a000017945 */ /* 0x000fe80003800200 */
        /* <DEDUP_REMOVED lines=9> */
.L_x_913:
[----:B------:R-:W-:Y:S05]  /*1410*/  BSYNC.RECONVERGENT B1 ;  /* 0x0000000000017941 */ /* 0x000fea0003800200 */
.L_x_912:
[----:B------:R-:W-:Y:S01]  /*1420*/  BAR.SYNC.DEFER_BLOCKING 0x0 ;  /* 0x0000000000007b1d */ /* 0x000fe20000010000 */
[----:B------:R-:W-:-:S13]  /*1430*/  ISETP.NE.AND P1, PT, R0, RZ, PT ;  /* 0x000000ff0000720c */ /* 0x000fda0003f25270 */
[----:B------:R-:W-:Y:S05]  /*1440*/  @P1 BRA `(.L_x_914) ;  /* 0x0000006000041947 */ /* 0x000fea0003800000 */
[----:B-1----:R-:W1:Y:S01]  /*1450*/  S2R R5, SR_CgaCtaId ;  /* 0x0000000000057919 */ /* 0x002e620000008800 */
[----:B------:R-:W-:Y:S01]  /*1460*/  MOV R0, 0x400 ;  /* 0x0000040000007802 */ /* 0x000fe20000000f00 */
[----:B------:R-:W-:Y:S01]  /*1470*/  BSSY.RECONVERGENT B1, `(.L_x_915) ;  /* 0x000001a000017945 */ /* 0x000fe20003800200 */
[----:B------:R-:W-:Y:S02]  /*1480*/  IMAD.MOV.U32 R30, RZ, RZ, R20 ;  /* 0x000000ffff1e7224 */ /* 0x000fe400078e0014 */
[----:B------:R-:W-:Y:S02]  /*1490*/  IMAD.MOV.U32 R31, RZ, RZ, R21 ;  /* 0x000000ffff1f7224 */ /* 0x000fe400078e0015 */
[----:B------:R-:W-:Y:S02]  /*14a0*/  IMAD.MOV.U32 R28, RZ, RZ, R2 ;  /* 0x000000ffff1c7224 */ /* 0x000fe400078e0002 */
[----:B------:R-:W-:Y:S01]  /*14b0*/  IMAD.MOV.U32 R29, RZ, RZ, R3 ;  /* 0x000000ffff1d7224 */ /* 0x000fe200078e0003 */
[----:B-1----:R-:W-:-:S05]  /*14c0*/  LEA R0, R5, R0, 0x18 ;  /* 0x0000000005007211 */ /* 0x002fca00078ec0ff */
[----:B------:R-:W1:Y:S04]  /*14d0*/  LDS.64 R8, [R0+0x18] ;  /* 0x0000180000087984 */ /* 0x000e680000000a00 */
[----:B------:R2:W3:Y:S04]  /*14e0*/  LDS.128 R16, [R0+0x40] ;  /* 0x0000400000107984 */ /* 0x0004e80000000c00 */
[----:B------:R2:W4:Y:S04]  /*14f0*/  LDS.128 R12, [R0+0x50] ;  /* 0x00005000000c7984 */ /* 0x0005280000000c00 */
[----:B0-----:R2:W0:Y:S01]  /*1500*/  LDS.128 R4, [R0+0x20] ;  /* 0x0000200000047984 */ /* 0x0014220000000c00 */
[----:B-1----:R-:W-:-:S14]  /*1510*/  DSETP.GEU.AND P0, PT, R2, R8, PT ;  /* 0x000000080200722a */ /* 0x002fdc0003f0e000 */
[----:B0-234-:R-:W-:Y:S05]  /*1520*/  @!P0 BRA `(.L_x_916) ;  /* 0x0000000000388947 */ /* 0x01dfea0003800000 */
        /* <DEDUP_REMOVED lines=14> */
.L_x_916:
[----:B------:R-:W-:Y:S05]  /*1610*/  BSYNC.RECONVERGENT B1 ;  /* 0x0000000000017941 */ /* 0x000fea0003800200 */
.L_x_915:
        /* <DEDUP_REMOVED lines=8> */
[----:B------:R-:W-:-:S06]  /*16a0*/  IMAD.MOV.U32 R3, RZ, RZ, R29 ;  /* 0x000000ffff037224 */ /* 0x000fcc00078e001d */
[----:B------:R-:W-:Y:S05]  /*16b0*/  @!P0 BRA `(.L_x_918) ;  /* 0x0000000000388947 */ /* 0x000fea0003800000 */
[----:B------:R-:W-:Y:S01]  /*16c0*/  DSETP.GEU.AND P0, PT, R6, R28, PT ;  /* 0x0000001c0600722a */ /* 0x000fe20003f0e000 */
[----:B---3--:R-:W-:Y:S02]  /*16d0*/  IMAD.MOV.U32 R33, RZ, RZ, R24 ;  /* 0x000000ffff217224 */ /* 0x008fe400078e0018 */
        /* <DEDUP_REMOVED lines=12> */
.L_x_918:
[----:B------:R-:W-:Y:S05]  /*17a0*/  BSYNC.RECONVERGENT B1 ;  /* 0x0000000000017941 */ /* 0x000fea0003800200 */
.L_x_917:
[----:B---3--:R-:W-:Y:S01]  /*17b0*/  DSETP.GEU.AND P0, PT, R2, R26, PT ;  /* 0x0000001a0200722a */ /* 0x008fe20003f0e000 */
[----:B------:R-:W-:Y:S01]  /*17c0*/  BSSY.RECONVERGENT B1, `(.L_x_919) ;  /* 0x0000014000017945 */ /* 0x000fe20003800200 */
[----:B------:R-:W-:Y:S02]  /*17d0*/  IMAD.MOV.U32 R29, RZ, RZ, R33 ;  /* 0x000000ffff1d7224 */ /* 0x000fe400078e0021 */
[----:B------:R-:W-:Y:S02]  /*17e0*/  IMAD.MOV.U32 R31, RZ, RZ, R35 ;  /* 0x000000ffff1f7224 */ /* 0x000fe400078e0023 */
[----:B------:R-:W-:Y:S02]  /*17f0*/  IMAD.MOV.U32 R4, RZ, RZ, R2 ;  /* 0x000000ffff047224 */ /* 0x000fe400078e0002 */
        /* <DEDUP_REMOVED lines=16> */
.L_x_920:
[----:B------:R-:W-:Y:S05]  /*1900*/  BSYNC.RECONVERGENT B1 ;  /* 0x0000000000017941 */ /* 0x000fea0003800200 */
.L_x_919:
[----:B------:R-:W-:Y:S01]  /*1910*/  DSETP.GEU.AND P0, PT, R4, R18, PT ;  /* 0x000000120400722a */ /* 0x000fe20003f0e000 */
        /* <DEDUP_REMOVED lines=20> */
.L_x_922:
[----:B------:R-:W-:Y:S05]  /*1a60*/  BSYNC.RECONVERGENT B1 ;  /* 0x0000000000017941 */ /* 0x000fea0003800200 */
.L_x_921:
        /* <DEDUP_REMOVED lines=8> */
[----:B-1----:R-:W-:Y:S02]  /*1af0*/  IMAD.MOV.U32 R17, RZ, RZ, R20 ;  /* 0x000000ffff117224 */ /* 0x002fe400078e0014 */
        /* <DEDUP_REMOVED lines=12> */
.L_x_924:
[----:B------:R-:W-:Y:S05]  /*1bc0*/  BSYNC.RECONVERGENT B1 ;  /* 0x0000000000017941 */ /* 0x000fea0003800200 */
.L_x_923:
[----:B-1----:R-:W-:Y:S01]  /*1bd0*/  DSETP.GEU.AND P0, PT, R4, R22, PT ;  /* 0x000000160400722a */ /* 0x002fe20003f0e000 */
[----:B------:R-:W-:Y:S01]  /*1be0*/  BSSY.RECONVERGENT B1, `(.L_x_925) ;  /* 0x0000014000017945 */ /* 0x000fe20003800200 */
[----:B------:R-:W-:Y:S02]  /*1bf0*/  IMAD.MOV.U32 R13, RZ, RZ, R17 ;  /* 0x000000ffff0d7224 */ /* 0x000fe400078e0011 */
[----:B------:R-:W-:Y:S02]  /*1c00*/  IMAD.MOV.U32 R12, RZ, RZ, R19 ;  /* 0x000000ffff0c7224 */ /* 0x000fe400078e0013 */
[----:B------:R-:W-:Y:S02]  /*1c10*/  IMAD.MOV.U32 R6, RZ, RZ, R4 ;  /* 0x000000ffff067224 */ /* 0x000fe400078e0004 */
[----:B------:R-:W-:-:S06]  /*1c20*/  IMAD.MOV.U32 R7, RZ, RZ, R5 ;  /* 0x000000ffff077224 */ /* 0x000fcc00078e0005 */
[----:B------:R-:W-:Y:S05]  /*1c30*/  @!P0 BRA `(.L_x_926) ;  /* 0x0000000000388947 */ /* 0x000fea0003800000 */
[----:B------:R-:W-:Y:S01]  /*1c40*/  DSETP.GEU.AND P0, PT, R22, R4, PT ;  /* 0x000000041600722a */ /* 0x000fe20003f0e000 */
[----:B--2---:R-:W-:Y:S02]  /*1c50*/  IMAD.MOV.U32 R13, RZ, RZ, R8 ;  /* 0x000000ffff0d7224 */ /* 0x004fe400078e0008 */
        /* <DEDUP_REMOVED lines=12> */
.L_x_926:
[----:B------:R-:W-:Y:S05]  /*1d20*/  BSYNC.RECONVERGENT B1 ;  /* 0x0000000000017941 */ /* 0x000fea0003800200 */
.L_x_925:
[----:B--2---:R-:W-:Y:S01]  /*1d30*/  DSETP.GEU.AND P0, PT, R6, R10, PT ;  /* 0x0000000a0600722a */ /* 0x004fe20003f0e000 */
[----:B------:R-:W-:Y:S02]  /*1d40*/  IMAD.MOV.U32 R20, RZ, RZ, R13 ;  /* 0x000000ffff147224 */ /* 0x000fe400078e000d */
[----:B------:R-:W-:Y:S02]  /*1d50*/  IMAD.MOV.U32 R21, RZ, RZ, R12 ;  /* 0x000000ffff157224 */ /* 0x000fe400078e000c */
[----:B------:R-:W-:Y:S02]  /*1d60*/  IMAD.MOV.U32 R2, RZ, RZ, R6 ;  /* 0x000000ffff027224 */ /* 0x000fe400078e0006 */
[----:B------:R-:W-:-:S07]  /*1d70*/  IMAD.MOV.U32 R3, RZ, RZ, R7 ;  /* 0x000000ffff037224 */ /* 0x000fce00078e0007 */
[----:B------:R-:W-:Y:S05]  /*1d80*/  @!P0 BRA `(.L_x_914) ;  /* 0x0000005400b48947 */ /* 0x000fea0003800000 */
[----:B------:R2:W3:Y:S01]  /*1d90*/  LDS.64 R20, [R0+0x80] ;  /* 0x0000800000147984 */ /* 0x0004e20000000a00 */
[----:B------:R-:W-:Y:S01]  /*1da0*/  DSETP.GEU.AND P0, PT, R10, R6, PT ;  /* 0x000000060a00722a */ /* 0x000fe20003f0e000 */
[----:B------:R-:W-:Y:S02]  /*1db0*/  IMAD.MOV.U32 R2, RZ, RZ, R10 ;  /* 0x000000ffff027224 */ /* 0x000fe400078e000a */
[----:B------:R-:W-:-:S11]  /*1dc0*/  IMAD.MOV.U32 R3, RZ, RZ, R11 ;  /* 0x000000ffff037224 */ /* 0x000fd600078e000b */
[----:B--2---:R-:W-:Y:S05]  /*1dd0*/  @!P0 BRA `(.L_x_914) ;  /* 0x0000005400a08947 */ /* 0x004fea0003800000 */
[CC--:B---3--:R-:W-:Y:S02]  /*1de0*/  ISETP.GE.U32.AND P0, PT, R13.reuse, R20.reuse, PT ;  /* 0x000000140d00720c */ /* 0x0c8fe40003f06070 */
        /* <DEDUP_REMOVED lines=8> */
.L_x_901:
[----:B------:R-:W-:Y:S01]  /*1e70*/  LOP3.LUT R6, R0, 0x3e0, RZ, 0xc0, !PT ;  /* 0x000003e000067812 */ /* 0x000fe200078ec0ff */
[----:B------:R-:W-:Y:S01]  /*1e80*/  BSSY.RECONVERGENT B1, `(.L_x_927) ;  /* 0x0000020000017945 */ /* 0x000fe20003800200 */
[----:B-----5:R-:W-:Y:S02]  /*1e90*/  IMAD.MOV.U32 R14, RZ, RZ, R4 ;  /* 0x000000ffff0e7224 */ /* 0x020fe400078e0004 */
[----:B------:R-:W-:Y:S02]  /*1ea0*/  IMAD.MOV.U32 R16, RZ, RZ, R5 ;  /* 0x000000ffff107224 */ /* 0x000fe400078e0005 */
[----:B------:R-:W-:Y:S01]  /*1eb0*/  VIADD R7, R6, 0x20 ;  /* 0x0000002006077836 */ /* 0x000fe20000000000 */
[----:B------:R-:W-:Y:S01]  /*1ec0*/  LOP3.LUT R6, RZ, R6, RZ, 0x33, !PT ;  /* 0x00000006ff067212 */ /* 0x000fe200078e33ff */
[----:B01----:R-:W-:Y:S02]  /*1ed0*/  IMAD.MOV.U32 R8, RZ, RZ, R2 ;  /* 0x000000ffff087224 */ /* 0x003fe400078e0002 */
[----:B------:R-:W-:Y:S01]  /*1ee0*/  IMAD.MOV.U32 R9, RZ, RZ, R3 ;  /* 0x000000ffff097224 */ /* 0x000fe200078e0003 */
[----:B------:R-:W-:Y:S01]  /*1ef0*/  ISETP.GT.AND P0, PT, R7, UR4, PT ;  /* 0x0000000407007c0c */ /* 0x000fe2000bf04270 */
[----:B------:R-:W-:-:S05]  /*1f00*/  VIADD R6, R6, UR4 ;  /* 0x0000000406067c36 */ /* 0x000fca0008000000 */
[----:B------:R-:W-:Y:S02]  /*1f10*/  SEL R7, R6, 0x1f, P0 ;  /* 0x0000001f06077807 */ /* 0x000fe40000000000 */
[----:B------:R-:W0:Y:S03]  /*1f20*/  S2R R6, SR_LANEID ;  /* 0x0000000000067919 */ /* 0x000e260000000000 */
[----:B------:R-:W-:Y:S04]  /*1f30*/  SHFL.DOWN PT, R10, R2, 0x1, R7 ;  /* 0x08200000020a7989 */ /* 0x000fe800000e0007 */
[----:B------:R-:W1:Y:S04]  /*1f40*/  SHFL.DOWN PT, R11, R3, 0x1, R7 ;  /* 0x08200000030b7989 */ /* 0x000e6800000e0007 */
[----:B------:R2:W3:Y:S04]  /*1f50*/  SHFL.DOWN PT, R13, R4, 0x1, R7 ;  /* 0x08200000040d7989 */ /* 0x0004e800000e0007 */
[----:B------:R2:W4:Y:S01]  /*1f60*/  SHFL.DOWN PT, R15, R5, 0x1, R7 ;  /* 0x08200000050f7989 */ /* 0x00052200000e0007 */
[----:B-1----:R-:W-:-:S06]  /*1f70*/  DSETP.GEU.AND P0, PT, R2, R10, PT ;  /* 0x0000000a0200722a */ /* 0x002fcc0003f0e000 */
[----:B0-----:R-:W-:-:S13]  /*1f80*/  ISETP.GE.OR P0, PT, R6, R7, !P0 ;  /* 0x000000070600720c */ /* 0x001fda0004706670 */
[----:B--234-:R-:W-:Y:S05]  /*1f90*/  @P0 BRA `(.L_x_928) ;  /* 0x0000000000380947 */ /* 0x01cfea0003800000 */
        /* <DEDUP_REMOVED lines=14> */
.L_x_928:
[----:B------:R-:W-:Y:S05]  /*2080*/  BSYNC.RECONVERGENT B1 ;  /* 0x0000000000017941 */ /* 0x000fea0003800200 */
.L_x_927:
[----:B------:R-:W-:Y:S01]  /*2090*/  SHFL.DOWN PT, R4, R8, 0x2, R7 ;  /* 0x0840000008047989 */ /* 0x000fe200000e0007 */
[----:B------:R-:W-:Y:S01]  /*20a0*/  VIADD R2, R6, 0x2 ;  /* 0x0000000206027836 */ /* 0x000fe20000000000 */
[----:B------:R-:W-:Y:S01]  /*20b0*/  BSSY.RECONVERGENT B1, `(.L_x_929) ;  /* 0x0000019000017945 */ /* 0x000fe20003800200 */
[----:B------:R-:W-:Y:S01]  /*20c0*/  IMAD.MOV.U32 R10, RZ, RZ, R14 ;  /* 0x000000ffff0a7224 */ /* 0x000fe200078e000e */
[----:B------:R-:W0:Y:S01]  /*20d0*/  SHFL.DOWN PT, R5, R9, 0x2, R7 ;  /* 0x0840000009057989 */ /* 0x000e2200000e0007 */
[----:B------:R-:W-:Y:S02]  /*20e0*/  IMAD.MOV.U32 R12, RZ, RZ, R16 ;  /* 0x000000ffff0c7224 */ /* 0x000fe400078e0010 */
[----:B------:R-:W-:Y:S01]  /*20f0*/  IMAD.MOV.U32 R3, RZ, RZ, R9 ;  /* 0x000000ffff037224 */ /* 0x000fe200078e0009 */
[----:B------:R1:W2:Y:S04]  /*2100*/  SHFL.DOWN PT, R11, R14, 0x2, R7 ;  /* 0x084000000e0b7989 */ /* 0x0002a800000e0007 */
[----:B------:R1:W3:Y:S01]  /*2110*/  SHFL.DOWN PT, R13, R16, 0x2, R7 ;  /* 0x08400000100d7989 */ /* 0x0002e200000e0007 */
[----:B0-----:R-:W-:-:S06]  /*2120*/  DSETP.GEU.AND P0, PT, R8, R4, PT ;  /* 0x000000040800722a */ /* 0x001fcc0003f0e000 */
[----:B------:R-:W-:Y:S01]  /*2130*/  ISETP.GT.OR P0, PT, R2, R7, !P0 ;  /* 0x000000070200720c */ /* 0x000fe20004704670 */
[----:B------:R-:W-:-:S12]  /*2140*/  IMAD.MOV.U32 R2, RZ, RZ, R8 ;  /* 0x000000ffff027224 */ /* 0x000fd800078e0008 */
        /* <DEDUP_REMOVED lines=15> */
.L_x_930:
[----:B------:R-:W-:Y:S05]  /*2240*/  BSYNC.RECONVERGENT B1 ;  /* 0x0000000000017941 */ /* 0x000fea0003800200 */
.L_x_929:
        /* <DEDUP_REMOVED lines=27> */
.L_x_932:
[----:B------:R-:W-:Y:S05]  /*2400*/  BSYNC.RECONVERGENT B1 ;  /* 0x0000000000017941 */ /* 0x000fea0003800200 */
.L_x_931:
        /* <DEDUP_REMOVED lines=27> */
.L_x_934:
[----:B------:R-:W-:Y:S05]  /*25c0*/  BSYNC.RECONVERGENT B1 ;  /* 0x0000000000017941 */ /* 0x000fea0003800200 */
.L_x_933:
[----:B------:R-:W-:Y:S01]  /*25d0*/  SHFL.DOWN PT, R4, R8, 0x10, R7 ;  /* 0x0a00000008047989 */ /* 0x000fe200000e0007 */
[C---:B------:R-:W-:Y:S01]  /*25e0*/  VIADD R2, R6.reuse, 0x10 ;  /* 0x0000001006027836 */ /* 0x040fe20000000000 */
[----:B------:R-:W-:Y:S01]  /*25f0*/  BSSY.RECONVERGENT B1, `(.L_x_935) ;  /* 0x000001a000017945 */ /* 0x000fe20003800200 */
[----:B------:R-:W-:Y:S01]  /*2600*/  ISETP.NE.AND P1, PT, R6, RZ, PT ;  /* 0x000000ff0600720c */ /* 0x000fe20003f25270 */
[----:B------:R-:W0:Y:S01]  /*2610*/  SHFL.DOWN PT, R5, R9, 0x10, R7 ;  /* 0x0a00000009057989 */ /* 0x000e2200000e0007 */
[----:B------:R-:W-:Y:S02]  /*2620*/  IMAD.MOV.U32 R20, RZ, RZ, R10 ;  /* 0x000000ffff147224 */ /* 0x000fe400078e000a */
[----:B------:R-:W-:Y:S01]  /*2630*/  IMAD.MOV.U32 R21, RZ, RZ, R12 ;  /* 0x000000ffff157224 */ /* 0x000fe200078e000c */
[----:B------:R1:W2:Y:S01]  /*2640*/  SHFL.DOWN PT, R11, R10, 0x10, R7 ;  /* 0x0a0000000a0b7989 */ /* 0x0002a200000e0007 */
[----:B------:R-:W-:-:S03]  /*2650*/  IMAD.MOV.U32 R3, RZ, RZ, R9 ;  /* 0x000000ffff037224 */ /* 0x000fc600078e0009 */
        /* <DEDUP_REMOVED lines=19> */
.L_x_936:
[----:B------:R-:W-:Y:S05]  /*2790*/  BSYNC.RECONVERGENT B1 ;  /* 0x0000000000017941 */ /* 0x000fea0003800200 */
.L_x_935:
[----:B------:R-:W-:Y:S04]  /*27a0*/  BSSY.RECONVERGENT B1, `(.L_x_937) ;  /* 0x000000a000017945 */ /* 0x000fe80003800200 */
[----:B------:R-:W-:Y:S05]  /*27b0*/  @P1 BRA `(.L_x_938) ;  /* 0x0000000000201947 */ /* 0x000fea0003800000 */
[----:B------:R-:W0:Y:S01]  /*27c0*/  S2R R6, SR_CgaCtaId ;  /* 0x0000000000067919 */ /* 0x000e220000008800 */
[----:B------:R-:W-:Y:S02]  /*27d0*/  MOV R5, 0x400 ;  /* 0x0000040000057802 */ /* 0x000fe40000000f00 */
[----:B------:R-:W-:-:S04]  /*27e0*/  SHF.R.U32.HI R4, RZ, 0x1, R0 ;  /* 0x00000001ff047819 */ /* 0x000fc80000011600 */
[----:B------:R-:W-:Y:S02]  /*27f0*/  LOP3.LUT R4, R4, 0x1f0, RZ, 0xc0, !PT ;  /* 0x000001f004047812 */ /* 0x000fe400078ec0ff */
[----:B0-----:R-:W-:-:S05]  /*2800*/  LEA R5, R6, R5, 0x18 ;  /* 0x0000000506057211 */ /* 0x001fca00078ec0ff */
[----:B------:R-:W-:-:S05]  /*2810*/  IMAD.IADD R5, R4, 0x1, R5 ;  /* 0x0000000104057824 */ /* 0x000fca00078e0205 */
[----:B------:R0:W-:Y:S04]  /*2820*/  STS.64 [R5+0x10], R20 ;  /* 0x0000101405007388 */ /* 0x0001e80000000a00 */
[----:B------:R0:W-:Y:S02]  /*2830*/  STS.64 [R5+0x8], R2 ;  /* 0x0000080205007388 */ /* 0x0001e40000000a00 */
.L_x_938:
[----:B------:R-:W-:Y:S05]  /*2840*/  BSYNC.RECONVERGENT B1 ;  /* 0x0000000000017941 */ /* 0x000fea0003800200 */
.L_x_937:
[----:B------:R-:W-:Y:S01]  /*2850*/  BAR.SYNC.DEFER_BLOCKING 0x0 ;  /* 0x0000000000007b1d */ /* 0x000fe20000010000 */
[----:B------:R-:W-:-:S13]  /*2860*/  ISETP.NE.AND P1, PT, R0, RZ, PT ;  /* 0x000000ff0000720c */ /* 0x000fda0003f25270 */
[----:B------:R-:W-:Y:S05]  /*2870*/  @P1 BRA `(.L_x_914) ;  /* 0x0000004800f81947 */ /* 0x000fea0003800000 */
[----:B------:R-:W-:Y:S01]  /*2880*/  UISETP.GE.AND UP0, UPT, UR4, 0x21, UPT ;  /* 0x000000210400788c */ /* 0x000fe2000bf06270 */
[----:B------:R-:W-:Y:S02]  /*2890*/  IMAD.MOV.U32 R11, RZ, RZ, R20 ;  /* 0x000000ffff0b7224 */ /* 0x000fe400078e0014 */
[----:B------:R-:W-:Y:S02]  /*28a0*/  IMAD.MOV.U32 R8, RZ, RZ, R21 ;  /* 0x000000ffff087224 */ /* 0x000fe400078e0015 */
[----:B------:R-:W-:Y:S02]  /*28b0*/  IMAD.MOV.U32 R4, RZ, RZ, R2 ;  /* 0x000000ffff047224 */ /* 0x000fe400078e0002 */
[----:B0-----:R-:W-:Y:S02]  /*28c0*/  IMAD.MOV.U32 R5, RZ, RZ, R3 ;  /* 0x000000ffff057224 */ /* 0x001fe400078e0003 */
[----:B------:R-:W-:Y:S05]  /*28d0*/  BRA.U !UP0, `(.L_x_939) ;  /* 0x00000001086c7547 */ /* 0x000fea000b800000 */
[----:B------:R-:W0:Y:S01]  /*28e0*/  S2R R5, SR_CgaCtaId ;  /* 0x0000000000057919 */ /* 0x000e220000008800 */
[----:B------:R-:W-:Y:S01]  /*28f0*/  MOV R0, 0x400 ;  /* 0x0000040000007802 */ /* 0x000fe20000000f00 */
[----:B------:R-:W-:Y:S01]  /*2900*/  BSSY.RECONVERGENT B1, `(.L_x_939) ;  /* 0x0000018000017945 */ /* 0x000fe20003800200 */
[----:B------:R-:W-:Y:S02]  /*2910*/  IMAD.MOV.U32 R11, RZ, RZ, R20 ;  /* 0x000000ffff0b7224 */ /* 0x000fe400078e0014 */
[----:B------:R-:W-:Y:S02]  /*2920*/  IMAD.MOV.U32 R8, RZ, RZ, R21 ;  /* 0x000000ffff087224 */ /* 0x000fe400078e0015 */
[----:B------:R-:W-:Y:S01]  /*2930*/  IMAD.MOV.U32 R4, RZ, RZ, R2 ;  /* 0x000000ffff047224 */ /* 0x000fe200078e0002 */
[----:B0-----:R-:W-:Y:S01]  /*2940*/  LEA R0, R5, R0, 0x18 ;  /* 0x0000000005007211 */ /* 0x001fe200078ec0ff */
[----:B------:R-:W-:-:S04]  /*2950*/  IMAD.MOV.U32 R5, RZ, RZ, R3 ;  /* 0x000000ffff057224 */ /* 0x000fc800078e0003 */
[----:B------:R-:W0:Y:S02]  /*2960*/  LDS.64 R6, [R0+0x18] ;  /* 0x0000180000067984 */ /* 0x000e240000000a00 */
[----:B0-----:R-:W-:-:S14]  /*2970*/  DSETP.GEU.AND P0, PT, R2, R6, PT ;  /* 0x000000060200722a */ /* 0x001fdc0003f0e000 */
[----:B------:R-:W-:Y:S05]  /*2980*/  @!P0 BRA `(.L_x_940) ;  /* 0x00000000003c8947 */ /* 0x000fea0003800000 */
[----:B------:R-:W0:Y:S01]  /*2990*/  LDS.64 R12, [R0+0x20] ;  /* 0x00002000000c7984 */ /* 0x000e220000000a00 */
[----:B------:R-:W-:Y:S01]  /*29a0*/  DSETP.GEU.AND P0, PT, R6, R2, PT ;  /* 0x000000020600722a */ /* 0x000fe20003f0e000 */
[----:B------:R-:W-:Y:S02]  /*29b0*/  IMAD.MOV.U32 R4, RZ, RZ, R6 ;  /* 0x000000ffff047224 */ /* 0x000fe400078e0006 */
[----:B------:R-:W-:Y:S02]  /*29c0*/  IMAD.MOV.U32 R5, RZ, RZ, R7 ;  /* 0x000000ffff057224 */ /* 0x000fe400078e0007 */
[----:B0-----:R-:W-:Y:S02]  /*29d0*/  IMAD.MOV.U32 R11, RZ, RZ, R12 ;  /* 0x000000ffff0b7224 */ /* 0x001fe400078e000c */
        /* <DEDUP_REMOVED lines=10> */
.L_x_940:
[----:B------:R-:W-:Y:S05]  /*2a80*/  BSYNC.RECONVERGENT B1 ;  /* 0x0000000000017941 */ /* 0x000fea0003800200 */
.L_x_939:
[----:B------:R-:W-:Y:S01]  /*2a90*/  UISETP.GE.AND UP0, UPT, UR4, 0x41, UPT ;  /* 0x000000410400788c */ /* 0x000fe2000bf06270 */
[----:B------:R-:W-:Y:S02]  /*2aa0*/  IMAD.MOV.U32 R9, RZ, RZ, R11 ;  /* 0x000000ffff097224 */ /* 0x000fe400078e000b */
[----:B------:R-:W-:Y:S02]  /*2ab0*/  IMAD.MOV.U32 R0, RZ, RZ, R8 ;  /* 0x000000ffff007224 */ /* 0x000fe400078e0008 */
[----:B------:R-:W-:Y:S02]  /*2ac0*/  IMAD.MOV.U32 R2, RZ, RZ, R4 ;  /* 0x000000ffff027224 */ /* 0x000fe400078e0004 */
[----:B------:R-:W-:Y:S02]  /*2ad0*/  IMAD.MOV.U32 R3, RZ, RZ, R5 ;  /* 0x000000ffff037224 */ /* 0x000fe400078e0005 */
[----:B------:R-:W-:Y:S05]  /*2ae0*/  BRA.U !UP0, `(.L_x_941) ;  /* 0x00000001086c7547 */ /* 0x000fea000b800000 */
[----:B------:R-:W0:Y:S01]  /*2af0*/  S2R R3, SR_CgaCtaId ;  /* 0x0000000000037919 */ /* 0x000e220000008800 */
[----:B------:R-:W-:Y:S01]  /*2b00*/  MOV R0, 0x400 ;  /* 0x0000040000007802 */ /* 0x000fe20000000f00 */
[----:B------:R-:W-:Y:S01]  /*2b10*/  BSSY.RECONVERGENT B1, `(.L_x_941) ;  /* 0x0000018000017945 */ /* 0x000fe20003800200 */
[----:B------:R-:W-:Y:S02]  /*2b20*/  IMAD.MOV.U32 R9, RZ, RZ, R11 ;  /* 0x000000ffff097224 */ /* 0x000fe400078e000b */
[----:B------:R-:W-:Y:S01]  /*2b30*/  IMAD.MOV.U32 R2, RZ, RZ, R4 ;  /* 0x000000ffff027224 */ /* 0x000fe200078e0004 */
[----:B0-----:R-:W-:Y:S01]  /*2b40*/  LEA R10, R3, R0, 0x18 ;  /* 0x00000000030a7211 */ /* 0x001fe200078ec0ff */
[----:B------:R-:W-:Y:S02]  /*2b50*/  IMAD.MOV.U32 R0, RZ, RZ, R8 ;  /* 0x000000ffff007224 */ /* 0x000fe400078e0008 */
[----:B------:R-:W-:Y:S02]  /*2b60*/  IMAD.MOV.U32 R3, RZ, RZ, R5 ;  /* 0x000000ffff037224 */ /* 0x000fe400078e0005 */
        /* <DEDUP_REMOVED lines=18> */
.L_x_942:
[----:B------:R-:W-:Y:S05]  /*2c90*/  BSYNC.RECONVERGENT B1 ;  /* 0x0000000000017941 */ /* 0x000fea0003800200 */
.L_x_941:
        /* <DEDUP_REMOVED lines=32> */
.L_x_944:
[----:B------:R-:W-:Y:S05]  /*2ea0*/  BSYNC.RECONVERGENT B1 ;  /* 0x0000000000017941 */ /* 0x000fea0003800200 */
.L_x_943:
        /* <DEDUP_REMOVED lines=32> */
.L_x_946:
[----:B------:R-:W-:Y:S05]  /*30b0*/  BSYNC.RECONVERGENT B1 ;  /* 0x0000000000017941 */ /* 0x000fea0003800200 */
.L_x_945:
        /* <DEDUP_REMOVED lines=32> */
.L_x_948:
[----:B------:R-:W-:Y:S05]  /*32c0*/  BSYNC.RECONVERGENT B1 ;  /* 0x0000000000017941 */ /* 0x000fea0003800200 */
.L_x_947:
        /* <DEDUP_REMOVED lines=32> */
.L_x_950:
[----:B------:R-:W-:Y:S05]  /*34d0*/  BSYNC.RECONVERGENT B1 ;  /* 0x0000000000017941 */ /* 0x000fea0003800200 */
.L_x_949:
        /* <DEDUP_REMOVED lines=16> */
[----:B------:R2:W4:Y:S01]  /*35e0*/  LDS.64 R20, [R8+0x80] ;  /* 0x0000800008147984 */ /* 0x0005220000000a00 */
[----:B------:R-:W-:Y:S01]  /*35f0*/  DSETP.GEU.AND P0, PT, R4, R6, PT ;  /* 0x000000060400722a */ /* 0x000fe20003f0e000 */
[----:B------:R-:W-:Y:S02]  /*3600*/  IMAD.MOV.U32 R2, RZ, RZ, R4 ;  /* 0x000000ffff027224 */ /* 0x000fe400078e0004 */
[----:B------:R-:W-:-:S11]  /*3610*/  IMAD.MOV.U32 R3, RZ, RZ, R5 ;  /* 0x000000ffff037224 */ /* 0x000fd600078e0005 */
[----:B--2---:R-:W-:Y:S05]  /*3620*/  @!P0 BRA `(.L_x_914) ;  /* 0x0000003c008c8947 */ /* 0x004fea0003800000 */
[CC--:B----4-:R-:W-:Y:S02]  /*3630*/  ISETP.GE.U32.AND P0, PT, R9.reuse, R20.reuse, PT ;  /* 0x000000140900720c */ /* 0x0d0fe40003f06070 */
        /* <DEDUP_REMOVED lines=8> */
.L_x_882:
[----:B------:R-:W1:Y:S01]  /*36c0*/  S2R R0, SR_TID.X ;  /* 0x0000000000007919 */ /* 0x000e620000002100 */
[----:B------:R-:W1:Y:S02]  /*36d0*/  LDC.64 R12, c[0x0][0x380] ;  /* 0x0000e000ff0c7b82 */ /* 0x000e640000000a00 */
[----:B-1----:R-:W-:-:S05]  /*36e0*/  IMAD.WIDE.U32 R12, R0, 0x10, R12 ;  /* 0x00000010000c7825 */ /* 0x002fca00078e000c */
[----:B0-----:R-:W2:Y:S04]  /*36f0*/  LDG.E.64.CONSTANT R20, desc[UR10][R12.64] ;  /* 0x0000000a0c147981 */ /* 0x001ea8000c1e9b00 */
[----:B------:R-:W3:Y:S04]  /*3700*/  LDG.E.64.CONSTANT R10, desc[UR10][R12.64+0x1000] ;  /* 0x0010000a0c0a7981 */ /* 0x000ee8000c1e9b00 */
[----:B------:R-:W4:Y:S04]  /*3710*/  LDG.E.64.CONSTANT R22, desc[UR10][R12.64+0x8] ;  /* 0x0000080a0c167981 */ /* 0x000f28000c1e9b00 */
[----:B------:R0:W5:Y:S04]  /*3720*/  LDG.E.64.CONSTANT R16, desc[UR10][R12.64+0x2000] ;  /* 0x0020000a0c107981 */ /* 0x000168000c1e9b00 */
[----:B------:R0:W5:Y:S04]  /*3730*/  LDG.E.64.CONSTANT R8, desc[UR10][R12.64+0x3000] ;  /* 0x0030000a0c087981 */ /* 0x000168000c1e9b00 */
[----:B------:R0:W5:Y:S04]  /*3740*/  LDG.E.64.CONSTANT R4, desc[UR10][R12.64+0x4000] ;  /* 0x0040000a0c047981 */ /* 0x000168000c1e9b00 */
[----:B------:R0:W5:Y:S04]  /*3750*/  LDG.E.64.CONSTANT R24, desc[UR10][R12.64+0x2008] ;  /* 0x0020080a0c187981 */ /* 0x000168000c1e9b00 */
[----:B------:R0:W5:Y:S04]  /*3760*/  LDG.E.64.CONSTANT R6, desc[UR10][R12.64+0x3008] ;  /* 0x0030080a0c067981 */ /* 0x000168000c1e9b00 */
[----:B------:R0:W5:Y:S01]  /*3770*/  LDG.E.64.CONSTANT R2, desc[UR10][R12.64+0x4008] ;  /* 0x0040080a0c027981 */ /* 0x000162000c1e9b00 */
[----:B------:R-:W-:Y:S01]  /*3780*/  BSSY.RECONVERGENT B1, `(.L_x_951) ;  /* 0x0000014000017945 */ /* 0x000fe20003800200 */
[----:B--2---:R-:W-:-:S02]  /*3790*/  IMAD.MOV.U32 R18, RZ, RZ, R20 ;  /* 0x000000ffff127224 */ /* 0x004fc400078e0014 */
[----:B------:R-:W-:Y:S01]  /*37a0*/  IMAD.MOV.U32 R19, RZ, RZ, R21 ;  /* 0x000000ffff137224 */ /* 0x000fe200078e0015 */
[----:B---3--:R-:W-:Y:S01]  /*37b0*/  DSETP.GEU.AND P0, PT, R20, R10, PT ;  /* 0x0000000a1400722a */ /* 0x008fe20003f0e000 */
[----:B----4-:R-:W-:Y:S02]  /*37c0*/  IMAD.MOV.U32 R14, RZ, RZ, R22 ;  /* 0x000000ffff0e7224 */ /* 0x010fe400078e0016 */
[----:B------:R-:W-:-:S11]  /*37d0*/  IMAD.MOV.U32 R15, RZ, RZ, R23 ;  /* 0x000000ffff0f7224 */ /* 0x000fd600078e0017 */
[----:B0-----:R-:W-:Y:S05]  /*37e0*/  @!P0 BRA `(.L_x_952) ;  /* 0x0000000000348947 */ /* 0x001fea0003800000 */
[----:B------:R0:W5:Y:S01]  /*37f0*/  LDG.E.64.CONSTANT R14, desc[UR10][R12.64+0x1008] ;  /* 0x0010080a0c0e7981 */ /* 0x000162000c1e9b00 */
[----:B------:R-:W-:Y:S01]  /*3800*/  DSETP.GEU.AND P0, PT, R10, R20, PT ;  /* 0x000000140a00722a */ /* 0x000fe20003f0e000 */
[----:B------:R-:W-:Y:S02]  /*3810*/  IMAD.MOV.U32 R18, RZ, RZ, R10 ;  /* 0x000000ffff127224 */ /* 0x000fe400078e000a */
[----:B------:R-:W-:-:S11]  /*3820*/  IMAD.MOV.U32 R19, RZ, RZ, R11 ;  /* 0x000000ffff137224 */ /* 0x000fd600078e000b */
[----:B0-----:R-:W-:Y:S05]  /*3830*/  @!P0 BRA `(.L_x_952) ;  /* 0x0000000000208947 */ /* 0x001fea0003800000 */
        /* <DEDUP_REMOVED lines=8> */
.L_x_952:
[----:B------:R-:W-:Y:S05]  /*38c0*/  BSYNC.RECONVERGENT B1 ;  /* 0x0000000000017941 */ /* 0x000fea0003800200 */
.L_x_951:
        /* <DEDUP_REMOVED lines=21> */
.L_x_954:
[----:B------:R-:W-:Y:S05]  /*3a20*/  BSYNC.RECONVERGENT B1 ;  /* 0x0000000000017941 */ /* 0x000fea0003800200 */
.L_x_953:
        /* <DEDUP_REMOVED lines=21> */
.L_x_956:
[----:B------:R-:W-:Y:S05]  /*3b80*/  BSYNC.RECONVERGENT B1 ;  /* 0x0000000000017941 */ /* 0x000fea0003800200 */
.L_x_955:
        /* <DEDUP_REMOVED lines=21> */
.L_x_958:
[----:B------:R-:W-:Y:S05]  /*3ce0*/  BSYNC.RECONVERGENT B1 ;  /* 0x0000000000017941 */ /* 0x000fea0003800200 */
.L_x_957:
[----:B------:R-:W-:Y:S01]  /*3cf0*/  UISETP.GE.U32.AND UP0, UPT, UR8, 0xa00, UPT ;  /* 0x00000a000800788c */ /* 0x000fe2000bf06070 */
[----:B------:R-:W-:Y:S02]  /*3d00*/  IMAD.MOV.U32 R17, RZ, RZ, 0x500 ;  /* 0x00000500ff117424 */ /* 0x000fe400078e00ff */
[----:B------:R-:W-:-:S06]  /*3d10*/  IMAD.MOV.U32 R15, RZ, RZ, RZ ;  /* 0x000000ffff0f7224 */ /* 0x000fcc00078e00ff */
[----:B------:R-:W-:Y:S05]  /*3d20*/  BRA.U !UP0, `(.L_x_959) ;  /* 0x00000019084c7547 */ /* 0x000fea000b800000 */
[----:B------:R-:W-:Y:S01]  /*3d30*/  UIADD3 UR9, UP0, UPT, UR8, -0xa00, URZ ;  /* 0xfffff60008097890 */ /* 0x000fe2000ff1e0ff */
[----:B------:R-:W-:Y:S02]  /*3d40*/  IMAD.MOV.U32 R17, RZ, RZ, 0x500 ;  /* 0x00000500ff117424 */ /* 0x000fe400078e00ff */
[----:B------:R-:W-:Y:S01]  /*3d50*/  IMAD.MOV.U32 R15, RZ, RZ, RZ ;  /* 0x000000ffff0f7224 */ /* 0x000fe200078e00ff */
[----:B------:R-:W-:Y:S02]  /*3d60*/  ULEA.HI.X.SX32 UR8, UR8, 0xffffffff, 0x1, UP0 ;  /* 0xffffffff08087891 */ /* 0x000fe400080f0eff */
[----:B------:R-:W-:Y:S02]  /*3d70*/  UIMAD.WIDE.U32 UR12, UR9, -0x33333333, URZ ;  /* 0xcccccccd090c78a5 */ /* 0x000fe4000f8e00ff */
[----:B------:R-:W-:-:S04]  /*3d80*/  UIMAD.WIDE.U32 UR4, UR8, -0x33333333, URZ ;  /* 0xcccccccd080478a5 */ /* 0x000fc8000f8e00ff */
[----:B------:R-:W-:-:S04]  /*3d90*/  UIMAD.WIDE.U32 UR4, UP0, UR9, -0x33333334, UR4 ;  /* 0xcccccccc090478a5 */ /* 0x000fc8000f800004 */
[----:B------:R-:W-:Y:S02]  /*3da0*/  UIADD3.X UR7, UPT, UPT, URZ, URZ, URZ, UP0, !UPT ;  /* 0x000000ffff077290 */ /* 0x000fe400087fe4ff */
[----:B------:R-:W-:Y:S01]  /*3db0*/  UIADD3 URZ, UP0, UPT, UR13, UR4, URZ ;  /* 0x000000040dff7290 */ /* 0x000fe2000ff1e0ff */
[----:B------:R-:W-:-:S03]  /*3dc0*/  UMOV UR6, UR5 ;  /* 0x0000000500067c82 */ /* 0x000fc60008000000 */
[----:B------:R-:W-:Y:S02]  /*3dd0*/  UIMAD.WIDE.U32.X UR4, UR8, -0x33333334, UR6, UP0 ;  /* 0xcccccccc080478a5 */ /* 0x000fe400080e0406 */
[----:B------:R-:W-:Y:S02]  /*3de0*/  UISETP.GE.U32.AND UP0, UPT, UR9, 0x500, UPT ;  /* 0x000005000900788c */ /* 0x000fe4000bf06070 */
[----:B------:R-:W-:Y:S02]  /*3df0*/  USHF.R.U64 UR6, UR4, 0xa, UR5 ;  /* 0x0000000a04067899 */ /* 0x000fe40008001205 */
[----:B------:R-:W-:-:S09]  /*3e00*/  UISETP.GE.U32.AND.EX UP0, UPT, UR8, URZ, UPT, UP0 ;  /* 0x000000ff0800728c */ /* 0x000fd2000bf06100 */
[----:B------:R-:W-:Y:S05]  /*3e10*/  BRA.U !UP0, `(.L_x_960) ;  /* 0x0000001108107547 */ /* 0x000fea000b800000 */
[----:B------:R-:W0:Y:S01]  /*3e20*/  LDCU.64 UR8, c[0x0][0x380] ;  /* 0x00007000ff0877ac */ /* 0x000e220008000a00 */
[----:B------:R-:W-:Y:S02]  /*3e30*/  IMAD.MOV.U32 R17, RZ, RZ, 0x500 ;  /* 0x00000500ff117424 */ /* 0x000fe400078e00ff */
[----:B------:R-:W-:Y:S01]  /*3e40*/  IMAD.MOV.U32 R15, RZ, RZ, RZ ;  /* 0x000000ffff0f7224 */ /* 0x000fe200078e00ff */
[----:B------:R-:W-:-:S04]  /*3e50*/  UIADD3 UR4, UP0, UPT, UR6, 0x1, URZ ;  /* 0x0000000106047890 */ /* 0x000fc8000ff1e0ff */
[----:B------:R-:W-:Y:S02]  /*3e60*/  ULEA.HI.X UR5, UR5, URZ, URZ, 0x16, UP0 ;  /* 0x000000ff05057291 */ /* 0x000fe400080fb4ff */
[----:B------:R-:W-:Y:S02]  /*3e70*/  ULOP3.LUT UR4, UR4, 0xfffffffe, URZ, 0xc0, !UPT ;  /* 0xfffffffe04047892 */ /* 0x000fe4000f8ec0ff */
[----:B------:R-:W-:Y:S01]  /*3e80*/  ULOP3.LUT UR5, UR5, 0x7fffff, URZ, 0xc0, !UPT ;  /* 0x007fffff05057892 */ /* 0x000fe2000f8ec0ff */
[----:B0-----:R-:W-:-:S04]  /*3e90*/  LEA R10, P0, R0, UR8, 0x4 ;  /* 0x00000008000a7c11 */ /* 0x001fc8000f8020ff */
[----:B------:R-:W-:Y:S02]  /*3ea0*/  IADD3 R10, P1, PT, R10, 0xe008, RZ ;  /* 0x0000e0080a0a7810 */ /* 0x000fe40007f3e0ff */
[----:B------:R-:W-:-:S05]  /*3eb0*/  LEA.HI.X R11, R0, UR9, RZ, 0x4, P0 ;  /* 0x00000009000b7c11 */ /* 0x000fca00080f24ff */
[----:B------:R-:W-:-:S07]  /*3ec0*/  IMAD.X R11, RZ, RZ, R11, P1 ;  /* 0x000000ffff0b7224 */ /* 0x000fce00008e060b */
.L_x_981:
[----:B------:R-:W2:Y:S04]  /*3ed0*/  LDG.E.64.CONSTANT R28, desc[UR10][R10.64+-0x9008] ;  /* 0xff6ff80a0a1c7981 */ /* 0x000ea8000c1e9b00 */
[----:B------:R0:W5:Y:S04]  /*3ee0*/  LDG.E.64.CONSTANT R26, desc[UR10][R10.64+-0x8008] ;  /* 0xff7ff80a0a1a7981 */ /* 0x000168000c1e9b00 */
[----:B------:R0:W5:Y:S04]  /*3ef0*/  LDG.E.64.CONSTANT R22, desc[UR10][R10.64+-0x7008] ;  /* 0xff8ff80a0a167981 */ /* 0x000168000c1e9b00 */
[----:B------:R0:W5:Y:S04]  /*3f00*/  LDG.E.64.CONSTANT R4, desc[UR10][R10.64+-0x6008] ;  /* 0xff9ff80a0a047981 */ /* 0x000168000c1e9b00 */
[----:B------:R0:W5:Y:S04]  /*3f10*/  LDG.E.64.CONSTANT R2, desc[UR10][R10.64+-0x5008] ;  /* 0xffaff80a0a027981 */ /* 0x000168000c1e9b00 */
[----:B------:R0:W5:Y:S04]  /*3f20*/  LDG.E.64.CONSTANT R8, desc[UR10][R10.64+-0x4008] ;  /* 0xffbff80a0a087981 */ /* 0x000168000c1e9b00 */
[----:B------:R0:W5:Y:S01]  /*3f30*/  LDG.E.64.CONSTANT R6, desc[UR10][R10.64+-0x3008] ;  /* 0xffcff80a0a067981 */ /* 0x000162000c1e9b00 */
[----:B------:R-:W-:Y:S01]  /*3f40*/  UIADD3 UR4, UP0, UPT, UR4, -0x2, URZ ;  /* 0xfffffffe04047890 */ /* 0x000fe2000ff1e0ff */
[----:B------:R-:W-:Y:S01]  /*3f50*/  BSSY.RECONVERGENT B1, `(.L_x_961) ;  /* 0x0000019000017945 */ /* 0x000fe20003800200 */
[----:B------:R-:W-:-:S02]  /*3f60*/  IMAD.MOV.U32 R37, RZ, RZ, R14 ;  /* 0x000000ffff257224 */ /* 0x000fc400078e000e */
[----:B------:R-:W-:Y:S01]  /*3f70*/  UIADD3.X UR5, UPT, UPT, UR5, -0x1, URZ, UP0, !UPT ;  /* 0xffffffff05057890 */ /* 0x000fe200087fe4ff */
[----:B------:R-:W-:Y:S01]  /*3f80*/  IMAD.MOV.U32 R16, RZ, RZ, R21 ;  /* 0x000000ffff107224 */ /* 0x000fe200078e0015 */
[----:B------:R-:W-:Y:S01]  /*3f90*/  UISETP.NE.U32.AND UP0, UPT, UR4, URZ, UPT ;  /* 0x000000ff0400728c */ /* 0x000fe2000bf05070 */
[----:B------:R-:W-:Y:S02]  /*3fa0*/  IMAD.MOV.U32 R24, RZ, RZ, R18 ;  /* 0x000000ffff187224 */ /* 0x000fe400078e0012 */
[----:B------:R-:W-:Y:S01]  /*3fb0*/  IMAD.MOV.U32 R25, RZ, RZ, R19 ;  /* 0x000000ffff197224 */ /* 0x000fe200078e0013 */
[----:B------:R-:W-:Y:S01]  /*3fc0*/  UISETP.NE.AND.EX UP0, UPT, UR5, URZ, UPT, UP0 ;  /* 0x000000ff0500728c */ /* 0x000fe2000bf05300 */
        /* <DEDUP_REMOVED lines=17> */
.L_x_962:
[----:B------:R-:W-:Y:S05]  /*40e0*/  BSYNC.RECONVERGENT B1 ;  /* 0x0000000000017941 */ /* 0x000fea0003800200 */
.L_x_961:
[----:B------:R0:W5:Y:S02]  /*40f0*/  LDG.E.64.CONSTANT R18, desc[UR10][R10.64+-0x8000] ;  /* 0xff80000a0a127981 */ /* 0x000164000c1e9b00 */
[----:B-----5:R-:W-:Y:S01]  /*4100*/  DSETP.GEU.AND P0, PT, R24, R26, PT ;  /* 0x0000001a1800722a */ /* 0x020fe20003f0e000 */
[----:B------:R-:W-:Y:S01]  /*4110*/  BSSY.RECONVERGENT B1, `(.L_x_963) ;  /* 0x0000014000017945 */ /* 0x000fe20003800200 */
[----:B------:R-:W-:Y:S02]  /*4120*/  IMAD.MOV.U32 R33, RZ, RZ, R37 ;  /* 0x000000ffff217224 */ /* 0x000fe400078e0025 */
        /* <DEDUP_REMOVED lines=18> */
.L_x_964:
[----:B------:R-:W-:Y:S05]  /*4250*/  BSYNC.RECONVERGENT B1 ;  /* 0x0000000000017941 */ /* 0x000fea0003800200 */
.L_x_963:
[----:B------:R0:W5:Y:S01]  /*4260*/  LDG.E.64.CONSTANT R24, desc[UR10][R10.64+-0x7000] ;  /* 0xff90000a0a187981 */ /* 0x000162000c1e9b00 */
[----:B------:R-:W-:Y:S01]  /*4270*/  DSETP.GEU.AND P0, PT, R20, R22, PT ;  /* 0x000000161400722a */ /* 0x000fe20003f0e000 */
[----:B------:R-:W-:Y:S01]  /*4280*/  BSSY.RECONVERGENT B1, `(.L_x_965) ;  /* 0x0000014000017945 */ /* 0x000fe20003800200 */
[----:B------:R-:W-:Y:S02]  /*4290*/  IMAD.MOV.U32 R29, RZ, RZ, R33 ;  /* 0x000000ffff1d7224 */ /* 0x000fe400078e0021 */
[----:B------:R-:W-:Y:S02]  /*42a0*/  IMAD.MOV.U32 R31, RZ, RZ, R35 ;  /* 0x000000ffff1f7224 */ /* 0x000fe400078e0023 */
[----:B------:R-:W-:Y:S02]  /*42b0*/  IMAD.MOV.U32 R18, RZ, RZ, R20 ;  /* 0x000000ffff127224 */ /* 0x000fe400078e0014 */
[----:B------:R-:W-:-:S06]  /*42c0*/  IMAD.MOV.U32 R19, RZ, RZ, R21 ;  /* 0x000000ffff137224 */ /* 0x000fcc00078e0015 */
[----:B0-----:R-:W-:Y:S05]  /*42d0*/  @!P0 BRA `(.L_x_966) ;  /* 0x0000000000388947 */ /* 0x001fea0003800000 */
[----:B------:R-:W-:Y:S01]  /*42e0*/  DSETP.GT.AND P0, PT, R20, R22, PT ;  /* 0x000000161400722a */ /* 0x000fe20003f04000 */
[----:B-----5:R-:W-:Y:S02]  /*42f0*/  IMAD.MOV.U32 R29, RZ, RZ, R24 ;  /* 0x000000ffff1d7224 */ /* 0x020fe400078e0018 */
        /* <DEDUP_REMOVED lines=12> */
.L_x_966:
[----:B------:R-:W-:Y:S05]  /*43c0*/  BSYNC.RECONVERGENT B1 ;  /* 0x0000000000017941 */ /* 0x000fea0003800200 */
.L_x_965:
[----:B------:R0:W5:Y:S01]  /*43d0*/  LDG.E.64.CONSTANT R22, desc[UR10][R10.64+-0x6000] ;  /* 0xffa0000a0a167981 */ /* 0x000162000c1e9b00 */
[----:B------:R-:W-:Y:S01]  /*43e0*/  DSETP.GEU.AND P0, PT, R18, R4, PT ;  /* 0x000000041200722a */ /* 0x000fe20003f0e000 */
[----:B------:R-:W-:Y:S01]  /*43f0*/  BSSY.RECONVERGENT B1, `(.L_x_967) ;  /* 0x0000014000017945 */ /* 0x000fe20003800200 */
[----:B-----5:R-:W-:Y:S02]  /*4400*/  IMAD.MOV.U32 R25, RZ, RZ, R29 ;  /* 0x000000ffff197224 */ /* 0x020fe400078e001d */
        /* <DEDUP_REMOVED lines=18> */
.L_x_968:
[----:B------:R-:W-:Y:S05]  /*4530*/  BSYNC.RECONVERGENT B1 ;  /* 0x0000000000017941 */ /* 0x000fea0003800200 */
.L_x_967:
        /* <DEDUP_REMOVED lines=22> */
.L_x_970:
[----:B------:R-:W-:Y:S05]  /*46a0*/  BSYNC.RECONVERGENT B1 ;  /* 0x0000000000017941 */ /* 0x000fea0003800200 */
.L_x_969:
[----:B------:R0:W5:Y:S04]  /*46b0*/  LDG.E.64.CONSTANT R20, desc[UR10][R10.64+-0x3000] ;  /* 0xffd0000a0a147981 */ /* 0x000168000c1e9b00 */
[----:B------:R0:W5:Y:S04]  /*46c0*/  LDG.E.64.CONSTANT R22, desc[UR10][R10.64+-0x2008] ;  /* 0xffdff80a0a167981 */ /* 0x000168000c1e9b00 */
[----:B------:R0:W5:Y:S04]  /*46d0*/  LDG.E.64.CONSTANT R24, desc[UR10][R10.64+-0x2000] ;  /* 0xffe0000a0a187981 */ /* 0x000168000c1e9b00 */
[----:B------:R0:W5:Y:S04]  /*46e0*/  LDG.E.64.CONSTANT R26, desc[UR10][R10.64+-0x1008] ;  /* 0xffeff80a0a1a7981 */ /* 0x000168000c1e9b00 */
[----:B------:R0:W5:Y:S04]  /*46f0*/  LDG.E.64.CONSTANT R28, desc[UR10][R10.64+-0x1000] ;  /* 0xfff0000a0a1c7981 */ /* 0x000168000c1e9b00 */
[----:B-----5:R0:W5:Y:S04]  /*4700*/  LDG.E.64.CONSTANT R4, desc[UR10][R10.64+-0x8] ;  /* 0xfffff80a0a047981 */ /* 0x020168000c1e9b00 */
[----:B------:R0:W5:Y:S01]  /*4710*/  LDG.E.64.CONSTANT R2, desc[UR10][R10.64] ;  /* 0x0000000a0a027981 */ /* 0x000162000c1e9b00 */
[----:B------:R-:W-:Y:S01]  /*4720*/  DSETP.GEU.AND P0, PT, R18, R8, PT ;  /* 0x000000081200722a */ /* 0x000fe20003f0e000 */
[----:B------:R-:W-:Y:S01]  /*4730*/  BSSY.RECONVERGENT B1, `(.L_x_971) ;  /* 0x0000015000017945 */ /* 0x000fe20003800200 */
[----:B------:R-:W-:-:S02]  /*4740*/  IMAD.MOV.U32 R16, RZ, RZ, R35 ;  /* 0x000000ffff107224 */ /* 0x000fc400078e0023 */
[----:B------:R-:W-:Y:S02]  /*4750*/  IMAD.MOV.U32 R14, RZ, RZ, R37 ;  /* 0x000000ffff0e7224 */ /* 0x000fe400078e0025 */
[----:B------:R-:W-:Y:S02]  /*4760*/  IMAD.MOV.U32 R30, RZ, RZ, R18 ;  /* 0x000000ffff1e7224 */ /* 0x000fe400078e0012 */
[----:B------:R-:W-:-:S06]  /*4770*/  IMAD.MOV.U32 R31, RZ, RZ, R19 ;  /* 0x000000ffff1f7224 */ /* 0x000fcc00078e0013 */
        /* <DEDUP_REMOVED lines=16> */
.L_x_972:
[----:B------:R-:W-:Y:S05]  /*4880*/  BSYNC.RECONVERGENT B1 ;  /* 0x0000000000017941 */ /* 0x000fea0003800200 */
.L_x_971:
        /* <DEDUP_REMOVED lines=21> */
.L_x_974:
[----:B------:R-:W-:Y:S05]  /*49e0*/  BSYNC.RECONVERGENT B1 ;  /* 0x0000000000017941 */ /* 0x000fea0003800200 */
.L_x_973:
        /* <DEDUP_REMOVED lines=21> */
.L_x_976:
[----:B------:R-:W-:Y:S05]  /*4b40*/  BSYNC.RECONVERGENT B1 ;  /* 0x0000000000017941 */ /* 0x000fea0003800200 */
.L_x_975:
        /* <DEDUP_REMOVED lines=21> */
.L_x_978:
[----:B------:R-:W-:Y:S05]  /*4ca0*/  BSYNC.RECONVERGENT B1 ;  /* 0x0000000000017941 */ /* 0x000fea0003800200 */
.L_x_977:
        /* <DEDUP_REMOVED lines=21> */
.L_x_980:
[----:B------:R-:W-:Y:S05]  /*4e00*/  BSYNC.RECONVERGENT B1 ;  /* 0x0000000000017941 */ /* 0x000fea0003800200 */
.L_x_979:
[----:B------:R-:W-:Y:S02]  /*4e10*/  IADD3 R17, P0, PT, R17, 0xa00, RZ ;  /* 0x00000a0011117810 */ /* 0x000fe40007f1e0ff */
[----:B------:R-:W-:-:S03]  /*4e20*/  IADD3 R10, P1, PT, R10, 0xa000, RZ ;  /* 0x0000a0000a0a7810 */ /* 0x000fc60007f3e0ff */
[----:B------:R-:W-:Y:S02]  /*4e30*/  IMAD.X R15, RZ, RZ, R15, P0 ;  /* 0x000000ffff0f7224 */ /* 0x000fe400000e060f */
[----:B------:R-:W-:Y:S01]  /*4e40*/  IMAD.X R11, RZ, RZ, R11, P1 ;  /* 0x000000ffff0b7224 */ /* 0x000fe200008e060b */
[----:B------:R-:W-:Y:S07]  /*4e50*/  BRA.U UP0, `(.L_x_981) ;  /* 0xfffffff1001c7547 */ /* 0x000fee000b83ffff */
.L_x_960:
[----:B------:R-:W-:-:S04]  /*4e60*/  ULOP3.LUT UR4, UR6, 0x1, URZ, 0xc0, !UPT ;  /* 0x0000000106047892 */ /* 0x000fc8000f8ec0ff */
[----:B------:R-:W-:-:S04]  /*4e70*/  UISETP.NE.U32.AND UP0, UPT, UR4, 0x1, UPT ;  /* 0x000000010400788c */ /* 0x000fc8000bf05070 */
[----:B------:R-:W-:-:S09]  /*4e80*/  UISETP.NE.U32.AND.EX UP0, UPT, URZ, URZ, UPT, UP0 ;  /* 0x000000ffff00728c */ /* 0x000fd2000bf05100 */
[----:B------:R-:W-:Y:S05]  /*4e90*/  BRA.U !UP0, `(.L_x_959) ;  /* 0x0000000508f07547 */ /* 0x000fea000b800000 */
[----:B------:R-:W-:-:S04]  /*4ea0*/  LEA R30, P0, R17, R12, 0x4 ;  /* 0x0000000c111e7211 */ /* 0x000fc800078020ff */
[----:B------:R-:W-:-:S05]  /*4eb0*/  LEA.HI.X R31, R17, R13, R15, 0x4, P0 ;  /* 0x0000000d111f7211 */ /* 0x000fca00000f240f */
[----:B------:R-:W2:Y:S04]  /*4ec0*/  LDG.E.64.CONSTANT R28, desc[UR10][R30.64] ;  /* 0x0000000a1e1c7981 */ /* 0x000ea8000c1e9b00 */
[----:B------:R0:W5:Y:S04]  /*4ed0*/  LDG.E.64.CONSTANT R26, desc[UR10][R30.64+0x1000] ;  /* 0x0010000a1e1a7981 */ /* 0x000168000c1e9b00 */
[----:B------:R0:W5:Y:S04]  /*4ee0*/  LDG.E.64.CONSTANT R24, desc[UR10][R30.64+0x1008] ;  /* 0x0010080a1e187981 */ /* 0x000168000c1e9b00 */
[----:B------:R0:W5:Y:S04]  /*4ef0*/  LDG.E.64.CONSTANT R22, desc[UR10][R30.64+0x2000] ;  /* 0x0020000a1e167981 */ /* 0x000168000c1e9b00 */
[----:B------:R0:W5:Y:S04]  /*4f00*/  LDG.E.64.CONSTANT R12, desc[UR10][R30.64+0x2008] ;  /* 0x0020080a1e0c7981 */ /* 0x000168000c1e9b00 */
[----:B------:R0:W5:Y:S04]  /*4f10*/  LDG.E.64.CONSTANT R10, desc[UR10][R30.64+0x3000] ;  /* 0x0030000a1e0a7981 */ /* 0x000168000c1e9b00 */
[----:B------:R0:W5:Y:S04]  /*4f20*/  LDG.E.64.CONSTANT R8, desc[UR10][R30.64+0x3008] ;  /* 0x0030080a1e087981 */ /* 0x000168000c1e9b00 */
        /* <DEDUP_REMOVED lines=24> */
.L_x_983:
[----:B------:R-:W-:Y:S05]  /*50b0*/  BSYNC.RECONVERGENT B1 ;  /* 0x0000000000017941 */ /* 0x000fea0003800200 */
.L_x_982:
        /* <DEDUP_REMOVED lines=21> */
.L_x_985:
[----:B------:R-:W-:Y:S05]  /*5210*/  BSYNC.RECONVERGENT B1 ;  /* 0x0000000000017941 */ /* 0x000fea0003800200 */
.L_x_984:
        /* <DEDUP_REMOVED lines=21> */
.L_x_987:
[----:B------:R-:W-:Y:S05]  /*5370*/  BSYNC.RECONVERGENT B1 ;  /* 0x0000000000017941 */ /* 0x000fea0003800200 */
.L_x_986:
        /* <DEDUP_REMOVED lines=21> */
.L_x_989:
[----:B------:R-:W-:Y:S05]  /*54d0*/  BSYNC.RECONVERGENT B1 ;  /* 0x0000000000017941 */ /* 0x000fea0003800200 */
.L_x_988:
[----:B------:R-:W-:Y:S01]  /*54e0*/  DSETP.GEU.AND P0, PT, R12, R6, PT ;  /* 0x000000060c00722a */ /* 0x000fe20003f0e000 */
[----:B------:R-:W-:Y:S01]  /*54f0*/  BSSY.RECONVERGENT B1, `(.L_x_990) ;  /* 0x0000015000017945 */ /* 0x000fe20003800200 */
[----:B------:R-:W-:Y:S01]  /*5500*/  IADD3 R17, P2, PT, R17, 0x500, RZ ;  /* 0x0000050011117810 */ /* 0x000fe20007f5e0ff */
[----:B------:R-:W-:Y:S02]  /*5510*/  IMAD.MOV.U32 R14, RZ, RZ, R23 ;  /* 0x000000ffff0e7224 */ /* 0x000fe400078e0017 */
[----:B------:R-:W-:Y:S02]  /*5520*/  IMAD.MOV.U32 R21, RZ, RZ, R25 ;  /* 0x000000ffff157224 */ /* 0x000fe400078e0019 */
[----:B------:R-:W-:Y:S02]  /*5530*/  IMAD.MOV.U32 R18, RZ, RZ, R12 ;  /* 0x000000ffff127224 */ /* 0x000fe400078e000c */
[----:B------:R-:W-:-:S05]  /*5540*/  IMAD.MOV.U32 R19, RZ, RZ, R13 ;  /* 0x000000ffff137224 */ /* 0x000fca00078e000d */
        /* <DEDUP_REMOVED lines=15> */
.L_x_991:
[----:B------:R-:W-:Y:S05]  /*5640*/  BSYNC.RECONVERGENT B1 ;  /* 0x0000000000017941 */ /* 0x000fea0003800200 */
.L_x_990:
[----:B------:R-:W-:-:S07]  /*5650*/  IMAD.X R15, RZ, RZ, R15, P2 ;  /* 0x000000ffff0f7224 */ /* 0x000fce00010e060f */
.L_x_959:
[----:B------:R-:W0:Y:S02]  /*5660*/  LDCU UR4, c[0x0][0x390] ;  /* 0x00007200ff0477ac */ /* 0x000e240008000800 */
[----:B0-----:R-:W-:Y:S02]  /*5670*/  USHF.R.S32.HI UR5, URZ, 0x1f, UR4 ;  /* 0x0000001fff057899 */ /* 0x001fe40008011404 */
        /* <DEDUP_REMOVED lines=8> */
[----:B------:R-:W-:Y:S03]  /*5700*/  BSSY.RECONVERGENT B2, `(.L_x_994) ;  /* 0x000002e000027945 */ /* 0x000fe60003800200 */
[----:B------:R-:W-:-:S04]  /*5710*/  IADD3 R16, PT, PT, -R17, UR4, R2 ;  /* 0x0000000411107c10 */ /* 0x000fc8000fffe102 */
[----:B------:R-:W-:-:S04]  /*5720*/  LOP3.LUT R2, R16, 0x300, RZ, 0xc0, !PT ;  /* 0x0000030010027812 */ /* 0x000fc800078ec0ff */
[----:B------:R-:W-:Y:S01]  /*5730*/  ISETP.NE.AND P0, PT, R2, 0x300, PT ;  /* 0x000003000200780c */ /* 0x000fe20003f05270 */
[----:B------:R-:W-:-:S12]  /*5740*/  IMAD.MOV.U32 R2, RZ, RZ, R0 ;  /* 0x000000ffff027224 */ /* 0x000fd800078e0000 */
[----:B------:R-:W-:Y:S05]  /*5750*/  @!P0 BRA `(.L_x_995) ;  /* 0x0000000000a08947 */ /* 0x000fea0003800000 */
[----:B------:R-:W0:Y:S01]  /*5760*/  LDCU.64 UR6, c[0x0][0x380] ;  /* 0x00007000ff0677ac */ /* 0x000e220008000a00 */
[----:B------:R-:W-:Y:S02]  /*5770*/  IADD3 R5, P0, PT, R0, R17, RZ ;  /* 0x0000001100057210 */ /* 0x000fe40007f1e0ff */
[----:B------:R-:W-:-:S03]  /*5780*/  LEA.HI R2, R16, 0x1, RZ, 0x18 ;  /* 0x0000000110027811 */ /* 0x000fc600078fc0ff */
[----:B------:R-:W-:Y:S01]  /*5790*/  IMAD.X R6, RZ, RZ, R15, P0 ;  /* 0x000000ffff067224 */ /* 0x000fe200000e060f */
[----:B------:R-:W-:Y:S01]  /*57a0*/  LOP3.LUT R4, R2, 0x3, RZ, 0xc0, !PT ;  /* 0x0000000302047812 */ /* 0x000fe200078ec0ff */
[----:B------:R-:W-:-:S04]  /*57b0*/  IMAD.MOV.U32 R2, RZ, RZ, R0 ;  /* 0x000000ffff027224 */ /* 0x000fc800078e0000 */
[----:B------:R-:W-:Y:S01]  /*57c0*/  IMAD.MOV R10, RZ, RZ, -R4 ;  /* 0x000000ffff0a7224 */ /* 0x000fe200078e0a04 */
[----:B0-----:R-:W-:-:S04]  /*57d0*/  LEA R12, P1, R5, UR6, 0x4 ;  /* 0x00000006050c7c11 */ /* 0x001fc8000f8220ff */
[----:B------:R-:W-:-:S09]  /*57e0*/  LEA.HI.X R5, R5, UR7, R6, 0x4, P1 ;  /* 0x0000000705057c11 */ /* 0x000fd200088f2406 */
.L_x_998:
[----:B------:R-:W-:-:S05]  /*57f0*/  IMAD.MOV.U32 R4, RZ, RZ, R12 ;  /* 0x000000ffff047224 */ /* 0x000fca00078e000c */
[----:B------:R-:W2:Y:S01]  /*5800*/  LDG.E.64.CONSTANT R8, desc[UR10][R4.64] ;  /* 0x0000000a04087981 */ /* 0x000ea2000c1e9b00 */
[----:B------:R-:W-:Y:S01]  /*5810*/  VIADD R10, R10, 0x1 ;  /* 0x000000010a0a7836 */ /* 0x000fe20000000000 */
[----:B------:R-:W-:Y:S01]  /*5820*/  BSSY.RECONVERGENT B3, `(.L_x_996) ;  /* 0x0000018000037945 */ /* 0x000fe20003800200 */
[----:B------:R-:W-:-:S03]  /*5830*/  IADD3 R12, P3, PT, R4, 0x1000, RZ ;  /* 0x00001000040c7810 */ /* 0x000fc60007f7e0ff */
[----:B------:R-:W-:Y:S01]  /*5840*/  ISETP.NE.AND P2, PT, R10, RZ, PT ;  /* 0x000000ff0a00720c */ /* 0x000fe20003f45270 */
[----:B--2---:R-:W-:-:S14]  /*5850*/  DSETP.GEU.AND P0, PT, R18, R8, PT ;  /* 0x000000081200722a */ /* 0x004fdc0003f0e000 */
        /* <DEDUP_REMOVED lines=20> */
.L_x_997:
[----:B------:R-:W-:Y:S05]  /*59a0*/  BSYNC.RECONVERGENT B3 ;  /* 0x0000000000037941 */ /* 0x000fea0003800200 */
.L_x_996:
[----:B------:R-:W-:Y:S02]  /*59b0*/  IMAD.X R5, RZ, RZ, R5, P3 ;  /* 0x000000ffff057224 */ /* 0x000fe400018e0605 */
[----:B------:R-:W-:Y:S01]  /*59c0*/  VIADD R2, R2, 0x100 ;  /* 0x0000010002027836 */ /* 0x000fe20000000000 */
[----:B------:R-:W-:Y:S06]  /*59d0*/  @P2 BRA `(.L_x_998) ;  /* 0xfffffffc00842947 */ /* 0x000fec000383ffff */
.L_x_995:
[----:B------:R-:W-:Y:S05]  /*59e0*/  BSYNC.RECONVERGENT B2 ;  /* 0x0000000000027941 */ /* 0x000fea0003800200 */
.L_x_994:
[----:B------:R-:W-:-:S13]  /*59f0*/  ISETP.GE.U32.AND P0, PT, R16, 0x300, PT ;  /* 0x000003001000780c */ /* 0x000fda0003f06070 */
[----:B------:R-:W-:Y:S05]  /*5a00*/  @!P0 BRA `(.L_x_993) ;  /* 0x0000000400b08947 */ /* 0x000fea0003800000 */
[----:B------:R-:W0:Y:S01]  /*5a10*/  LDCU.64 UR6, c[0x0][0x380] ;  /* 0x00007000ff0677ac */ /* 0x000e220008000a00 */
[----:B------:R-:W-:-:S05]  /*5a20*/  IADD3 R5, P0, PT, R2, R17, RZ ;  /* 0x0000001102057210 */ /* 0x000fca0007f1e0ff */
[----:B------:R-:W-:Y:S01]  /*5a30*/  IMAD.X R6, RZ, RZ, R15, P0 ;  /* 0x000000ffff067224 */ /* 0x000fe200000e060f */
[----:B0-----:R-:W-:-:S04]  /*5a40*/  LEA R4, P1, R5, UR6, 0x4 ;  /* 0x0000000605047c11 */ /* 0x001fc8000f8220ff */
[----:B------:R-:W-:Y:S02]  /*5a50*/  IADD3 R4, P0, PT, R4, 0x3008, RZ ;  /* 0x0000300804047810 */ /* 0x000fe40007f1e0ff */
[----:B------:R-:W-:-:S05]  /*5a60*/  LEA.HI.X R5, R5, UR7, R6, 0x4, P1 ;  /* 0x0000000705057c11 */ /* 0x000fca00088f2406 */
[----:B------:R-:W-:-:S07]  /*5a70*/  IMAD.X R5, RZ, RZ, R5, P0 ;  /* 0x000000ffff057224 */ /* 0x000fce00000e0605 */
.L_x_1007:
[----:B------:R-:W2:Y:S04]  /*5a80*/  LDG.E.64.CONSTANT R16, desc[UR10][R4.64+-0x3008] ;  /* 0xffcff80a04107981 */ /* 0x000ea8000c1e9b00 */
        /* <DEDUP_REMOVED lines=25> */
.L_x_1000:
[----:B------:R-:W-:Y:S05]  /*5c20*/  BSYNC.RECONVERGENT B2 ;  /* 0x0000000000027941 */ /* 0x000fea0003800200 */
.L_x_999:
        /* <DEDUP_REMOVED lines=22> */
.L_x_1002:
[----:B------:R-:W-:Y:S05]  /*5d90*/  BSYNC.RECONVERGENT B2 ;  /* 0x0000000000027941 */ /* 0x000fea0003800200 */
.L_x_1001:
        /* <DEDUP_REMOVED lines=22> */
.L_x_1004:
[----:B------:R-:W-:Y:S05]  /*5f00*/  BSYNC.RECONVERGENT B2 ;  /* 0x0000000000027941 */ /* 0x000fea0003800200 */
.L_x_1003:
        /* <DEDUP_REMOVED lines=22> */
.L_x_1006:
[----:B------:R-:W-:Y:S05]  /*6070*/  BSYNC.RECONVERGENT B2 ;  /* 0x0000000000027941 */ /* 0x000fea0003800200 */
.L_x_1005:
[----:B------:R-:W-:Y:S01]  /*6080*/  VIADD R2, R2, 0x400 ;  /* 0x0000040002027836 */ /* 0x000fe20000000000 */
[----:B------:R-:W-:-:S04]  /*6090*/  IADD3 R4, P1, PT, R4, 0x4000, RZ ;  /* 0x0000400004047810 */ /* 0x000fc80007f3e0ff */
[----:B------:R-:W-:Y:S01]  /*60a0*/  ISETP.GE.AND P0, PT, R2, R3, PT ;  /* 0x000000030200720c */ /* 0x000fe20003f06270 */
[----:B------:R-:W-:-:S12]  /*60b0*/  IMAD.X R5, RZ, RZ, R5, P1 ;  /* 0x000000ffff057224 */ /* 0x000fd800008e0605 */
[----:B------:R-:W-:Y:S05]  /*60c0*/  @!P0 BRA `(.L_x_1007) ;  /* 0xfffffff8006c8947 */ /* 0x000fea000383ffff */
.L_x_993:
[----:B------:R-:W-:Y:S05]  /*60d0*/  BSYNC.RECONVERGENT B1 ;  /* 0x0000000000017941 */ /* 0x000fea0003800200 */
.L_x_992:
[----:B------:R-:W0:Y:S01]  /*60e0*/  S2R R2, SR_LANEID ;  /* 0x0000000000027919 */ /* 0x000e220000000000 */
[----:B------:R-:W-:Y:S01]  /*60f0*/  BSSY.RECONVERGENT B1, `(.L_x_1008) ;  /* 0x000001a000017945 */ /* 0x000fe20003800200 */
[----:B------:R-:W-:Y:S01]  /*6100*/  IMAD.MOV.U32 R3, RZ, RZ, R14 ;  /* 0x000000ffff037224 */ /* 0x000fe200078e000e */
[----:B------:R-:W-:Y:S01]  /*6110*/  SHFL.DOWN PT, R6, R18, 0x1, 0x1f ;  /* 0x08201f0012067f89 */ /* 0x000fe200000e0000 */
[----:B------:R-:W-:Y:S02]  /*6120*/  IMAD.MOV.U32 R12, RZ, RZ, R21 ;  /* 0x000000ffff0c7224 */ /* 0x000fe400078e0015 */
[----:B------:R-:W-:Y:S01]  /*6130*/  IMAD.MOV.U32 R4, RZ, RZ, R18 ;  /* 0x000000ffff047224 */ /* 0x000fe200078e0012 */
[----:B------:R-:W1:Y:S01]  /*6140*/  SHFL.DOWN PT, R7, R19, 0x1, 0x1f ;  /* 0x08201f0013077f89 */ /* 0x000e6200000e0000 */
[----:B------:R-:W-:-:S03]  /*6150*/  IMAD.MOV.U32 R5, RZ, RZ, R19 ;  /* 0x000000ffff057224 */ /* 0x000fc600078e0013 */
[----:B------:R2:W3:Y:S04]  /*6160*/  SHFL.DOWN PT, R9, R14, 0x1, 0x1f ;  /* 0x08201f000e097f89 */ /* 0x0004e800000e0000 */
[----:B------:R2:W4:Y:S01]  /*6170*/  SHFL.DOWN PT, R8, R21, 0x1, 0x1f ;  /* 0x08201f0015087f89 */ /* 0x00052200000e0000 */
[----:B-1----:R-:W-:-:S06]  /*6180*/  DSETP.GEU.AND P0, PT, R18, R6, PT ;  /* 0x000000061200722a */ /* 0x002fcc0003f0e000 */
[----:B0-----:R-:W-:-:S13]  /*6190*/  ISETP.GT.OR P0, PT, R2, 0x1e, !P0 ;  /* 0x0000001e0200780c */ /* 0x001fda0004704670 */
[----:B--234-:R-:W-:Y:S05]  /*61a0*/  @P0 BRA `(.L_x_1009) ;  /* 0x0000000000380947 */ /* 0x01cfea0003800000 */
        /* <DEDUP_REMOVED lines=14> */
.L_x_1009:
[----:B------:R-:W-:Y:S05]  /*6290*/  BSYNC.RECONVERGENT B1 ;  /* 0x0000000000017941 */ /* 0x000fea0003800200 */
.L_x_1008:
        /* <DEDUP_REMOVED lines=26> */
.L_x_1011:
[----:B------:R-:W-:Y:S05]  /*6440*/  BSYNC.RECONVERGENT B1 ;  /* 0x0000000000017941 */ /* 0x000fea0003800200 */
.L_x_1010:
        /* <DEDUP_REMOVED lines=26> */
.L_x_1013:
[----:B------:R-:W-:Y:S05]  /*65f0*/  BSYNC.RECONVERGENT B1 ;  /* 0x0000000000017941 */ /* 0x000fea0003800200 */
.L_x_1012:
        /* <DEDUP_REMOVED lines=26> */
.L_x_1015:
[----:B------:R-:W-:Y:S05]  /*67a0*/  BSYNC.RECONVERGENT B1 ;  /* 0x0000000000017941 */ /* 0x000fea0003800200 */
.L_x_1014:
[----:B------:R-:W-:Y:S01]  /*67b0*/  SHFL.DOWN PT, R4, R6, 0x10, 0x1f ;  /* 0x0a001f0006047f89 */ /* 0x000fe200000e0000 */
[----:B------:R-:W-:Y:S01]  /*67c0*/  BSSY.RECONVERGENT B1, `(.L_x_1016) ;  /* 0x000001a000017945 */ /* 0x000fe20003800200 */
[----:B------:R-:W-:Y:S01]  /*67d0*/  ISETP.NE.AND P1, PT, R2, RZ, PT ;  /* 0x000000ff0200720c */ /* 0x000fe20003f25270 */
[----:B------:R-:W-:Y:S01]  /*67e0*/  IMAD.MOV.U32 R20, RZ, RZ, R10 ;  /* 0x000000ffff147224 */ /* 0x000fe200078e000a */
[----:B------:R-:W0:Y:S01]  /*67f0*/  SHFL.DOWN PT, R5, R7, 0x10, 0x1f ;  /* 0x0a001f0007057f89 */ /* 0x000e2200000e0000 */
[----:B------:R-:W-:Y:S02]  /*6800*/  IMAD.MOV.U32 R21, RZ, RZ, R11 ;  /* 0x000000ffff157224 */ /* 0x000fe400078e000b */
[----:B------:R-:W-:Y:S01]  /*6810*/  IMAD.MOV.U32 R3, RZ, RZ, R7 ;  /* 0x000000ffff037224 */ /* 0x000fe200078e0007 */
[----:B------:R1:W2:Y:S04]  /*6820*/  SHFL.DOWN PT, R9, R10, 0x10, 0x1f ;  /* 0x0a001f000a097f89 */ /* 0x0002a800000e0000 */
[----:B------:R1:W3:Y:S01]  /*6830*/  SHFL.DOWN PT, R8, R11, 0x10, 0x1f ;  /* 0x0a001f000b087f89 */ /* 0x0002e200000e0000 */
[----:B0-----:R-:W-:-:S06]  /*6840*/  DSETP.GEU.AND P0, PT, R6, R4, PT ;  /* 0x000000040600722a */ /* 0x001fcc0003f0e000 */
[----:B------:R-:W-:Y:S01]  /*6850*/  ISETP.GT.OR P0, PT, R2, 0xf, !P0 ;  /* 0x0000000f0200780c */ /* 0x000fe20004704670 */
        /* <DEDUP_REMOVED lines=16> */
.L_x_1017:
[----:B------:R-:W-:Y:S05]  /*6960*/  BSYNC.RECONVERGENT B1 ;  /* 0x0000000000017941 */ /* 0x000fea0003800200 */
.L_x_1016:
        /* <DEDUP_REMOVED lines=10> */
.L_x_1019:
[----:B------:R-:W-:Y:S05]  /*6a10*/  BSYNC.RECONVERGENT B1 ;  /* 0x0000000000017941 */ /* 0x000fea0003800200 */
.L_x_1018:
[----:B------:R-:W-:Y:S01]  /*6a20*/  BAR.SYNC.DEFER_BLOCKING 0x0 ;  /* 0x0000000000007b1d */ /* 0x000fe20000010000 */
[----:B------:R-:W-:-:S13]  /*6a30*/  ISETP.NE.AND P1, PT, R0, RZ, PT ;  /* 0x000000ff0000720c */ /* 0x000fda0003f25270 */
[----:B------:R-:W-:Y:S05]  /*6a40*/  @P1 BRA `(.L_x_914) ;  /* 0x0000000800841947 */ /* 0x000fea0003800000 */
[----:B0-----:R-:W0:Y:S01]  /*6a50*/  S2R R5, SR_CgaCtaId ;  /* 0x0000000000057919 */ /* 0x001e220000008800 */
[----:B------:R-:W-:Y:S01]  /*6a60*/  MOV R0, 0x400 ;  /* 0x0000040000007802 */ /* 0x000fe20000000f00 */
[----:B------:R-:W-:Y:S01]  /*6a70*/  BSSY.RECONVERGENT B1, `(.L_x_1020) ;  /* 0x000001a000017945 */ /* 0x000fe20003800200 */
[----:B------:R-:W-:Y:S02]  /*6a80*/  IMAD.MOV.U32 R33, RZ, RZ, R20 ;  /* 0x000000ffff217224 */ /* 0x000fe400078e0014 */
[----:B------:R-:W-:Y:S02]  /*6a90*/  IMAD.MOV.U32 R31, RZ, RZ, R21 ;  /* 0x000000ffff1f7224 */ /* 0x000fe400078e0015 */
[----:B------:R-:W-:Y:S02]  /*6aa0*/  IMAD.MOV.U32 R28, RZ, RZ, R2 ;  /* 0x000000ffff1c7224 */ /* 0x000fe400078e0002 */
[----:B------:R-:W-:Y:S01]  /*6ab0*/  IMAD.MOV.U32 R29, RZ, RZ, R3 ;  /* 0x000000ffff1d7224 */ /* 0x000fe200078e0003 */
[----:B0-----:R-:W-:-:S05]  /*6ac0*/  LEA R0, R5, R0, 0x18 ;  /* 0x0000000005007211 */ /* 0x001fca00078ec0ff */
[----:B------:R-:W0:Y:S04]  /*6ad0*/  LDS.64 R16, [R0+0x18] ;  /* 0x0000180000107984 */ /* 0x000e280000000a00 */
[----:B------:R1:W2:Y:S04]  /*6ae0*/  LDS.128 R12, [R0+0x40] ;  /* 0x00004000000c7984 */ /* 0x0002a80000000c00 */
[----:B------:R1:W3:Y:S04]  /*6af0*/  LDS.128 R8, [R0+0x50] ;  /* 0x0000500000087984 */ /* 0x0002e80000000c00 */
[----:B------:R1:W4:Y:S01]  /*6b00*/  LDS.128 R4, [R0+0x20] ;  /* 0x0000200000047984 */ /* 0x0003220000000c00 */
[----:B0-----:R-:W-:-:S14]  /*6b10*/  DSETP.GEU.AND P0, PT, R2, R16, PT ;  /* 0x000000100200722a */ /* 0x001fdc0003f0e000 */
[----:B-1234-:R-:W-:Y:S05]  /*6b20*/  @!P0 BRA `(.L_x_1021) ;  /* 0x0000000000388947 */ /* 0x01efea0003800000 */
        /* <DEDUP_REMOVED lines=14> */
.L_x_1021:
[----:B------:R-:W-:Y:S05]  /*6c10*/  BSYNC.RECONVERGENT B1 ;  /* 0x0000000000017941 */ /* 0x000fea0003800200 */
.L_x_1020:
        /* <DEDUP_REMOVED lines=24> */
.L_x_1023:
[----:B------:R-:W-:Y:S05]  /*6da0*/  BSYNC.RECONVERGENT B1 ;  /* 0x0000000000017941 */ /* 0x000fea0003800200 */
.L_x_1022:
        /* <DEDUP_REMOVED lines=21> */
.L_x_1025:
[----:B------:R-:W-:Y:S05]  /*6f00*/  BSYNC.RECONVERGENT B1 ;  /* 0x0000000000017941 */ /* 0x000fea0003800200 */
.L_x_1024:
        /* <DEDUP_REMOVED lines=21> */
.L_x_1027:
[----:B------:R-:W-:Y:S05]  /*7060*/  BSYNC.RECONVERGENT B1 ;  /* 0x0000000000017941 */ /* 0x000fea0003800200 */
.L_x_1026:
        /* <DEDUP_REMOVED lines=21> */
.L_x_1029:
[----:B------:R-:W-:Y:S05]  /*71c0*/  BSYNC.RECONVERGENT B1 ;  /* 0x0000000000017941 */ /* 0x000fea0003800200 */
.L_x_1028:
        /* <DEDUP_REMOVED lines=21> */
.L_x_1031:
[----:B------:R-:W-:Y:S05]  /*7320*/  BSYNC.RECONVERGENT B1 ;  /* 0x0000000000017941 */ /* 0x000fea0003800200 */
.L_x_1030:
[----:B--2---:R-:W-:Y:S01]  /*7330*/  DSETP.GEU.AND P0, PT, R6, R18, PT ;  /* 0x000000120600722a */ /* 0x004fe20003f0e000 */
[----:B------:R-:W-:Y:S02]  /*7340*/  IMAD.MOV.U32 R20, RZ, RZ, R9 ;  /* 0x000000ffff147224 */ /* 0x000fe400078e0009 */
[----:B------:R-:W-:Y:S02]  /*7350*/  IMAD.MOV.U32 R21, RZ, RZ, R8 ;  /* 0x000000ffff157224 */ /* 0x000fe400078e0008 */
[----:B------:R-:W-:Y:S02]  /*7360*/  IMAD.MOV.U32 R2, RZ, RZ, R6 ;  /* 0x000000ffff027224 */ /* 0x000fe400078e0006 */
[----:B------:R-:W-:-:S07]  /*7370*/  IMAD.MOV.U32 R3, RZ, RZ, R7 ;  /* 0x000000ffff037224 */ /* 0x000fce00078e0007 */
[----:B------:R-:W-:Y:S05]  /*7380*/  @!P0 BRA `(.L_x_914) ;  /* 0x0000000000348947 */ /* 0x000fea0003800000 */
[----:B------:R2:W1:Y:S01]  /*7390*/  LDS.64 R20, [R0+0x80] ;  /* 0x0000800000147984 */ /* 0x0004620000000a00 */
[----:B------:R-:W-:Y:S01]  /*73a0*/  DSETP.GEU.AND P0, PT, R18, R6, PT ;  /* 0x000000061200722a */ /* 0x000fe20003f0e000 */
[----:B------:R-:W-:Y:S02]  /*73b0*/  IMAD.MOV.U32 R2, RZ, RZ, R18 ;  /* 0x000000ffff027224 */ /* 0x000fe400078e0012 */
[----:B------:R-:W-:-:S11]  /*73c0*/  IMAD.MOV.U32 R3, RZ, RZ, R19 ;  /* 0x000000ffff037224 */ /* 0x000fd600078e0013 */
[----:B--2---:R-:W-:Y:S05]  /*73d0*/  @!P0 BRA `(.L_x_914) ;  /* 0x0000000000208947 */ /* 0x004fea0003800000 */
[CC--:B-1----:R-:W-:Y:S02]  /*73e0*/  ISETP.GE.U32.AND P0, PT, R9.reuse, R20.reuse, PT ;  /* 0x000000140900720c */ /* 0x0c2fe40003f06070 */
[----:B------:R-:W-:Y:S02]  /*73f0*/  ISETP.LT.U32.AND P2, PT, R9, R20, PT ;  /* 0x000000140900720c */ /* 0x000fe40003f41070 */
[CC--:B------:R-:W-:Y:S02]  /*7400*/  ISETP.GE.AND.EX P0, PT, R8.reuse, R21.reuse, PT, P0 ;  /* 0x000000150800720c */ /* 0x0c0fe40003f06300 */
[----:B------:R-:W-:Y:S02]  /*7410*/  ISETP.LT.AND.EX P2, PT, R8, R21, PT, P2 ;  /* 0x000000150800720c */ /* 0x000fe40003f41320 */
[----:B------:R-:W-:Y:S02]  /*7420*/  FSEL R2, R6, R18, !P0 ;  /* 0x0000001206027208 */ /* 0x000fe40004000000 */
[----:B------:R-:W-:-:S02]  /*7430*/  FSEL R3, R7, R19, !P0 ;  /* 0x0000001307037208 */ /* 0x000fc40004000000 */
[----:B------:R-:W-:Y:S02]  /*7440*/  SEL R20, R9, R20, P2 ;  /* 0x0000001409147207 */ /* 0x000fe40001000000 */
[----:B------:R-:W-:-:S07]  /*7450*/  SEL R21, R8, R21, P2 ;  /* 0x0000001508157207 */ /* 0x000fce0001000000 */
.L_x_914:
[----:B------:R-:W-:Y:S05]  /*7460*/  BSYNC.RECONVERGENT B0 ;  /* 0x0000000000007941 */ /* 0x000fea0003800200 */
.L_x_881:
[----:B------:R-:W-:Y:S05]  /*7470*/  @P1 EXIT ;  /* 0x000000000000194d */ /* 0x000fea0003800000 */
[----:B01----:R-:W0:Y:S02]  /*7480*/  LDC.64 R4, c[0x0][0x388] ;  /* 0x0000e200ff047b82 */ /* 0x003e240000000a00 */
[----:B0-----:R-:W-:Y:S04]  /*7490*/  STG.E.64 desc[UR10][R4.64], R2 ;  /* 0x0000000204007986 */ /* 0x001fe8000c101b0a */
[----:B---34-:R-:W-:Y:S01]  /*74a0*/  STG.E.64 desc[UR10][R4.64+0x8], R20 ;  /* 0x0000081404007986 */ /* 0x018fe2000c101b0a */
[----:B------:R-:W-:Y:S05]  /*74b0*/  EXIT ;  /* 0x000000000000794d */ /* 0x000fea0003800000 */
.L_x_1032:
        /* <DEDUP_REMOVED lines=12> */
.L_x_1705:


//--------------------- .text._ZN6thrust24THRUST_300001_SM_1000_NS8cuda_cub4core6detail13_kernel_agentINS1_8__reduce10DrainAgentIlEEJN3cub18CUB_300001_SM_10009GridQueueIyEElEEEvDpT0_ --------------------------
	.section	.text._ZN6thrust24THRUST_300001_SM_1000_NS8cuda_cub4core6detail13_kernel_agentINS1_8__reduce10DrainAgentIlEEJN3cub18CUB_300001_SM_10009GridQueueIyEElEEEvDpT0_,"ax",@progbits
	.align	128
        .global         _ZN6thrust24THRUST_300001_SM_1000_NS8cuda_cub4core6detail13_kernel_agentINS1_8__reduce10DrainAgentIlEEJN3cub18CUB_300001_SM_10009GridQueueIyEElEEEvDpT0_
        .type           _ZN6thrust24THRUST_300001_SM_1000_NS8cuda_cub4core6detail13_kernel_agentINS1_8__reduce10DrainAgentIlEEJN3cub18CUB_300001_SM_10009GridQueueIyEElEEEvDpT0_,@function
        .size           _ZN6thrust24THRUST_300001_SM_1000_NS8cuda_cub4core6detail13_kernel_agentINS1_8__reduce10DrainAgentIlEEJN3cub18CUB_300001_SM_10009GridQueueIyEElEEEvDpT0_,(.L_x_1706 - _ZN6thrust24THRUST_300001_SM_1000_NS8cuda_cub4core6detail13_kernel_agentINS1_8__reduce10DrainAgentIlEEJN3cub18CUB_300001_SM_10009GridQueueIyEElEEEvDpT0_)
        .other          _ZN6thrust24THRUST_300001_SM_1000_NS8cuda_cub4core6detail13_kernel_agentINS1_8__reduce10DrainAgentIlEEJN3cub18CUB_300001_SM_10009GridQueueIyEElEEEvDpT0_,@"STO_CUDA_ENTRY STV_DEFAULT"
_ZN6thrust24THRUST_300001_SM_1000_NS8cuda_cub4core6detail13_kernel_agentINS1_8__reduce10DrainAgentIlEEJN3cub18CUB_300001_SM_10009GridQueueIyEElEEEvDpT0_:
.text._ZN6thrust24THRUST_300001_SM_1000_NS8cuda_cub4core6detail13_kernel_agentINS1_8__reduce10DrainAgentIlEEJN3cub18CUB_300001_SM_10009GridQueueIyEElEEEvDpT0_:
[----:B------:R-:W-:Y:S08]  /*0000*/  LDC R1, c[0x0][0x37c] ;  /* 0x0000df00ff017b82 */ /* 0x000ff00000000800 */
[----:B------:R-:W0:Y:S01]  /*0010*/  LDC.64 R2, c[0x0][0x380] ;  /* 0x0000e000ff027b82 */ /* 0x000e220000000a00 */
[----:B------:R-:W0:Y:S07]  /*0020*/  LDCU.64 UR4, c[0x0][0x358] ;  /* 0x00006b00ff0477ac */ /* 0x000e2e0008000a00 */
[----:B------:R-:W1:Y:S01]  /*0030*/  LDC.64 R4, c[0x0][0x388] ;  /* 0x0000e200ff047b82 */ /* 0x000e620000000a00 */
[----:B0-----:R-:W-:Y:S04]  /*0040*/  STG.E.64 desc[UR4][R2.64+0x8], RZ ;  /* 0x000008ff02007986 */ /* 0x001fe8000c101b04 */
[----:B-1----:R-:W-:Y:S01]  /*0050*/  STG.E.64 desc[UR4][R2.64], R4 ;  /* 0x0000000402007986 */ /* 0x002fe2000c101b04 */
[----:B------:R-:W-:Y:S05]  /*0060*/  EXIT ;  /* 0x000000000000794d */ /* 0x000fea0003800000 */
.L_x_1033:
        /* <DEDUP_REMOVED lines=9> */
.L_x_1706:


//--------------------- .text._ZN6thrust24THRUST_300001_SM_1000_NS8cuda_cub4core6detail13_kernel_agentINS1_8__reduce11ReduceAgentINS0_12zip_iteratorIN4cuda3std3__45tupleIJNS0_6detail15normal_iteratorINS0_10device_ptrIdEEEENS0_17counting_iteratorIlNS0_11use_defaultESI_SI_EEEEEEEPNSB_IJdlEEESM_lNS1_9__extrema9arg_min_fIdlNSA_4lessIdEEEEEEJSL_SN_lN3cub18CUB_300001_SM_100013GridEvenShareIlEENSV_9GridQueueIyEESS_EEEvDpT0_ --------------------------
	.section	.text._ZN6thrust24THRUST_300001_SM_1000_NS8cuda_cub4core6detail13_kernel_agentINS1_8__reduce11ReduceAgentINS0_12zip_iteratorIN4cuda3std3__45tupleIJNS0_6detail15normal_iteratorINS0_10device_ptrIdEEEENS0_17counting_iteratorIlNS0_11use_defaultESI_SI_EEEEEEEPNSB_IJdlEEESM_lNS1_9__extrema9arg_min_fIdlNSA_4lessIdEEEEEEJSL_SN_lN3cub18CUB_300001_SM_100013GridEvenShareIlEENSV_9GridQueueIyEESS_EEEvDpT0_,"ax",@progbits
	.align	128
        .global         _ZN6thrust24THRUST_300001_SM_1000_NS8cuda_cub4core6detail13_kernel_agentINS1_8__reduce11ReduceAgentINS0_12zip_iteratorIN4cuda3std3__45tupleIJNS0_6detail15normal_iteratorINS0_10device_ptrIdEEEENS0_17counting_iteratorIlNS0_11use_defaultESI_SI_EEEEEEEPNSB_IJdlEEESM_lNS1_9__extrema9arg_min_fIdlNSA_4lessIdEEEEEEJSL_SN_lN3cub18CUB_300001_SM_100013GridEvenShareIlEENSV_9GridQueueIyEESS_EEEvDpT0_
        .type           _ZN6thrust24THRUST_300001_SM_1000_NS8cuda_cub4core6detail13_kernel_agentINS1_8__reduce11ReduceAgentINS0_12zip_iteratorIN4cuda3std3__45tupleIJNS0_6detail15normal_iteratorINS0_10device_ptrIdEEEENS0_17counting_iteratorIlNS0_11use_defaultESI_SI_EEEEEEEPNSB_IJdlEEESM_lNS1_9__extrema9arg_min_fIdlNSA_4lessIdEEEEEEJSL_SN_lN3cub18CUB_300001_SM_100013GridEvenShareIlEENSV_9GridQueueIyEESS_EEEvDpT0_,@function
        .size           _ZN6thrust24THRUST_300001_SM_1000_NS8cuda_cub4core6detail13_kernel_agentINS1_8__reduce11ReduceAgentINS0_12zip_iteratorIN4cuda3std3__45tupleIJNS0_6detail15normal_iteratorINS0_10device_ptrIdEEEENS0_17counting_iteratorIlNS0_11use_defaultESI_SI_EEEEEEEPNSB_IJdlEEESM_lNS1_9__extrema9arg_min_fIdlNSA_4lessIdEEEEEEJSL_SN_lN3cub18CUB_300001_SM_100013GridEvenShareIlEENSV_9GridQueueIyEESS_EEEvDpT0_,(.L_x_1707 - _ZN6thrust24THRUST_300001_SM_1000_NS8cuda_cub4core6detail13_kernel_agentINS1_8__reduce11ReduceAgentINS0_12zip_iteratorIN4cuda3std3__45tupleIJNS0_6detail15normal_iteratorINS0_10device_ptrIdEEEENS0_17counting_iteratorIlNS0_11use_defaultESI_SI_EEEEEEEPNSB_IJdlEEESM_lNS1_9__extrema9arg_min_fIdlNSA_4lessIdEEEEEEJSL_SN_lN3cub18CUB_300001_SM_100013GridEvenShareIlEENSV_9GridQueueIyEESS_EEEvDpT0_)
        .other          _ZN6thrust24THRUST_300001_SM_1000_NS8cuda_cub4core6detail13_kernel_agentINS1_8__reduce11ReduceAgentINS0_12zip_iteratorIN4cuda3std3__45tupleIJNS0_6detail15normal_iteratorINS0_10device_ptrIdEEEENS0_17counting_iteratorIlNS0_11use_defaultESI_SI_EEEEEEEPNSB_IJdlEEESM_lNS1_9__extrema9arg_min_fIdlNSA_4lessIdEEEEEEJSL_SN_lN3cub18CUB_300001_SM_100013GridEvenShareIlEENSV_9GridQueueIyEESS_EEEvDpT0_,@"STO_CUDA_ENTRY STV_DEFAULT"
_ZN6thrust24THRUST_300001_SM_1000_NS8cuda_cub4core6detail13_kernel_agentINS1_8__reduce11ReduceAgentINS0_12zip_iteratorIN4cuda3std3__45tupleIJNS0_6detail15normal_iteratorINS0_10device_ptrIdEEEENS0_17counting_iteratorIlNS0_11use_defaultESI_SI_EEEEEEEPNSB_IJdlEEESM_lNS1_9__extrema9arg_min_fIdlNSA_4lessIdEEEEEEJSL_SN_lN3cub18CUB_300001_SM_100013GridEvenShareIlEENSV_9GridQueueIyEESS_EEEvDpT0_:
.text._ZN6thrust24THRUST_300001_SM_1000_NS8cuda_cub4core6detail13_kernel_agentINS1_8__reduce11ReduceAgentINS0_12zip_iteratorIN4cuda3std3__45tupleIJNS0_6detail15normal_iteratorINS0_10device_ptrIdEEEENS0_17counting_iteratorIlNS0_11use_defaultESI_SI_EEEEEEEPNSB_IJdlEEESM_lNS1_9__extrema9arg_min_fIdlNSA_4lessIdEEEEEEJSL_SN_lN3cub18CUB_300001_SM_100013GridEvenShareIlEENSV_9GridQueueIyEESS_EEEvDpT0_:
        /* <DEDUP_REMOVED lines=18> */
[----:B------:R-:W-:Y:S01]  /*0120*/  IMAD.MOV.U32 R7, RZ, RZ, RZ ;  /* 0x000000ffff077224 */ /* 0x000fe200078e00ff */
[----:B------:R-:W-:Y:S01]  /*0130*/  CS2R R2, SRZ ;  /* 0x0000000000027805 */ /* 0x000fe2000001ff00 */
[----:B------:R-:W-:Y:S01]  /*0140*/  IMAD.MOV.U32 R8, RZ, RZ, RZ ;  /* 0x000000ffff087224 */ /* 0x000fe200078e00ff */
        /* <DEDUP_REMOVED lines=12> */
.L_x_1037:
[----:B------:R-:W-:Y:S05]  /*0210*/  BSYNC.RECONVERGENT B1 ;  /* 0x0000000000017941 */ /* 0x000fea0003800200 */
.L_x_1036:
        /* <DEDUP_REMOVED lines=15> */
[C---:B0-----:R-:W-:Y:S02]  /*0310*/  LEA R17, P2, R18.reuse, UR4, 0x3 ;  /* 0x0000000412117c11 */ /* 0x041fe4000f8418ff */
[C---:B------:R-:W-:Y:S02]  /*0320*/  IADD3 R19, P1, PT, R18.reuse, UR6, RZ ;  /* 0x0000000612137c10 */ /* 0x040fe4000ff3e0ff */
[----:B------:R-:W-:Y:S02]  /*0330*/  LEA.HI.X R18, R18, UR5, R21, 0x3, P2 ;  /* 0x0000000512127c11 */ /* 0x000fe400090f1c15 */
[----:B------:R-:W-:-:S09]  /*0340*/  IADD3.X R21, PT, PT, R21, UR7, RZ, P1, !PT ;  /* 0x0000000715157c10 */ /* 0x000fd20008ffe4ff */
.L_x_1044:
[----:B------:R-:W-:Y:S02]  /*0350*/  IMAD.MOV.U32 R10, RZ, RZ, R17 ;  /* 0x000000ffff0a7224 */ /* 0x000fe400078e0011 */
[----:B------:R-:W-:-:S06]  /*0360*/  IMAD.MOV.U32 R11, RZ, RZ, R18 ;  /* 0x000000ffff0b7224 */ /* 0x000fcc00078e0012 */
[----:B------:R-:W2:Y:S01]  /*0370*/  LDG.E.64 R10, desc[UR10][R10.64] ;  /* 0x0000000a0a0a7981 */ /* 0x000ea2000c1e1b00 */
[----:B------:R-:W-:Y:S01]  /*0380*/  VIADD R12, R12, 0x1 ;  /* 0x000000010c0c7836 */ /* 0x000fe20000000000 */
[----:B------:R-:W-:Y:S01]  /*0390*/  BSSY.RECONVERGENT B3, `(.L_x_1042) ;  /* 0x0000017000037945 */ /* 0x000fe20003800200 */
[----:B------:R-:W-:-:S03]  /*03a0*/  IADD3 R17, P3, PT, R17, 0x800, RZ ;  /* 0x0000080011117810 */ /* 0x000fc60007f7e0ff */
[----:B------:R-:W-:Y:S01]  /*03b0*/  ISETP.NE.AND P2, PT, R12, RZ, PT ;  /* 0x000000ff0c00720c */ /* 0x000fe20003f45270 */
[----:B--2--5:R-:W-:-:S14]  /*03c0*/  DSETP.GEU.AND P0, PT, R2, R10, PT ;  /* 0x0000000a0200722a */ /* 0x024fdc0003f0e000 */
[----:B------:R-:W-:Y:S05]  /*03d0*/  @!P0 BRA `(.L_x_1043) ;  /* 0x0000000000488947 */ /* 0x000fea0003800000 */
[----:B------:R-:W-:Y:S01]  /*03e0*/  DSETP.GEU.AND P0, PT, R10, R2, PT ;  /* 0x000000020a00722a */ /* 0x000fe20003f0e000 */
[----:B------:R-:W-:Y:S02]  /*03f0*/  IMAD.MOV.U32 R13, RZ, RZ, R2 ;  /* 0x000000ffff0d7224 */ /* 0x000fe400078e0002 */
[----:B------:R-:W-:Y:S02]  /*0400*/  IMAD.MOV.U32 R15, RZ, RZ, R3 ;  /* 0x000000ffff0f7224 */ /* 0x000fe400078e0003 */
[----:B------:R-:W-:Y:S02]  /*0410*/  IMAD.MOV.U32 R14, RZ, RZ, R7 ;  /* 0x000000ffff0e7224 */ /* 0x000fe400078e0007 */
[----:B------:R-:W-:Y:S02]  /*0420*/  IMAD.MOV.U32 R16, RZ, RZ, R8 ;  /* 0x000000ffff107224 */ /* 0x000fe400078e0008 */
[----:B------:R-:W-:Y:S02]  /*0430*/  IMAD.MOV.U32 R7, RZ, RZ, R19 ;  /* 0x000000ffff077224 */ /* 0x000fe400078e0013 */
[----:B------:R-:W-:-:S02]  /*0440*/  IMAD.MOV.U32 R8, RZ, RZ, R21 ;  /* 0x000000ffff087224 */ /* 0x000fc400078e0015 */
[----:B------:R-:W-:Y:S02]  /*0450*/  IMAD.MOV.U32 R2, RZ, RZ, R10 ;  /* 0x000000ffff027224 */ /* 0x000fe400078e000a */
[----:B------:R-:W-:Y:S01]  /*0460*/  IMAD.MOV.U32 R3, RZ, RZ, R11 ;  /* 0x000000ffff037224 */ /* 0x000fe200078e000b */
[----:B------:R-:W-:Y:S06]  /*0470*/  @!P0 BRA `(.L_x_1043) ;  /* 0x0000000000208947 */ /* 0x000fec0003800000 */
        /* <DEDUP_REMOVED lines=8> */
.L_x_1043:
[----:B------:R-:W-:Y:S05]  /*0500*/  BSYNC.RECONVERGENT B3 ;  /* 0x0000000000037941 */ /* 0x000fea0003800200 */
.L_x_1042:
[----:B------:R-:W-:Y:S01]  /*0510*/  IADD3 R19, P0, PT, R19, 0x100, RZ ;  /* 0x0000010013137810 */ /* 0x000fe20007f1e0ff */
[----:B------:R-:W-:Y:S02]  /*0520*/  VIADD R9, R9, 0x100 ;  /* 0x0000010009097836 */ /* 0x000fe40000000000 */
[----:B------:R-:W-:Y:S02]  /*0530*/  IMAD.X R18, RZ, RZ, R18, P3 ;  /* 0x000000ffff127224 */ /* 0x000fe400018e0612 */
[----:B------:R-:W-:Y:S01]  /*0540*/  IMAD.X R21, RZ, RZ, R21, P0 ;  /* 0x000000ffff157224 */ /* 0x000fe200000e0615 */
[----:B------:R-:W-:Y:S07]  /*0550*/  @P2 BRA `(.L_x_1044) ;  /* 0xfffffffc007c2947 */ /* 0x000fee000383ffff */
.L_x_1041:
[----:B------:R-:W-:Y:S05]  /*0560*/  BSYNC.RECONVERGENT B2 ;  /* 0x0000000000027941 */ /* 0x000fea0003800200 */
.L_x_1040:
[----:B------:R-:W-:-:S13]  /*0570*/  ISETP.GE.U32.AND P0, PT, R20, 0x300, PT ;  /* 0x000003001400780c */ /* 0x000fda0003f06070 */
[----:B------:R-:W-:Y:S05]  /*0580*/  @!P0 BRA `(.L_x_1039) ;  /* 0x0000000400d48947 */ /* 0x000fea0003800000 */
[----:B------:R-:W0:Y:S01]  /*0590*/  LDC.64 R10, c[0x0][0x380] ;  /* 0x0000e000ff0a7b82 */ /* 0x000e220000000a00 */
[----:B------:R-:W-:-:S07]  /*05a0*/  VIADD R9, R9, 0x200 ;  /* 0x0000020009097836 */ /* 0x000fce0000000000 */
[----:B------:R-:W1:Y:S02]  /*05b0*/  LDC.64 R12, c[0x0][0x388] ;  /* 0x0000e200ff0c7b82 */ /* 0x000e640000000a00 */
.L_x_1053:
[----:B------:R-:W-:-:S05]  /*05c0*/  VIADD R14, R9, 0xfffffe00 ;  /* 0xfffffe00090e7836 */ /* 0x000fca0000000000 */
[----:B------:R-:W-:-:S04]  /*05d0*/  IADD3 R21, P0, PT, R5, R14, RZ ;  /* 0x0000000e05157210 */ /* 0x000fc80007f1e0ff */
[----:B------:R-:W-:Y:S02]  /*05e0*/  LEA.HI.X.SX32 R30, R14, RZ, 0x1, P0 ;  /* 0x000000ff0e1e7211 */ /* 0x000fe400000f0eff */
[----:B0-----:R-:W-:-:S04]  /*05f0*/  LEA R24, P0, R21, R10, 0x3 ;  /* 0x0000000a15187211 */ /* 0x001fc800078018ff */
[----:B------:R-:W-:-:S05]  /*0600*/  LEA.HI.X R25, R21, R11, R30, 0x3, P0 ;  /* 0x0000000b15197211 */ /* 0x000fca00000f1c1e */
[----:B------:R-:W2:Y:S04]  /*0610*/  LDG.E.64 R22, desc[UR10][R24.64] ;  /* 0x0000000a18167981 */ /* 0x000ea8000c1e1b00 */
[----:B-----5:R0:W5:Y:S04]  /*0620*/  LDG.E.64 R18, desc[UR10][R24.64+0x800] ;  /* 0x0008000a18127981 */ /* 0x020168000c1e1b00 */
[----:B------:R0:W5:Y:S04]  /*0630*/  LDG.E.64 R14, desc[UR10][R24.64+0x1000] ;  /* 0x0010000a180e7981 */ /* 0x000168000c1e1b00 */
[----:B------:R0:W5:Y:S01]  /*0640*/  LDG.E.64 R16, desc[UR10][R24.64+0x1800] ;  /* 0x0018000a18107981 */ /* 0x000162000c1e1b00 */
[----:B-1----:R-:W-:Y:S01]  /*0650*/  IADD3 R32, P1, PT, R21, R12, RZ ;  /* 0x0000000c15207210 */ /* 0x002fe20007f3e0ff */
[----:B------:R-:W-:Y:S01]  /*0660*/  BSSY.RECONVERGENT B2, `(.L_x_1045) ;  /* 0x0000017000027945 */ /* 0x000fe20003800200 */
[----:B------:R-:W-:-:S02]  /*0670*/  IMAD.MOV.U32 R27, RZ, RZ, R7 ;  /* 0x000000ffff1b7224 */ /* 0x000fc400078e0007 */
[----:B------:R-:W-:Y:S02]  /*0680*/  IMAD.MOV.U32 R28, RZ, RZ, R8 ;  /* 0x000000ffff1c7224 */ /* 0x000fe400078e0008 */
[----:B------:R-:W-:Y:S02]  /*0690*/  VIADD R26, R9, 0xffffff00 ;  /* 0xffffff00091a7836 */ /* 0x000fe40000000000 */
[----:B------:R-:W-:Y:S02]  /*06a0*/  IMAD.MOV.U32 R20, RZ, RZ, R2 ;  /* 0x000000ffff147224 */ /* 0x000fe400078e0002 */
[----:B------:R-:W-:Y:S02]  /*06b0*/  IMAD.MOV.U32 R21, RZ, RZ, R3 ;  /* 0x000000ffff157224 */ /* 0x000fe400078e0003 */
[----:B------:R-:W-:Y:S01]  /*06c0*/  IMAD.X R29, R30, 0x1, R13, P1 ;  /* 0x000000011e1d7824 */ /* 0x000fe200008e060d */
[----:B--2---:R-:W-:-:S14]  /*06d0*/  DSETP.GEU.AND P0, PT, R2, R22, PT ;  /* 0x000000160200722a */ /* 0x004fdc0003f0e000 */
        /* <DEDUP_REMOVED lines=15> */
.L_x_1046:
[----:B------:R-:W-:Y:S05]  /*07d0*/  BSYNC.RECONVERGENT B2 ;  /* 0x0000000000027941 */ /* 0x000fea0003800200 */
.L_x_1045:
[----:B-----5:R-:W-:Y:S01]  /*07e0*/  DSETP.GEU.AND P0, PT, R20, R18, PT ;  /* 0x000000121400722a */ /* 0x020fe20003f0e000 */
[----:B------:R-:W-:Y:S01]  /*07f0*/  SHF.R.S32.HI R2, RZ, 0x1f, R26 ;  /* 0x0000001fff027819 */ /* 0x000fe2000001141a */
[----:B------:R-:W-:Y:S01]  /*0800*/  BSSY.RECONVERGENT B2, `(.L_x_1047) ;  /* 0x0000016000027945 */ /* 0x000fe20003800200 */
[----:B------:R-:W-:Y:S01]  /*0810*/  IADD3 R26, P1, P2, R26, R12, R5 ;  /* 0x0000000c1a1a7210 */ /* 0x000fe20007a3e005 */
[----:B------:R-:W-:Y:S02]  /*0820*/  IMAD.MOV.U32 R22, RZ, RZ, R27 ;  /* 0x000000ffff167224 */ /* 0x000fe400078e001b */
[----:B------:R-:W-:Y:S01]  /*0830*/  IMAD.MOV.U32 R23, RZ, RZ, R28 ;  /* 0x000000ffff177224 */ /* 0x000fe200078e001c */
[----:B------:R-:W-:Y:S01]  /*0840*/  IADD3.X R7, PT, PT, R2, R13, RZ, P1, P2 ;  /* 0x0000000d02077210 */ /* 0x000fe20000fe44ff */
        /* <DEDUP_REMOVED lines=17> */
.L_x_1048:
[----:B------:R-:W-:Y:S05]  /*0960*/  BSYNC.RECONVERGENT B2 ;  /* 0x0000000000027941 */ /* 0x000fea0003800200 */
.L_x_1047:
[----:B------:R-:W-:Y:S01]  /*0970*/  DSETP.GEU.AND P0, PT, R2, R14, PT ;  /* 0x0000000e0200722a */ /* 0x000fe20003f0e000 */
[----:B------:R-:W-:Y:S01]  /*0980*/  SHF.R.S32.HI R8, RZ, 0x1f, R9 ;  /* 0x0000001fff087819 */ /* 0x000fe20000011409 */
[C---:B------:R-:W-:Y:S01]  /*0990*/  VIADD R7, R9.reuse, 0x100 ;  /* 0x0000010009077836 */ /* 0x040fe20000000000 */
[----:B------:R-:W-:Y:S01]  /*09a0*/  IADD3 R25, P1, P2, R9, R12, R5 ;  /* 0x0000000c09197210 */ /* 0x000fe20007a3e005 */
[----:B------:R-:W-:Y:S01]  /*09b0*/  BSSY.RECONVERGENT B2, `(.L_x_1049) ;  /* 0x0000016000027945 */ /* 0x000fe20003800200 */
[----:B------:R-:W-:Y:S02]  /*09c0*/  IMAD.MOV.U32 R20, RZ, RZ, R22 ;  /* 0x000000ffff147224 */ /* 0x000fe400078e0016 */
[----:B------:R-:W-:Y:S01]  /*09d0*/  IADD3.X R24, PT, PT, R8, R13, RZ, P1, P2 ;  /* 0x0000000d08187210 */ /* 0x000fe20000fe44ff */
[----:B------:R-:W-:Y:S01]  /*09e0*/  IMAD.MOV.U32 R21, RZ, RZ, R23 ;  /* 0x000000ffff157224 */ /* 0x000fe200078e0017 */
[----:B------:R-:W-:Y:S01]  /*09f0*/  SHF.R.S32.HI R8, RZ, 0x1f, R7 ;  /* 0x0000001fff087819 */ /* 0x000fe20000011407 */
        /* <DEDUP_REMOVED lines=17> */
.L_x_1050:
[----:B------:R-:W-:Y:S05]  /*0b10*/  BSYNC.RECONVERGENT B2 ;  /* 0x0000000000027941 */ /* 0x000fea0003800200 */
.L_x_1049:
        /* <DEDUP_REMOVED lines=23> */
.L_x_1052:
[----:B------:R-:W-:Y:S05]  /*0c90*/  BSYNC.RECONVERGENT B2 ;  /* 0x0000000000027941 */ /* 0x000fea0003800200 */
.L_x_1051:
[C---:B------:R-:W-:Y:S02]  /*0ca0*/  VIADD R15, R9.reuse, 0x200 ;  /* 0x00000200090f7836 */ /* 0x040fe40000000000 */
[----:B------:R-:W-:-:S03]  /*0cb0*/  VIADD R9, R9, 0x400 ;  /* 0x0000040009097836 */ /* 0x000fc60000000000 */
[----:B------:R-:W-:-:S13]  /*0cc0*/  ISETP.GE.AND P0, PT, R15, R4, PT ;  /* 0x000000040f00720c */ /* 0x000fda0003f06270 */
[----:B------:R-:W-:Y:S05]  /*0cd0*/  @!P0 BRA `(.L_x_1053) ;  /* 0xfffffff800388947 */ /* 0x000fea000383ffff */
.L_x_1039:
[----:B------:R-:W-:Y:S05]  /*0ce0*/  BSYNC.RECONVERGENT B1 ;  /* 0x0000000000017941 */ /* 0x000fea0003800200 */
.L_x_1038:
[----:B------:R-:W-:-:S13]  /*0cf0*/  ISETP.GE.AND P0, PT, R4, 0x100, PT ;  /* 0x000001000400780c */ /* 0x000fda0003f06270 */
[----:B------:R-:W-:Y:S05]  /*0d00*/  @!P0 BRA `(.L_x_1054) ;  /* 0x0000001000e48947 */ /* 0x000fea0003800000 */
[----:B------:R-:W0:Y:S01]  /*0d10*/  S2R R4, SR_LANEID ;  /* 0x0000000000047919 */ /* 0x000e220000000000 */
[----:B------:R-:W-:Y:S01]  /*0d20*/  BSSY.RECONVERGENT B1, `(.L_x_1055) ;  /* 0x000001a000017945 */ /* 0x000fe20003800200 */
[----:B------:R-:W-:Y:S01]  /*0d30*/  IMAD.MOV.U32 R14, RZ, RZ, R7 ;  /* 0x000000ffff0e7224 */ /* 0x000fe200078e0007 */
[----:B-----5:R-:W-:Y:S01]  /*0d40*/  SHFL.DOWN PT, R12, R2, 0x1, 0x1f ;  /* 0x08201f00020c7f89 */ /* 0x020fe200000e0000 */
        /* <DEDUP_REMOVED lines=23> */
.L_x_1056:
[----:B------:R-:W-:Y:S05]  /*0ec0*/  BSYNC.RECONVERGENT B1 ;  /* 0x0000000000017941 */ /* 0x000fea0003800200 */
.L_x_1055:
        /* <DEDUP_REMOVED lines=26> */
.L_x_1058:
[----:B------:R-:W-:Y:S05]  /*1070*/  BSYNC.RECONVERGENT B1 ;  /* 0x0000000000017941 */ /* 0x000fea0003800200 */
.L_x_1057:
        /* <DEDUP_REMOVED lines=26> */
.L_x_1060:
[----:B------:R-:W-:Y:S05]  /*1220*/  BSYNC.RECONVERGENT B1 ;  /* 0x0000000000017941 */ /* 0x000fea0003800200 */
.L_x_1059:
        /* <DEDUP_REMOVED lines=26> */
.L_x_1062:
[----:B------:R-:W-:Y:S05]  /*13d0*/  BSYNC.RECONVERGENT B1 ;  /* 0x0000000000017941 */ /* 0x000fea0003800200 */
.L_x_1061:
        /* <DEDUP_REMOVED lines=27> */
.L_x_1064:
[----:B------:R-:W-:Y:S05]  /*1590*/  BSYNC.RECONVERGENT B1 ;  /* 0x0000000000017941 */ /* 0x000fea0003800200 */
.L_x_1063:
[----:B------:R-:W-:Y:S04]  /*15a0*/  BSSY.RECONVERGENT B1, `(.L_x_1065) ;  /* 0x000000a000017945 */ /* 0x000fe80003800200 */
[----:B------:R-:W-:Y:S05]  /*15b0*/  @P2 BRA `(.L_x_1066) ;  /* 0x0000000000202947 */ /* 0x000fea0003800000 */
[----:B------:R-:W1:Y:S01]  /*15c0*/  S2R R8, SR_CgaCtaId ;  /* 0x0000000000087919 */ /* 0x000e620000008800 */
[----:B------:R-:W-:Y:S02]  /*15d0*/  MOV R5, 0x400 ;  /* 0x0000040000057802 */ /* 0x000fe40000000f00 */
[----:B0-----:R-:W-:-:S04]  /*15e0*/  SHF.R.U32.HI R4, RZ, 0x1, R6 ;  /* 0x00000001ff047819 */ /* 0x001fc80000011606 */
[----:B------:R-:W-:Y:S02]  /*15f0*/  LOP3.LUT R4, R4, 0x1f0, RZ, 0xc0, !PT ;  /* 0x000001f004047812 */ /* 0x000fe400078ec0ff */
[----:B-1----:R-:W-:-:S05]  /*1600*/  LEA R5, R8, R5, 0x18 ;  /* 0x0000000508057211 */ /* 0x002fca00078ec0ff */
[----:B------:R-:W-:-:S05]  /*1610*/  IMAD.IADD R5, R4, 0x1, R5 ;  /* 0x0000000104057824 */ /* 0x000fca00078e0205 */
[----:B------:R1:W-:Y:S04]  /*1620*/  STS.64 [R5+0x10], R16 ;  /* 0x0000101005007388 */ /* 0x0003e80000000a00 */
[----:B------:R1:W-:Y:S02]  /*1630*/  STS.64 [R5+0x8], R2 ;  /* 0x0000080205007388 */ /* 0x0003e40000000a00 */
.L_x_1066:
[----:B------:R-:W-:Y:S05]  /*1640*/  BSYNC.RECONVERGENT B1 ;  /* 0x0000000000017941 */ /* 0x000fea0003800200 */
.L_x_1065:
        /* <DEDUP_REMOVED lines=12> */
[----:B0-----:R0:W2:Y:S04]  /*1710*/  LDS.128 R4, [R32+0x40] ;  /* 0x0000400020047984 */ /* 0x0010a80000000c00 */
[----:B------:R0:W3:Y:S04]  /*1720*/  LDS.128 R8, [R32+0x50] ;  /* 0x0000500020087984 */ /* 0x0000e80000000c00 */
[----:B------:R0:W4:Y:S01]  /*1730*/  LDS.128 R12, [R32+0x20] ;  /* 0x00002000200c7984 */ /* 0x0001220000000c00 */
        /* <DEDUP_REMOVED lines=16> */
.L_x_1069:
[----:B------:R-:W-:Y:S05]  /*1840*/  BSYNC.RECONVERGENT B1 ;  /* 0x0000000000017941 */ /* 0x000fea0003800200 */
.L_x_1068:
        /* <DEDUP_REMOVED lines=24> */
.L_x_1071:
[----:B------:R-:W-:Y:S05]  /*19d0*/  BSYNC.RECONVERGENT B1 ;  /* 0x0000000000017941 */ /* 0x000fea0003800200 */
.L_x_1070:
        /* <DEDUP_REMOVED lines=21> */
.L_x_1073:
[----:B------:R-:W-:Y:S05]  /*1b30*/  BSYNC.RECONVERGENT B1 ;  /* 0x0000000000017941 */ /* 0x000fea0003800200 */
.L_x_1072:
        /* <DEDUP_REMOVED lines=21> */
.L_x_1075:
[----:B------:R-:W-:Y:S05]  /*1c90*/  BSYNC.RECONVERGENT B1 ;  /* 0x0000000000017941 */ /* 0x000fea0003800200 */
.L_x_1074:
        /* <DEDUP_REMOVED lines=21> */
.L_x_1077:
[----:B------:R-:W-:Y:S05]  /*1df0*/  BSYNC.RECONVERGENT B1 ;  /* 0x0000000000017941 */ /* 0x000fea0003800200 */
.L_x_1076:
        /* <DEDUP_REMOVED lines=21> */
.L_x_1079:
[----:B------:R-:W-:Y:S05]  /*1f50*/  BSYNC.RECONVERGENT B1 ;  /* 0x0000000000017941 */ /* 0x000fea0003800200 */
.L_x_1078:
        /* <DEDUP_REMOVED lines=20> */
.L_x_1054:
[----:B------:R-:W-:Y:S01]  /*20a0*/  LOP3.LUT R5, R6, 0x3e0, RZ, 0xc0, !PT ;  /* 0x000003e006057812 */ /* 0x000fe200078ec0ff */
[----:B------:R-:W-:Y:S01]  /*20b0*/  BSSY.RECONVERGENT B1, `(.L_x_1080) ;  /* 0x0000020000017945 */ /* 0x000fe20003800200 */
[----:B------:R-:W-:Y:S02]  /*20c0*/  IMAD.MOV.U32 R16, RZ, RZ, R7 ;  /* 0x000000ffff107224 */ /* 0x000fe400078e0007 */
[----:B------:R-:W-:Y:S02]  /*20d0*/  IMAD.MOV.U32 R18, RZ, RZ, R8 ;  /* 0x000000ffff127224 */ /* 0x000fe400078e0008 */
[----:B------:R-:W-:Y:S01]  /*20e0*/  VIADD R9, R5, 0x20 ;  /* 0x0000002005097836 */ /* 0x000fe20000000000 */
[----:B------:R-:W-:Y:S01]  /*20f0*/  LOP3.LUT R5, RZ, R5, RZ, 0x33, !PT ;  /* 0x00000005ff057212 */ /* 0x000fe200078e33ff */
[----:B-----5:R-:W-:Y:S02]  /*2100*/  IMAD.MOV.U32 R10, RZ, RZ, R2 ;  /* 0x000000ffff0a7224 */ /* 0x020fe400078e0002 */
[----:B------:R-:W-:Y:S01]  /*2110*/  IMAD.MOV.U32 R11, RZ, RZ, R3 ;  /* 0x000000ffff0b7224 */ /* 0x000fe200078e0003 */
[----:B------:R-:W-:Y:S01]  /*2120*/  ISETP.GT.AND P0, PT, R9, R4, PT ;  /* 0x000000040900720c */ /* 0x000fe20003f04270 */
[----:B------:R-:W-:-:S05]  /*2130*/  IMAD.IADD R5, R4, 0x1, R5 ;  /* 0x0000000104057824 */ /* 0x000fca00078e0205 */
        /* <DEDUP_REMOVED lines=23> */
.L_x_1081:
[----:B------:R-:W-:Y:S05]  /*22b0*/  BSYNC.RECONVERGENT B1 ;  /* 0x0000000000017941 */ /* 0x000fea0003800200 */
.L_x_1080:
        /* <DEDUP_REMOVED lines=27> */
.L_x_1083:
[----:B------:R-:W-:Y:S05]  /*2470*/  BSYNC.RECONVERGENT B1 ;  /* 0x0000000000017941 */ /* 0x000fea0003800200 */
.L_x_1082:
[----:B------:R-:W-:Y:S01]  /*2480*/  SHFL.DOWN PT, R12, R2, 0x4, R9 ;  /* 0x08800000020c7989 */ /* 0x000fe200000e0009 */
[----:B------:R-:W-:Y:S01]  /*2490*/  VIADD R8, R5, 0x4 ;  /* 0x0000000405087836 */ /* 0x000fe20000000000 */
[----:B------:R-:W-:Y:S01]  /*24a0*/  BSSY.RECONVERGENT B1, `(.L_x_1084) ;  /* 0x0000019000017945 */ /* 0x000fe20003800200 */
[----:B------:R-:W-:Y:S01]  /*24b0*/  IMAD.MOV.U32 R16, RZ, RZ, R14 ;  /* 0x000000ffff107224 */ /* 0x000fe200078e000e */
[----:B------:R-:W0:Y:S01]  /*24c0*/  SHFL.DOWN PT, R13, R3, 0x4, R9 ;  /* 0x08800000030d7989 */ /* 0x000e2200000e0009 */
[----:B------:R-:W-:Y:S02]  /*24d0*/  IMAD.MOV.U32 R18, RZ, RZ, R20 ;  /* 0x000000ffff127224 */ /* 0x000fe400078e0014 */
[----:B------:R-:W-:Y:S01]  /*24e0*/  IMAD.MOV.U32 R10, RZ, RZ, R2 ;  /* 0x000000ffff0a7224 */ /* 0x000fe200078e0002 */
[----:B------:R1:W2:Y:S01]  /*24f0*/  SHFL.DOWN PT, R7, R14, 0x4, R9 ;  /* 0x088000000e077989 */ /* 0x0002a200000e0009 */
[----:B------:R-:W-:-:S03]  /*2500*/  IMAD.MOV.U32 R11, RZ, RZ, R3 ;  /* 0x000000ffff0b7224 */ /* 0x000fc600078e0003 */
[----:B------:R1:W3:Y:S01]  /*2510*/  SHFL.DOWN PT, R15, R20, 0x4, R9 ;  /* 0x08800000140f7989 */ /* 0x0002e200000e0009 */
[----:B0-----:R-:W-:-:S06]  /*2520*/  DSETP.GEU.AND P0, PT, R2, R12, PT ;  /* 0x0000000c0200722a */ /* 0x001fcc0003f0e000 */
[----:B------:R-:W-:-:S13]  /*2530*/  ISETP.GT.OR P0, PT, R8, R9, !P0 ;  /* 0x000000090800720c */ /* 0x000fda0004704670 */
        /* <DEDUP_REMOVED lines=15> */
.L_x_1085:
[----:B------:R-:W-:Y:S05]  /*2630*/  BSYNC.RECONVERGENT B1 ;  /* 0x0000000000017941 */ /* 0x000fea0003800200 */
.L_x_1084:
        /* <DEDUP_REMOVED lines=27> */
.L_x_1087:
[----:B------:R-:W-:Y:S05]  /*27f0*/  BSYNC.RECONVERGENT B1 ;  /* 0x0000000000017941 */ /* 0x000fea0003800200 */
.L_x_1086:
[----:B------:R-:W-:Y:S01]  /*2800*/  SHFL.DOWN PT, R10, R12, 0x10, R9 ;  /* 0x0a0000000c0a7989 */ /* 0x000fe200000e0009 */
[C---:B------:R-:W-:Y:S01]  /*2810*/  VIADD R2, R5.reuse, 0x10 ;  /* 0x0000001005027836 */ /* 0x040fe20000000000 */
[----:B------:R-:W-:Y:S01]  /*2820*/  ISETP.NE.AND P2, PT, R5, RZ, PT ;  /* 0x000000ff0500720c */ /* 0x000fe20003f45270 */
[----:B------:R-:W-:Y:S01]  /*2830*/  BSSY.RECONVERGENT B1, `(.L_x_1088) ;  /* 0x0000019000017945 */ /* 0x000fe20003800200 */
        /* <DEDUP_REMOVED lines=24> */
.L_x_1089:
[----:B------:R-:W-:Y:S05]  /*29c0*/  BSYNC.RECONVERGENT B1 ;  /* 0x0000000000017941 */ /* 0x000fea0003800200 */
.L_x_1088:
        /* <DEDUP_REMOVED lines=10> */
.L_x_1091:
[----:B------:R-:W-:Y:S05]  /*2a70*/  BSYNC.RECONVERGENT B1 ;  /* 0x0000000000017941 */ /* 0x000fea0003800200 */
.L_x_1090:
        /* <DEDUP_REMOVED lines=35> */
.L_x_1093:
[----:B------:R-:W-:Y:S05]  /*2cb0*/  BSYNC.RECONVERGENT B1 ;  /* 0x0000000000017941 */ /* 0x000fea0003800200 */
.L_x_1092:
[----:B------:R-:W-:Y:S01]  /*2cc0*/  ISETP.GE.AND P0, PT, R4, 0x41, PT ;  /* 0x000000410400780c */ /* 0x000fe20003f06270 */
[----:B------:R-:W-:Y:S02]  /*2cd0*/  IMAD.MOV.U32 R11, RZ, RZ, R5 ;  /* 0x000000ffff0b7224 */ /* 0x000fe400078e0005 */
        /* <DEDUP_REMOVED lines=30> */
.L_x_1095:
[----:B------:R-:W-:Y:S05]  /*2ec0*/  BSYNC.RECONVERGENT B1 ;  /* 0x0000000000017941 */ /* 0x000fea0003800200 */
.L_x_1094:
        /* <DEDUP_REMOVED lines=32> */
.L_x_1097:
[----:B------:R-:W-:Y:S05]  /*30d0*/  BSYNC.RECONVERGENT B1 ;  /* 0x0000000000017941 */ /* 0x000fea0003800200 */
.L_x_1096:
        /* <DEDUP_REMOVED lines=32> */
.L_x_1099:
[----:B------:R-:W-:Y:S05]  /*32e0*/  BSYNC.RECONVERGENT B1 ;  /* 0x0000000000017941 */ /* 0x000fea0003800200 */
.L_x_1098:
        /* <DEDUP_REMOVED lines=32> */
.L_x_1101:
[----:B------:R-:W-:Y:S05]  /*34f0*/  BSYNC.RECONVERGENT B1 ;  /* 0x0000000000017941 */ /* 0x000fea0003800200 */
.L_x_1100:
        /* <DEDUP_REMOVED lines=11> */
[----:B------:R-:W-:Y:S02]  /*35b0*/  IMAD.MOV.U32 R6, RZ, RZ, R8 ;  /* 0x000000ffff067224 */ /* 0x000fe400078e0008 */
[----:B------:R-:W-:Y:S01]  /*35c0*/  IMAD.MOV.U32 R7, RZ, RZ, R9 ;  /* 0x000000ffff077224 */ /* 0x000fe200078e0009 */
[----:B0-----:R-:W-:-:S05]  /*35d0*/  LEA R13, R3, R2, 0x18 ;  /* 0x00000002030d7211 */ /* 0x001fca00078ec0ff */
        /* <DEDUP_REMOVED lines=18> */
.L_x_1103:
[----:B------:R-:W-:Y:S05]  /*3700*/  BSYNC.RECONVERGENT B1 ;  /* 0x0000000000017941 */ /* 0x000fea0003800200 */
.L_x_1102:
        /* <DEDUP_REMOVED lines=30> */
.L_x_1035:
        /* <DEDUP_REMOVED lines=12> */
[----:B------:R0:W5:Y:S01]  /*39b0*/  LDG.E.64 R10, desc[UR10][R22.64+0x2000] ;  /* 0x0020000a160a7981 */ /* 0x000162000c1e1b00 */
[C---:B------:R-:W-:Y:S01]  /*39c0*/  VIADD R4, R7.reuse, 0x100 ;  /* 0x0000010007047836 */ /* 0x040fe20000000000 */
[----:B------:R-:W-:Y:S01]  /*39d0*/  UMOV UR4, URZ ;  /* 0x000000ff00047c82 */ /* 0x000fe20008000000 */
[----:B------:R-:W-:Y:S01]  /*39e0*/  IMAD.U32 R16, RZ, RZ, UR14 ;  /* 0x0000000eff107e24 */ /* 0x000fe2000f8e00ff */
[----:B------:R-:W-:Y:S01]  /*39f0*/  BSSY.RECONVERGENT B1, `(.L_x_1104) ;  /* 0x0000018000017945 */ /* 0x000fe20003800200 */
[----:B------:R-:W-:Y:S01]  /*3a00*/  VIADD R6, R7, 0x200 ;  /* 0x0000020007067836 */ /* 0x000fe20000000000 */
[----:B------:R-:W-:Y:S01]  /*3a10*/  ISETP.LE.U32.AND P0, PT, R13, UR6, PT ;  /* 0x000000060d007c0c */ /* 0x000fe2000bf03070 */
[----:B--2---:R-:W-:-:S06]  /*3a20*/  DSETP.GEU.AND P2, PT, R14, R8, PT ;  /* 0x000000080e00722a */ /* 0x004fcc0003f4e000 */
[----:B------:R-:W-:Y:S02]  /*3a30*/  FSEL R8, R14, R8, !P2 ;  /* 0x000000080e087208 */ /* 0x000fe40005000000 */
[----:B------:R-:W-:-:S06]  /*3a40*/  FSEL R9, R15, R9, !P2 ;  /* 0x000000090f097208 */ /* 0x000fcc0005000000 */
[----:B---3--:R-:W-:-:S06]  /*3a50*/  DSETP.GEU.AND P3, PT, R20, R8, PT ;  /* 0x000000081400722a */ /* 0x008fcc0003f6e000 */
[----:B------:R-:W-:Y:S02]  /*3a60*/  FSEL R14, R20, R8, !P3 ;  /* 0x00000008140e7208 */ /* 0x000fe40005800000 */
[----:B------:R-:W-:Y:S01]  /*3a70*/  FSEL R15, R21, R9, !P3 ;  /* 0x00000009150f7208 */ /* 0x000fe20005800000 */
[----:B------:R-:W-:Y:S01]  /*3a80*/  IMAD.U32 R9, RZ, RZ, UR15 ;  /* 0x0000000fff097e24 */ /* 0x000fe2000f8e00ff */
[----:B------:R-:W-:-:S03]  /*3a90*/  IADD3 R8, P1, PT, R5, R16, RZ ;  /* 0x0000001005087210 */ /* 0x000fc60007f3e0ff */
[----:B------:R-:W-:Y:S01]  /*3aa0*/  IMAD.MOV.U32 R5, RZ, RZ, R15 ;  /* 0x000000ffff057224 */ /* 0x000fe200078e000f */
[----:B----4-:R-:W-:Y:S01]  /*3ab0*/  DSETP.GEU.AND P4, PT, R14, R2, PT ;  /* 0x000000020e00722a */ /* 0x010fe20003f8e000 */
[----:B------:R-:W-:Y:S01]  /*3ac0*/  @P3 SEL R6, R4, R7, !P2 ;  /* 0x0000000704063207 */ /* 0x000fe20005000000 */
[----:B------:R-:W-:-:S04]  /*3ad0*/  IMAD.MOV.U32 R4, RZ, RZ, R14 ;  /* 0x000000ffff047224 */ /* 0x000fc800078e000e */
[----:B------:R-:W-:-:S08]  /*3ae0*/  IMAD.MOV.U32 R19, RZ, RZ, R6 ;  /* 0x000000ffff137224 */ /* 0x000fd000078e0006 */
[----:B0-----:R-:W-:Y:S05]  /*3af0*/  @!P4 BRA `(.L_x_1105) ;  /* 0x00000000001cc947 */ /* 0x001fea0003800000 */
[----:B------:R-:W-:Y:S01]  /*3b00*/  DSETP.GEU.AND P2, PT, R2, R14, PT ;  /* 0x0000000e0200722a */ /* 0x000fe20003f4e000 */
[----:B------:R-:W-:Y:S02]  /*3b10*/  IMAD.MOV.U32 R4, RZ, RZ, R2 ;  /* 0x000000ffff047224 */ /* 0x000fe400078e0002 */
[----:B------:R-:W-:Y:S02]  /*3b20*/  IMAD.MOV.U32 R5, RZ, RZ, R3 ;  /* 0x000000ffff057224 */ /* 0x000fe400078e0003 */
[----:B------:R-:W-:-:S09]  /*3b30*/  VIADD R19, R7, 0x300 ;  /* 0x0000030007137836 */ /* 0x000fd20000000000 */
[----:B------:R-:W-:Y:S02]  /*3b40*/  @P2 IMAD.MOV.U32 R4, RZ, RZ, R14 ;  /* 0x000000ffff042224 */ /* 0x000fe400078e000e */
[----:B------:R-:W-:Y:S02]  /*3b50*/  @P2 IMAD.MOV.U32 R5, RZ, RZ, R15 ;  /* 0x000000ffff052224 */ /* 0x000fe400078e000f */
[----:B------:R-:W-:-:S07]  /*3b60*/  @P2 IMAD.MOV.U32 R19, RZ, RZ, R6 ;  /* 0x000000ffff132224 */ /* 0x000fce00078e0006 */
.L_x_1105:
[----:B------:R-:W-:Y:S05]  /*3b70*/  BSYNC.RECONVERGENT B1 ;  /* 0x0000000000017941 */ /* 0x000fea0003800200 */
.L_x_1104:
[----:B------:R-:W-:Y:S01]  /*3b80*/  IMAD.X R20, RZ, RZ, R9, P1 ;  /* 0x000000ffff147224 */ /* 0x000fe200008e0609 */
[----:B-----5:R-:W-:Y:S01]  /*3b90*/  DSETP.GEU.AND P1, PT, R4, R10, PT ;  /* 0x0000000a0400722a */ /* 0x020fe20003f2e000 */
[----:B------:R-:W-:Y:S01]  /*3ba0*/  LOP3.LUT R14, R7, 0x400, RZ, 0xfc, !PT ;  /* 0x00000400070e7812 */ /* 0x000fe200078efcff */
[----:B------:R-:W-:Y:S01]  /*3bb0*/  BSSY.RECONVERGENT B1, `(.L_x_1106) ;  /* 0x0000019000017945 */ /* 0x000fe20003800200 */
[-C--:B------:R-:W-:Y:S01]  /*3bc0*/  IADD3 R22, P3, PT, R19, R8.reuse, RZ ;  /* 0x0000000813167210 */ /* 0x080fe20007f7e0ff */
[----:B------:R-:W-:Y:S01]  /*3bd0*/  IMAD.MOV.U32 R2, RZ, RZ, R4 ;  /* 0x000000ffff027224 */ /* 0x000fe200078e0004 */
[----:B------:R-:W-:Y:S01]  /*3be0*/  IADD3 R15, P2, PT, R14, R8, RZ ;  /* 0x000000080e0f7210 */ /* 0x000fe20007f5e0ff */
[----:B------:R-:W-:Y:S01]  /*3bf0*/  IMAD.MOV.U32 R3, RZ, RZ, R5 ;  /* 0x000000ffff037224 */ /* 0x000fe200078e0005 */
[----:B------:R-:W-:Y:S01]  /*3c00*/  IADD3.X R21, PT, PT, R20, UR4, RZ, P3, !PT ;  /* 0x0000000414157c10 */ /* 0x000fe20009ffe4ff */
[----:B------:R-:W-:Y:S01]  /*3c10*/  IMAD.MOV.U32 R8, RZ, RZ, R22 ;  /* 0x000000ffff087224 */ /* 0x000fe200078e0016 */
[----:B------:R-:W-:Y:S01]  /*3c20*/  ISETP.GE.U32.AND.EX P0, PT, RZ, R12, PT, P0 ;  /* 0x0000000cff00720c */ /* 0x000fe20003f06100 */
[----:B------:R-:W-:-:S02]  /*3c30*/  IMAD.X R20, RZ, RZ, R20, P2 ;  /* 0x000000ffff147224 */ /* 0x000fc400010e0614 */
[----:B------:R-:W-:Y:S02]  /*3c40*/  IMAD.MOV.U32 R6, RZ, RZ, R21 ;  /* 0x000000ffff067224 */ /* 0x000fe400078e0015 */
[----:B------:R-:W-:Y:S08]  /*3c50*/  @!P1 BRA `(.L_x_1107) ;  /* 0x0000000000389947 */ /* 0x000ff00003800000 */
[----:B------:R-:W-:Y:S01]  /*3c60*/  DSETP.GEU.AND P2, PT, R10, R4, PT ;  /* 0x000000040a00722a */ /* 0x000fe20003f4e000 */
[----:B------:R-:W-:Y:S02]  /*3c70*/  IMAD.U32 R2, RZ, RZ, UR4 ;  /* 0x00000004ff027e24 */ /* 0x000fe4000f8e00ff */
[----:B------:R-:W-:Y:S02]  /*3c80*/  IMAD.MOV.U32 R8, RZ, RZ, R15 ;  /* 0x000000ffff087224 */ /* 0x000fe400078e000f */
[----:B------:R-:W-:Y:S02]  /*3c90*/  IMAD.MOV.U32 R6, RZ, RZ, R20 ;  /* 0x000000ffff067224 */ /* 0x000fe400078e0014 */
[----:B------:R-:W-:-:S07]  /*3ca0*/  IMAD.MOV.U32 R3, RZ, RZ, R11 ;  /* 0x000000ffff037224 */ /* 0x000fce00078e000b */
[----:B------:R-:W-:-:S04]  /*3cb0*/  @P2 ISETP.GE.U32.AND P1, PT, R19, R14, PT ;  /* 0x0000000e1300220c */ /* 0x000fc80003f26070 */
[----:B------:R-:W-:Y:S01]  /*3cc0*/  @P2 ISETP.GE.AND.EX P1, PT, R2, RZ, PT, P1 ;  /* 0x000000ff0200220c */ /* 0x000fe20003f26310 */
[----:B------:R-:W-:-:S03]  /*3cd0*/  IMAD.MOV.U32 R2, RZ, RZ, R10 ;  /* 0x000000ffff027224 */ /* 0x000fc600078e000a */
[----:B------:R-:W-:Y:S02]  /*3ce0*/  @P2 FSEL R4, R4, R10, !P1 ;  /* 0x0000000a04042208 */ /* 0x000fe40004800000 */
[----:B------:R-:W-:Y:S02]  /*3cf0*/  @P2 FSEL R5, R5, R11, !P1 ;  /* 0x0000000b05052208 */ /* 0x000fe40004800000 */
[----:B------:R-:W-:Y:S01]  /*3d00*/  @P2 SEL R8, R22, R15, !P1 ;  /* 0x0000000f16082207 */ /* 0x000fe20004800000 */
[----:B------:R-:W-:Y:S01]  /*3d10*/  @P2 IMAD.MOV.U32 R2, RZ, RZ, R4 ;  /* 0x000000ffff022224 */ /* 0x000fe200078e0004 */
[----:B------:R-:W-:Y:S01]  /*3d20*/  @P2 SEL R6, R21, R20, !P1 ;  /* 0x0000001415062207 */ /* 0x000fe20004800000 */
[----:B------:R-:W-:-:S07]  /*3d30*/  @P2 IMAD.MOV.U32 R3, RZ, RZ, R5 ;  /* 0x000000ffff032224 */ /* 0x000fce00078e0005 */
.L_x_1107:
[----:B------:R-:W-:Y:S05]  /*3d40*/  BSYNC.RECONVERGENT B1 ;  /* 0x0000000000017941 */ /* 0x000fea0003800200 */
.L_x_1106:
        /* <DEDUP_REMOVED lines=21> */
.L_x_1110:
[----:B------:R-:W-:Y:S05]  /*3ea0*/  BSYNC.RECONVERGENT B1 ;  /* 0x0000000000017941 */ /* 0x000fea0003800200 */
.L_x_1109:
[----:B------:R-:W1:Y:S08]  /*3eb0*/  S2UR UR5, SR_CgaCtaId ;  /* 0x00000000000579c3 */ /* 0x000e700000008800 */
[----:B------:R-:W-:Y:S06]  /*3ec0*/  BAR.SYNC.DEFER_BLOCKING 0x0 ;  /* 0x0000000000007b1d */ /* 0x000fec0000010000 */
[----:B------:R-:W-:-:S02]  /*3ed0*/  UMOV UR4, 0x400 ;  /* 0x0000040000047882 */ /* 0x000fc40000000000 */
[----:B-1----:R-:W-:-:S06]  /*3ee0*/  ULEA UR4, UR5, UR4, 0x18 ;  /* 0x0000000405047291 */ /* 0x002fcc000f8ec0ff */
[----:B------:R-:W-:-:S05]  /*3ef0*/  IMAD.U32 R19, RZ, RZ, UR4 ;  /* 0x00000004ff137e24 */ /* 0x000fca000f8e00ff */
[----:B0-----:R-:W0:Y:S02]  /*3f00*/  LDS.64 R10, [R19+0x98] ;  /* 0x00009800130a7984 */ /* 0x001e240000000a00 */
[----:B0-----:R-:W-:-:S04]  /*3f10*/  IADD3 R14, P1, PT, R10, 0x500, RZ ;  /* 0x000005000a0e7810 */ /* 0x001fc80007f3e0ff */
[----:B------:R-:W-:Y:S01]  /*3f20*/  ISETP.GT.U32.AND P0, PT, R14, R13, PT ;  /* 0x0000000d0e00720c */ /* 0x000fe20003f04070 */
[----:B------:R-:W-:-:S05]  /*3f30*/  IMAD.X R15, RZ, RZ, R11, P1 ;  /* 0x000000ffff0f7224 */ /* 0x000fca00008e060b */
[----:B------:R-:W-:-:S13]  /*3f40*/  ISETP.GT.AND.EX P0, PT, R15, R12, PT, P0 ;  /* 0x0000000c0f00720c */ /* 0x000fda0003f04300 */
[----:B------:R-:W-:Y:S05]  /*3f50*/  @P0 BRA `(.L_x_1111) ;  /* 0x0000000800840947 */ /* 0x000fea0003800000 */
[----:B------:R-:W-:Y:S01]  /*3f60*/  BSSY.RECONVERGENT B1, `(.L_x_1111) ;  /* 0x00000a0000017945 */ /* 0x000fe20003800200 */
[----:B------:R-:W0:Y:S01]  /*3f70*/  LDCU.64 UR8, c[0x0][0x398] ;  /* 0x00007300ff0877ac */ /* 0x000e220008000a00 */
[----:B------:R-:W1:Y:S02]  /*3f80*/  LDCU.128 UR12, c[0x0][0x380] ;  /* 0x00007000ff0c77ac */ /* 0x000e640008000c00 */
.L_x_1124:
[----:B------:R-:W-:Y:S01]  /*3f90*/  IADD3 R29, P0, PT, R7, R10, RZ ;  /* 0x0000000a071d7210 */ /* 0x000fe20007f1e0ff */
[----:B-1----:R-:W-:Y:S02]  /*3fa0*/  IMAD.U32 R18, RZ, RZ, UR12 ;  /* 0x0000000cff127e24 */ /* 0x002fe4000f8e00ff */
[----:B------:R-:W-:Y:S02]  /*3fb0*/  IMAD.U32 R17, RZ, RZ, UR13 ;  /* 0x0000000dff117e24 */ /* 0x000fe4000f8e00ff */
[----:B------:R-:W-:Y:S01]  /*3fc0*/  IMAD.X R26, RZ, RZ, R11, P0 ;  /* 0x000000ffff1a7224 */ /* 0x000fe200000e060b */
[----:B------:R-:W-:-:S04]  /*3fd0*/  LEA R30, P0, R29, R18, 0x3 ;  /* 0x000000121d1e7211 */ /* 0x000fc800078018ff */
[----:B------:R-:W-:-:S05]  /*3fe0*/  LEA.HI.X R31, R29, R17, R26, 0x3, P0 ;  /* 0x000000111d1f7211 */ /* 0x000fca00000f1c1a */
[----:B------:R-:W2:Y:S04]  /*3ff0*/  LDG.E.64 R24, desc[UR10][R30.64] ;  /* 0x0000000a1e187981 */ /* 0x000ea8000c1e1b00 */
[----:B------:R1:W5:Y:S04]  /*4000*/  LDG.E.64 R22, desc[UR10][R30.64+0x800] ;  /* 0x0008000a1e167981 */ /* 0x000368000c1e1b00 */
[----:B------:R1:W5:Y:S04]  /*4010*/  LDG.E.64 R14, desc[UR10][R30.64+0x1000] ;  /* 0x0010000a1e0e7981 */ /* 0x000368000c1e1b00 */
[----:B------:R1:W5:Y:S04]  /*4020*/  LDG.E.64 R12, desc[UR10][R30.64+0x1800] ;  /* 0x0018000a1e0c7981 */ /* 0x000368000c1e1b00 */
[----:B------:R1:W5:Y:S01]  /*4030*/  LDG.E.64 R10, desc[UR10][R30.64+0x2000] ;  /* 0x0020000a1e0a7981 */ /* 0x000362000c1e1b00 */
[----:B------:R-:W-:Y:S01]  /*4040*/  IMAD.U32 R16, RZ, RZ, UR14 ;  /* 0x0000000eff107e24 */ /* 0x000fe2000f8e00ff */
[----:B------:R-:W-:Y:S01]  /*4050*/  BSSY.RECONVERGENT B2, `(.L_x_1112) ;  /* 0x0000018000027945 */ /* 0x000fe20003800200 */
[----:B------:R-:W-:-:S02]  /*4060*/  IMAD.U32 R9, RZ, RZ, UR15 ;  /* 0x0000000fff097e24 */ /* 0x000fc4000f8e00ff */
[----:B------:R-:W-:Y:S01]  /*4070*/  IMAD.MOV.U32 R32, RZ, RZ, R8 ;  /* 0x000000ffff207224 */ /* 0x000fe200078e0008 */
[----:B------:R-:W-:Y:S01]  /*4080*/  IADD3 R29, P1, PT, R29, R16, RZ ;  /* 0x000000101d1d7210 */ /* 0x000fe20007f3e0ff */
[----:B------:R-:W-:Y:S02]  /*4090*/  IMAD.MOV.U32 R33, RZ, RZ, R6 ;  /* 0x000000ffff217224 */ /* 0x000fe400078e0006 */
[----:B------:R-:W-:Y:S02]  /*40a0*/  IMAD.MOV.U32 R20, RZ, RZ, R2 ;  /* 0x000000ffff147224 */ /* 0x000fe400078e0002 */
[----:B------:R-:W-:Y:S02]  /*40b0*/  IMAD.MOV.U32 R21, RZ, RZ, R3 ;  /* 0x000000ffff157224 */ /* 0x000fe400078e0003 */
[----:B------:R-:W-:Y:S01]  /*40c0*/  IMAD.X R27, R26, 0x1, R9, P1 ;  /* 0x000000011a1b7824 */ /* 0x000fe200008e0609 */
[----:B--2---:R-:W-:-:S14]  /*40d0*/  DSETP.GEU.AND P0, PT, R2, R24, PT ;  /* 0x000000180200722a */ /* 0x004fdc0003f0e000 */
[----:B-1----:R-:W-:Y:S05]  /*40e0*/  @!P0 BRA `(.L_x_1113) ;  /* 0x0000000000388947 */ /* 0x002fea0003800000 */
        /* <DEDUP_REMOVED lines=14> */
.L_x_1113:
[----:B0-----:R-:W-:Y:S05]  /*41d0*/  BSYNC.RECONVERGENT B2 ;  /* 0x0000000000027941 */ /* 0x001fea0003800200 */
.L_x_1112:
[----:B-----5:R-:W-:Y:S01]  /*41e0*/  DSETP.GEU.AND P0, PT, R20, R22, PT ;  /* 0x000000161400722a */ /* 0x020fe20003f0e000 */
[----:B------:R-:W-:Y:S01]  /*41f0*/  IADD3 R3, P1, PT, R29, 0x100, RZ ;  /* 0x000001001d037810 */ /* 0x000fe20007f3e0ff */
[----:B------:R-:W-:Y:S01]  /*4200*/  BSSY.RECONVERGENT B2, `(.L_x_1114) ;  /* 0x0000015000027945 */ /* 0x000fe20003800200 */
[----:B------:R-:W-:Y:S02]  /*4210*/  IMAD.MOV.U32 R26, RZ, RZ, R32 ;  /* 0x000000ffff1a7224 */ /* 0x000fe400078e0020 */
[----:B------:R-:W-:Y:S02]  /*4220*/  IMAD.MOV.U32 R28, RZ, RZ, R33 ;  /* 0x000000ffff1c7224 */ /* 0x000fe400078e0021 */
[----:B------:R-:W-:Y:S02]  /*4230*/  IMAD.X R2, RZ, RZ, R27, P1 ;  /* 0x000000ffff027224 */ /* 0x000fe400008e061b */
[----:B------:R-:W-:Y:S02]  /*4240*/  IMAD.MOV.U32 R24, RZ, RZ, R20 ;  /* 0x000000ffff187224 */ /* 0x000fe400078e0014 */
        /* <DEDUP_REMOVED lines=16> */
.L_x_1115:
[----:B------:R-:W-:Y:S05]  /*4350*/  BSYNC.RECONVERGENT B2 ;  /* 0x0000000000027941 */ /* 0x000fea0003800200 */
.L_x_1114:
[----:B------:R-:W-:Y:S01]  /*4360*/  DSETP.GEU.AND P0, PT, R24, R14, PT ;  /* 0x0000000e1800722a */ /* 0x000fe20003f0e000 */
        /* <DEDUP_REMOVED lines=22> */
.L_x_1117:
[----:B------:R-:W-:Y:S05]  /*44d0*/  BSYNC.RECONVERGENT B2 ;  /* 0x0000000000027941 */ /* 0x000fea0003800200 */
.L_x_1116:
        /* <DEDUP_REMOVED lines=23> */
.L_x_1119:
[----:B------:R-:W-:Y:S05]  /*4650*/  BSYNC.RECONVERGENT B2 ;  /* 0x0000000000027941 */ /* 0x000fea0003800200 */
.L_x_1118:
        /* <DEDUP_REMOVED lines=23> */
.L_x_1121:
[----:B------:R-:W-:Y:S05]  /*47d0*/  BSYNC.RECONVERGENT B2 ;  /* 0x0000000000027941 */ /* 0x000fea0003800200 */
.L_x_1120:
[----:B------:R-:W-:Y:S01]  /*47e0*/  BAR.SYNC.DEFER_BLOCKING 0x0 ;  /* 0x0000000000007b1d */ /* 0x000fe20000010000 */
[----:B------:R-:W-:-:S05]  /*47f0*/  ISETP.NE.AND P0, PT, R7, RZ, PT ;  /* 0x000000ff0700720c */ /* 0x000fca0003f05270 */
[----:B------:R-:W-:Y:S08]  /*4800*/  BSSY.RECONVERGENT B2, `(.L_x_1122) ;  /* 0x000000c000027945 */ /* 0x000ff00003800200 */
[----:B------:R-:W-:Y:S05]  /*4810*/  @P0 BRA `(.L_x_1123) ;  /* 0x0000000000280947 */ /* 0x000fea0003800000 */
[----:B------:R-:W-:Y:S02]  /*4820*/  IMAD.MOV.U32 R12, RZ, RZ, 0x500 ;  /* 0x00000500ff0c7424 */ /* 0x000fe400078e00ff */
[----:B------:R-:W-:-:S05]  /*4830*/  IMAD.MOV.U32 R13, RZ, RZ, 0x0 ;  /* 0x00000000ff0d7424 */ /* 0x000fca00078e00ff */
[----:B------:R-:W2:Y:S01]  /*4840*/  ATOMG.E.ADD.64.STRONG.GPU PT, R10, desc[UR10][R4.64], R12 ;  /* 0x8000000c040a79a8 */ /* 0x000ea200081ef50a */
[----:B------:R-:W0:Y:S01]  /*4850*/  S2UR UR5, SR_CgaCtaId ;  /* 0x00000000000579c3 */ /* 0x000e220000008800 */
[----:B------:R-:W-:Y:S02]  /*4860*/  UMOV UR4, 0x400 ;  /* 0x0000040000047882 */ /* 0x000fe40000000000 */
[----:B0-----:R-:W-:-:S06]  /*4870*/  ULEA UR4, UR5, UR4, 0x18 ;  /* 0x0000000405047291 */ /* 0x001fcc000f8ec0ff */
[----:B------:R-:W-:Y:S01]  /*4880*/  IMAD.U32 R19, RZ, RZ, UR4 ;  /* 0x00000004ff137e24 */ /* 0x000fe2000f8e00ff */
[----:B--2---:R-:W-:-:S05]  /*4890*/  IADD3 R10, P0, PT, R10, UR6, RZ ;  /* 0x000000060a0a7c10 */ /* 0x004fca000ff1e0ff */
[----:B------:R-:W-:-:S05]  /*48a0*/  IMAD.X R11, RZ, RZ, R11, P0 ;  /* 0x000000ffff0b7224 */ /* 0x000fca00000e060b */
[----:B------:R0:W-:Y:S03]  /*48b0*/  STS.64 [R19+0x98], R10 ;  /* 0x0000980a13007388 */ /* 0x0001e60000000a00 */
.L_x_1123:
[----:B------:R-:W-:Y:S05]  /*48c0*/  BSYNC.RECONVERGENT B2 ;  /* 0x0000000000027941 */ /* 0x000fea0003800200 */
.L_x_1122:
[----:B------:R-:W-:Y:S01]  /*48d0*/  BAR.SYNC.DEFER_BLOCKING 0x0 ;  /* 0x0000000000007b1d */ /* 0x000fe20000010000 */
[----:B------:R-:W-:Y:S02]  /*48e0*/  IMAD.U32 R13, RZ, RZ, UR8 ;  /* 0x00000008ff0d7e24 */ /* 0x000fe4000f8e00ff */
[----:B------:R-:W-:-:S03]  /*48f0*/  IMAD.U32 R12, RZ, RZ, UR9 ;  /* 0x00000009ff0c7e24 */ /* 0x000fc6000f8e00ff */
[----:B0-----:R-:W0:Y:S02]  /*4900*/  LDS.64 R10, [R19+0x98] ;  /* 0x00009800130a7984 */ /* 0x001e240000000a00 */
[----:B0-----:R-:W-:-:S04]  /*4910*/  IADD3 R14, P1, PT, R10, 0x500, RZ ;  /* 0x000005000a0e7810 */ /* 0x001fc80007f3e0ff */
[----:B------:R-:W-:Y:S01]  /*4920*/  ISETP.GT.U32.AND P0, PT, R14, R13, PT ;  /* 0x0000000d0e00720c */ /* 0x000fe20003f04070 */
[----:B------:R-:W-:-:S05]  /*4930*/  IMAD.X R15, RZ, RZ, R11, P1 ;  /* 0x000000ffff0f7224 */ /* 0x000fca00008e060b */
[----:B------:R-:W-:-:S13]  /*4940*/  ISETP.GT.AND.EX P0, PT, R15, R12, PT, P0 ;  /* 0x0000000c0f00720c */ /* 0x000fda0003f04300 */
[----:B------:R-:W-:Y:S05]  /*4950*/  @!P0 BRA `(.L_x_1124) ;  /* 0xfffffff4008c8947 */ /* 0x000fea000383ffff */
[----:B------:R-:W-:Y:S05]  /*4960*/  BSYNC.RECONVERGENT B1 ;  /* 0x0000000000017941 */ /* 0x000fea0003800200 */
.L_x_1111:
        /* <DEDUP_REMOVED lines=24> */
.L_x_1130:
[----:B------:R-:W-:Y:S02]  /*4af0*/  IMAD.MOV.U32 R12, RZ, RZ, R18 ;  /* 0x000000ffff0c7224 */ /* 0x000fe400078e0012 */
[----:B------:R-:W-:-:S06]  /*4b00*/  IMAD.MOV.U32 R13, RZ, RZ, R19 ;  /* 0x000000ffff0d7224 */ /* 0x000fcc00078e0013 */
[----:B------:R-:W2:Y:S01]  /*4b10*/  LDG.E.64 R12, desc[UR10][R12.64] ;  /* 0x0000000a0c0c7981 */ /* 0x000ea2000c1e1b00 */
[----:B------:R-:W-:Y:S01]  /*4b20*/  VIADD R9, R9, 0x1 ;  /* 0x0000000109097836 */ /* 0x000fe20000000000 */
[----:B------:R-:W-:Y:S01]  /*4b30*/  BSSY.RECONVERGENT B3, `(.L_x_1128) ;  /* 0x0000017000037945 */ /* 0x000fe20003800200 */
[----:B------:R-:W-:-:S03]  /*4b40*/  IADD3 R18, P3, PT, R18, 0x800, RZ ;  /* 0x0000080012127810 */ /* 0x000fc60007f7e0ff */
[----:B------:R-:W-:Y:S01]  /*4b50*/  ISETP.NE.AND P2, PT, R9, RZ, PT ;  /* 0x000000ff0900720c */ /* 0x000fe20003f45270 */
[----:B--2---:R-:W-:-:S14]  /*4b60*/  DSETP.GEU.AND P0, PT, R2, R12, PT ;  /* 0x0000000c0200722a */ /* 0x004fdc0003f0e000 */
        /* <DEDUP_REMOVED lines=19> */
.L_x_1129:
[----:B------:R-:W-:Y:S05]  /*4ca0*/  BSYNC.RECONVERGENT B3 ;  /* 0x0000000000037941 */ /* 0x000fea0003800200 */
.L_x_1128:
[----:B------:R-:W-:Y:S01]  /*4cb0*/  IADD3 R21, P0, PT, R21, 0x100, RZ ;  /* 0x0000010015157810 */ /* 0x000fe20007f1e0ff */
[----:B------:R-:W-:Y:S02]  /*4cc0*/  VIADD R5, R5, 0x100 ;  /* 0x0000010005057836 */ /* 0x000fe40000000000 */
[----:B------:R-:W-:Y:S02]  /*4cd0*/  IMAD.X R19, RZ, RZ, R19, P3 ;  /* 0x000000ffff137224 */ /* 0x000fe400018e0613 */
[----:B------:R-:W-:Y:S01]  /*4ce0*/  IMAD.X R23, RZ, RZ, R23, P0 ;  /* 0x000000ffff177224 */ /* 0x000fe200000e0617 */
[----:B------:R-:W-:Y:S07]  /*4cf0*/  @P2 BRA `(.L_x_1130) ;  /* 0xfffffffc007c2947 */ /* 0x000fee000383ffff */
.L_x_1127:
[----:B------:R-:W-:Y:S05]  /*4d00*/  BSYNC.RECONVERGENT B2 ;  /* 0x0000000000027941 */ /* 0x000fea0003800200 */
.L_x_1126:
[----:B------:R-:W-:-:S13]  /*4d10*/  ISETP.GE.U32.AND P0, PT, R20, 0x300, PT ;  /* 0x000003001400780c */ /* 0x000fda0003f06070 */
[----:B------:R-:W-:Y:S05]  /*4d20*/  @!P0 BRA `(.L_x_1125) ;  /* 0x0000000400c88947 */ /* 0x000fea0003800000 */
[----:B------:R-:W0:Y:S01]  /*4d30*/  LDC.64 R14, c[0x0][0x380] ;  /* 0x0000e000ff0e7b82 */ /* 0x000e220000000a00 */
[----:B------:R-:W-:-:S07]  /*4d40*/  VIADD R5, R5, 0x200 ;  /* 0x0000020005057836 */ /* 0x000fce0000000000 */
[----:B------:R-:W1:Y:S02]  /*4d50*/  LDC.64 R16, c[0x0][0x388] ;  /* 0x0000e200ff107b82 */ /* 0x000e640000000a00 */
.L_x_1139:
[----:B------:R-:W-:-:S05]  /*4d60*/  VIADD R9, R5, 0xfffffe00 ;  /* 0xfffffe0005097836 */ /* 0x000fca0000000000 */
[----:B------:R-:W-:-:S05]  /*4d70*/  IADD3 R23, P0, PT, R9, R10, RZ ;  /* 0x0000000a09177210 */ /* 0x000fca0007f1e0ff */
[----:B------:R-:W-:Y:S01]  /*4d80*/  IMAD.X R30, RZ, RZ, R11, P0 ;  /* 0x000000ffff1e7224 */ /* 0x000fe200000e060b */
[----:B0-----:R-:W-:-:S04]  /*4d90*/  LEA R26, P0, R23, R14, 0x3 ;  /* 0x0000000e171a7211 */ /* 0x001fc800078018ff */
[----:B------:R-:W-:-:S05]  /*4da0*/  LEA.HI.X R27, R23, R15, R30, 0x3, P0 ;  /* 0x0000000f171b7211 */ /* 0x000fca00000f1c1e */
[----:B------:R-:W2:Y:S04]  /*4db0*/  LDG.E.64 R24, desc[UR10][R26.64] ;  /* 0x0000000a1a187981 */ /* 0x000ea8000c1e1b00 */
[----:B------:R0:W5:Y:S04]  /*4dc0*/  LDG.E.64 R20, desc[UR10][R26.64+0x800] ;  /* 0x0008000a1a147981 */ /* 0x000168000c1e1b00 */
        /* <DEDUP_REMOVED lines=26> */
.L_x_1132:
[----:B------:R-:W-:Y:S05]  /*4f70*/  BSYNC.RECONVERGENT B2 ;  /* 0x0000000000027941 */ /* 0x000fea0003800200 */
.L_x_1131:
[----:B-----5:R-:W-:Y:S01]  /*4f80*/  DSETP.GEU.AND P0, PT, R22, R20, PT ;  /* 0x000000141600722a */ /* 0x020fe20003f0e000 */
        /* <DEDUP_REMOVED lines=23> */
.L_x_1134:
[----:B------:R-:W-:Y:S05]  /*5100*/  BSYNC.RECONVERGENT B2 ;  /* 0x0000000000027941 */ /* 0x000fea0003800200 */
.L_x_1133:
[----:B------:R-:W-:Y:S01]  /*5110*/  DSETP.GEU.AND P0, PT, R2, R12, PT ;  /* 0x0000000c0200722a */ /* 0x000fe20003f0e000 */
[CC--:B------:R-:W-:Y:S01]  /*5120*/  IADD3 R23, P1, P4, R10.reuse, R16.reuse, R5 ;  /* 0x000000100a177210 */ /* 0x0c0fe20007c3e005 */
[----:B------:R-:W-:Y:S01]  /*5130*/  BSSY.RECONVERGENT B2, `(.L_x_1135) ;  /* 0x0000016000027945 */ /* 0x000fe20003800200 */
[----:B------:R-:W-:Y:S01]  /*5140*/  IADD3 R24, P2, P3, R10, R16, R25 ;  /* 0x000000100a187210 */ /* 0x000fe20007b5e019 */
[----:B------:R-:W-:Y:S01]  /*5150*/  IMAD.MOV.U32 R9, RZ, RZ, R6 ;  /* 0x000000ffff097224 */ /* 0x000fe200078e0006 */
        /* <DEDUP_REMOVED lines=19> */
.L_x_1136:
[----:B------:R-:W-:Y:S05]  /*5290*/  BSYNC.RECONVERGENT B2 ;  /* 0x0000000000027941 */ /* 0x000fea0003800200 */
.L_x_1135:
[----:B------:R-:W-:Y:S01]  /*52a0*/  DSETP.GEU.AND P0, PT, R20, R18, PT ;  /* 0x000000121400722a */ /* 0x000fe20003f0e000 */
[----:B------:R-:W-:Y:S01]  /*52b0*/  BSSY.RECONVERGENT B2, `(.L_x_1137) ;  /* 0x0000015000027945 */ /* 0x000fe20003800200 */
[----:B------:R-:W-:Y:S01]  /*52c0*/  IADD3.X R13, PT, PT, R11, R17, RZ, P2, P3 ;  /* 0x000000110b0d7210 */ /* 0x000fe200017e64ff */
        /* <DEDUP_REMOVED lines=19> */
.L_x_1138:
[----:B------:R-:W-:Y:S05]  /*5400*/  BSYNC.RECONVERGENT B2 ;  /* 0x0000000000027941 */ /* 0x000fea0003800200 */
.L_x_1137:
[C---:B------:R-:W-:Y:S02]  /*5410*/  VIADD R9, R5.reuse, 0x200 ;  /* 0x0000020005097836 */ /* 0x040fe40000000000 */
[----:B------:R-:W-:-:S03]  /*5420*/  VIADD R5, R5, 0x400 ;  /* 0x0000040005057836 */ /* 0x000fc60000000000 */
[----:B------:R-:W-:-:S13]  /*5430*/  ISETP.GE.AND P0, PT, R9, R4, PT ;  /* 0x000000040900720c */ /* 0x000fda0003f06270 */
[----:B------:R-:W-:Y:S05]  /*5440*/  @!P0 BRA `(.L_x_1139) ;  /* 0xfffffff800448947 */ /* 0x000fea000383ffff */
.L_x_1125:
[----:B------:R-:W-:Y:S05]  /*5450*/  BSYNC.RECONVERGENT B1 ;  /* 0x0000000000017941 */ /* 0x000fea0003800200 */
.L_x_1108:
        /* <DEDUP_REMOVED lines=27> */
.L_x_1141:
[----:B------:R-:W-:Y:S05]  /*5610*/  BSYNC.RECONVERGENT B1 ;  /* 0x0000000000017941 */ /* 0x000fea0003800200 */
.L_x_1140:
        /* <DEDUP_REMOVED lines=26> */
.L_x_1143:
[----:B------:R-:W-:Y:S05]  /*57c0*/  BSYNC.RECONVERGENT B1 ;  /* 0x0000000000017941 */ /* 0x000fea0003800200 */
.L_x_1142:
        /* <DEDUP_REMOVED lines=26> */
.L_x_1145:
[----:B------:R-:W-:Y:S05]  /*5970*/  BSYNC.RECONVERGENT B1 ;  /* 0x0000000000017941 */ /* 0x000fea0003800200 */
.L_x_1144:
        /* <DEDUP_REMOVED lines=26> */
.L_x_1147:
[----:B------:R-:W-:Y:S05]  /*5b20*/  BSYNC.RECONVERGENT B1 ;  /* 0x0000000000017941 */ /* 0x000fea0003800200 */
.L_x_1146:
        /* <DEDUP_REMOVED lines=27> */
.L_x_1149:
[----:B------:R-:W-:Y:S05]  /*5ce0*/  BSYNC.RECONVERGENT B1 ;  /* 0x0000000000017941 */ /* 0x000fea0003800200 */
.L_x_1148:
        /* <DEDUP_REMOVED lines=10> */
.L_x_1151:
[----:B------:R-:W-:Y:S05]  /*5d90*/  BSYNC.RECONVERGENT B1 ;  /* 0x0000000000017941 */ /* 0x000fea0003800200 */
.L_x_1150:
        /* <DEDUP_REMOVED lines=31> */
.L_x_1153:
[----:B------:R-:W-:Y:S05]  /*5f90*/  BSYNC.RECONVERGENT B1 ;  /* 0x0000000000017941 */ /* 0x000fea0003800200 */
.L_x_1152:
        /* <DEDUP_REMOVED lines=24> */
.L_x_1155:
[----:B------:R-:W-:Y:S05]  /*6120*/  BSYNC.RECONVERGENT B1 ;  /* 0x0000000000017941 */ /* 0x000fea0003800200 */
.L_x_1154:
        /* <DEDUP_REMOVED lines=21> */
.L_x_1157:
[----:B------:R-:W-:Y:S05]  /*6280*/  BSYNC.RECONVERGENT B1 ;  /* 0x0000000000017941 */ /* 0x000fea0003800200 */
.L_x_1156:
        /* <DEDUP_REMOVED lines=21> */
.L_x_1159:
[----:B------:R-:W-:Y:S05]  /*63e0*/  BSYNC.RECONVERGENT B1 ;  /* 0x0000000000017941 */ /* 0x000fea0003800200 */
.L_x_1158:
        /* <DEDUP_REMOVED lines=21> */
.L_x_1161:
[----:B------:R-:W-:Y:S05]  /*6540*/  BSYNC.RECONVERGENT B1 ;  /* 0x0000000000017941 */ /* 0x000fea0003800200 */
.L_x_1160:
        /* <DEDUP_REMOVED lines=21> */
.L_x_1163:
[----:B------:R-:W-:Y:S05]  /*66a0*/  BSYNC.RECONVERGENT B1 ;  /* 0x0000000000017941 */ /* 0x000fea0003800200 */
.L_x_1162:
        /* <DEDUP_REMOVED lines=19> */
.L_x_1067:
[----:B------:R-:W-:Y:S05]  /*67e0*/  BSYNC.RECONVERGENT B0 ;  /* 0x0000000000007941 */ /* 0x000fea0003800200 */
.L_x_1034:
[----:B------:R-:W-:Y:S05]  /*67f0*/  @P1 EXIT ;  /* 0x000000000000194d */ /* 0x000fea0003800000 */
[----:B01----:R-:W0:Y:S02]  /*6800*/  LDC.64 R4, c[0x0][0x390] ;  /* 0x0000e400ff047b82 */ /* 0x003e240000000a00 */
[----:B0-----:R-:W-:-:S05]  /*6810*/  IMAD.WIDE.U32 R4, R0, 0x10, R4 ;  /* 0x0000001000047825 */ /* 0x001fca00078e0004 */
[----:B------:R-:W-:Y:S04]  /*6820*/  STG.E.64 desc[UR10][R4.64], R2 ;  /* 0x0000000204007986 */ /* 0x000fe8000c101b0a */
[----:B---34-:R-:W-:Y:S01]  /*6830*/  STG.E.64 desc[UR10][R4.64+0x8], R16 ;  /* 0x0000081004007986 */ /* 0x018fe2000c101b0a */
[----:B------:R-:W-:Y:S05]  /*6840*/  EXIT ;  /* 0x000000000000794d */ /* 0x000fea0003800000 */
.L_x_1164:
        /* <DEDUP_REMOVED lines=11> */
.L_x_1707:


//--------------------- .text._ZN6thrust24THRUST_300001_SM_1000_NS8cuda_cub4core6detail13_kernel_agentINS1_8__reduce11ReduceAgentINS0_12zip_iteratorIN4cuda3std3__45tupleIJNS0_6detail15normal_iteratorINS0_10device_ptrIdEEEENS0_17counting_iteratorIlNS0_11use_defaultESI_SI_EEEEEEEPNSB_IJdlEEESM_lNS1_9__extrema9arg_min_fIdlNSA_4lessIdEEEEEEJSL_SN_lSS_EEEvDpT0_ --------------------------
	.section	.text._ZN6thrust24THRUST_300001_SM_1000_NS8cuda_cub4core6detail13_kernel_agentINS1_8__reduce11ReduceAgentINS0_12zip_iteratorIN4cuda3std3__45tupleIJNS0_6detail15normal_iteratorINS0_10device_ptrIdEEEENS0_17counting_iteratorIlNS0_11use_defaultESI_SI_EEEEEEEPNSB_IJdlEEESM_lNS1_9__extrema9arg_min_fIdlNSA_4lessIdEEEEEEJSL_SN_lSS_EEEvDpT0_,"ax",@progbits
	.align	128
        .global         _ZN6thrust24THRUST_300001_SM_1000_NS8cuda_cub4core6detail13_kernel_agentINS1_8__reduce11ReduceAgentINS0_12zip_iteratorIN4cuda3std3__45tupleIJNS0_6detail15normal_iteratorINS0_10device_ptrIdEEEENS0_17counting_iteratorIlNS0_11use_defaultESI_SI_EEEEEEEPNSB_IJdlEEESM_lNS1_9__extrema9arg_min_fIdlNSA_4lessIdEEEEEEJSL_SN_lSS_EEEvDpT0_
        .type           _ZN6thrust24THRUST_300001_SM_1000_NS8cuda_cub4core6detail13_kernel_agentINS1_8__reduce11ReduceAgentINS0_12zip_iteratorIN4cuda3std3__45tupleIJNS0_6detail15normal_iteratorINS0_10device_ptrIdEEEENS0_17counting_iteratorIlNS0_11use_defaultESI_SI_EEEEEEEPNSB_IJdlEEESM_lNS1_9__extrema9arg_min_fIdlNSA_4lessIdEEEEEEJSL_SN_lSS_EEEvDpT0_,@function
        .size           _ZN6thrust24THRUST_300001_SM_1000_NS8cuda_cub4core6detail13_kernel_agentINS1_8__reduce11ReduceAgentINS0_12zip_iteratorIN4cuda3std3__45tupleIJNS0_6detail15normal_iteratorINS0_10device_ptrIdEEEENS0_17counting_iteratorIlNS0_11use_defaultESI_SI_EEEEEEEPNSB_IJdlEEESM_lNS1_9__extrema9arg_min_fIdlNSA_4lessIdEEEEEEJSL_SN_lSS_EEEvDpT0_,(.L_x_1708 - _ZN6thrust24THRUST_300001_SM_1000_NS8cuda_cub4core6detail13_kernel_agentINS1_8__reduce11ReduceAgentINS0_12zip_iteratorIN4cuda3std3__45tupleIJNS0_6detail15normal_iteratorINS0_10device_ptrIdEEEENS0_17counting_iteratorIlNS0_11use_defaultESI_SI_EEEEEEEPNSB_IJdlEEESM_lNS1_9__extrema9arg_min_fIdlNSA_4lessIdEEEEEEJSL_SN_lSS_EEEvDpT0_)
        .other          _ZN6thrust24THRUST_300001_SM_1000_NS8cuda_cub4core6detail13_kernel_agentINS1_8__reduce11ReduceAgentINS0_12zip_iteratorIN4cuda3std3__45tupleIJNS0_6detail15normal_iteratorINS0_10device_ptrIdEEEENS0_17counting_iteratorIlNS0_11use_defaultESI_SI_EEEEEEEPNSB_IJdlEEESM_lNS1_9__extrema9arg_min_fIdlNSA_4lessIdEEEEEEJSL_SN_lSS_EEEvDpT0_,@"STO_CUDA_ENTRY STV_DEFAULT"
_ZN6thrust24THRUST_300001_SM_1000_NS8cuda_cub4core6detail13_kernel_agentINS1_8__reduce11ReduceAgentINS0_12zip_iteratorIN4cuda3std3__45tupleIJNS0_6detail15normal_iteratorINS0_10device_ptrIdEEEENS0_17counting_iteratorIlNS0_11use_defaultESI_SI_EEEEEEEPNSB_IJdlEEESM_lNS1_9__extrema9arg_min_fIdlNSA_4lessIdEEEEEEJSL_SN_lSS_EEEvDpT0_:
.text._ZN6thrust24THRUST_300001_SM_1000_NS8cuda_cub4core6detail13_kernel_agentINS1_8__reduce11ReduceAgentINS0_12zip_iteratorIN4cuda3std3__45tupleIJNS0_6detail15normal_iteratorINS0_10device_ptrIdEEEENS0_17counting_iteratorIlNS0_11use_defaultESI_SI_EEEEEEEPNSB_IJdlEEESM_lNS1_9__extrema9arg_min_fIdlNSA_4lessIdEEEEEEJSL_SN_lSS_EEEvDpT0_:
        /* <DEDUP_REMOVED lines=25> */
.L_x_1168:
[----:B0-----:R-:W-:Y:S05]  /*0190*/  BSYNC.RECONVERGENT B1 ;  /* 0x0000000000017941 */ /* 0x001fea0003800200 */
.L_x_1167:
        /* <DEDUP_REMOVED lines=19> */
.L_x_1175:
        /* <DEDUP_REMOVED lines=27> */
.L_x_1174:
[----:B------:R-:W-:Y:S05]  /*0480*/  BSYNC.RECONVERGENT B3 ;  /* 0x0000000000037941 */ /* 0x000fea0003800200 */
.L_x_1173:
[----:B------:R-:W-:Y:S01]  /*0490*/  IADD3 R17, P0, PT, R17, 0x100, RZ ;  /* 0x0000010011117810 */ /* 0x000fe20007f1e0ff */
[----:B------:R-:W-:Y:S02]  /*04a0*/  VIADD R10, R10, 0x100 ;  /* 0x000001000a0a7836 */ /* 0x000fe40000000000 */
[----:B------:R-:W-:Y:S02]  /*04b0*/  IMAD.X R15, RZ, RZ, R15, P3 ;  /* 0x000000ffff0f7224 */ /* 0x000fe400018e060f */
[----:B------:R-:W-:Y:S01]  /*04c0*/  IMAD.X R16, RZ, RZ, R16, P0 ;  /* 0x000000ffff107224 */ /* 0x000fe200000e0610 */
[----:B------:R-:W-:Y:S07]  /*04d0*/  @P2 BRA `(.L_x_1175) ;  /* 0xfffffffc007c2947 */ /* 0x000fee000383ffff */
.L_x_1172:
[----:B------:R-:W-:Y:S05]  /*04e0*/  BSYNC.RECONVERGENT B2 ;  /* 0x0000000000027941 */ /* 0x000fea0003800200 */
.L_x_1171:
[----:B------:R-:W-:-:S13]  /*04f0*/  ISETP.GE.U32.AND P0, PT, R18, 0x300, PT ;  /* 0x000003001200780c */ /* 0x000fda0003f06070 */
[----:B------:R-:W-:Y:S05]  /*0500*/  @!P0 BRA `(.L_x_1170) ;  /* 0x0000000400bc8947 */ /* 0x000fea0003800000 */
[----:B------:R-:W0:Y:S01]  /*0510*/  LDC.64 R4, c[0x0][0x380] ;  /* 0x0000e000ff047b82 */ /* 0x000e220000000a00 */
[----:B------:R-:W-:-:S07]  /*0520*/  VIADD R20, R10, 0x200 ;  /* 0x000002000a147836 */ /* 0x000fce0000000000 */
[----:B------:R-:W1:Y:S02]  /*0530*/  LDC.64 R6, c[0x0][0x388] ;  /* 0x0000e200ff067b82 */ /* 0x000e640000000a00 */
.L_x_1184:
        /* <DEDUP_REMOVED lines=8> */
[----:B------:R-:W-:-:S02]  /*05c0*/  IMAD.MOV.U32 R21, RZ, RZ, R9 ;  /* 0x000000ffff157224 */ /* 0x000fc400078e0009 */
[----:B------:R-:W-:Y:S01]  /*05d0*/  IMAD.MOV.U32 R22, RZ, RZ, R8 ;  /* 0x000000ffff167224 */ /* 0x000fe200078e0008 */
[----:B------:R-:W-:Y:S01]  /*05e0*/  LEA.HI.X.SX32 R23, R23, R7, 0x1, P1 ;  /* 0x0000000717177211 */ /* 0x000fe200008f0eff */
[----:B------:R-:W-:Y:S02]  /*05f0*/  IMAD.MOV.U32 R16, RZ, RZ, R2 ;  /* 0x000000ffff107224 */ /* 0x000fe400078e0002 */
[----:B------:R-:W-:Y:S01]  /*0600*/  IMAD.MOV.U32 R17, RZ, RZ, R3 ;  /* 0x000000ffff117224 */ /* 0x000fe200078e0003 */
        /* <DEDUP_REMOVED lines=16> */
.L_x_1177:
[----:B------:R-:W-:Y:S05]  /*0710*/  BSYNC.RECONVERGENT B2 ;  /* 0x0000000000027941 */ /* 0x000fea0003800200 */
.L_x_1176:
[----:B-----5:R-:W-:Y:S01]  /*0720*/  DSETP.GEU.AND P0, PT, R16, R14, PT ;  /* 0x0000000e1000722a */ /* 0x020fe20003f0e000 */
[C---:B------:R-:W-:Y:S01]  /*0730*/  VIADD R2, R20.reuse, 0xffffff00 ;  /* 0xffffff0014027836 */ /* 0x040fe20000000000 */
[----:B------:R-:W-:Y:S01]  /*0740*/  BSSY.RECONVERGENT B2, `(.L_x_1178) ;  /* 0x0000017000027945 */ /* 0x000fe20003800200 */
[----:B------:R-:W-:Y:S02]  /*0750*/  VIADD R8, R20, 0x100 ;  /* 0x0000010014087836 */ /* 0x000fe40000000000 */
[----:B------:R-:W-:Y:S01]  /*0760*/  IMAD.MOV.U32 R18, RZ, RZ, R21 ;  /* 0x000000ffff127224 */ /* 0x000fe200078e0015 */
[C---:B------:R-:W-:Y:S01]  /*0770*/  IADD3 R24, P1, PT, R2.reuse, R6, RZ ;  /* 0x0000000602187210 */ /* 0x040fe20007f3e0ff */
[----:B------:R-:W-:Y:S02]  /*0780*/  IMAD.MOV.U32 R9, RZ, RZ, R22 ;  /* 0x000000ffff097224 */ /* 0x000fe400078e0016 */
[----:B------:R-:W-:Y:S01]  /*0790*/  IMAD.MOV.U32 R3, RZ, RZ, R17 ;  /* 0x000000ffff037224 */ /* 0x000fe200078e0011 */
[----:B------:R-:W-:Y:S01]  /*07a0*/  LEA.HI.X.SX32 R19, R2, R7, 0x1, P1 ;  /* 0x0000000702137211 */ /* 0x000fe200008f0eff */
        /* <DEDUP_REMOVED lines=16> */
.L_x_1179:
[----:B------:R-:W-:Y:S05]  /*08b0*/  BSYNC.RECONVERGENT B2 ;  /* 0x0000000000027941 */ /* 0x000fea0003800200 */
.L_x_1178:
[----:B------:R-:W-:Y:S01]  /*08c0*/  DSETP.GEU.AND P0, PT, R2, R12, PT ;  /* 0x0000000c0200722a */ /* 0x000fe20003f0e000 */
[-C--:B------:R-:W-:Y:S01]  /*08d0*/  IADD3 R19, P1, PT, R20, R6.reuse, RZ ;  /* 0x0000000614137210 */ /* 0x080fe20007f3e0ff */
[----:B------:R-:W-:Y:S01]  /*08e0*/  BSSY.RECONVERGENT B2, `(.L_x_1180) ;  /* 0x0000016000027945 */ /* 0x000fe20003800200 */
[----:B------:R-:W-:Y:S01]  /*08f0*/  IADD3 R21, P2, PT, R8, R6, RZ ;  /* 0x0000000608157210 */ /* 0x000fe20007f5e0ff */
[----:B------:R-:W-:Y:S01]  /*0900*/  IMAD.MOV.U32 R16, RZ, RZ, R18 ;  /* 0x000000ffff107224 */ /* 0x000fe200078e0012 */
        /* <DEDUP_REMOVED lines=19> */
.L_x_1181:
[----:B------:R-:W-:Y:S05]  /*0a40*/  BSYNC.RECONVERGENT B2 ;  /* 0x0000000000027941 */ /* 0x000fea0003800200 */
.L_x_1180:
[----:B------:R-:W-:Y:S01]  /*0a50*/  DSETP.GEU.AND P0, PT, R14, R10, PT ;  /* 0x0000000a0e00722a */ /* 0x000fe20003f0e000 */
[----:B------:R-:W-:Y:S01]  /*0a60*/  BSSY.RECONVERGENT B2, `(.L_x_1182) ;  /* 0x0000015000027945 */ /* 0x000fe20003800200 */
[----:B------:R-:W-:Y:S01]  /*0a70*/  LEA.HI.X.SX32 R12, R8, R7, 0x1, P2 ;  /* 0x00000007080c7211 */ /* 0x000fe200010f0eff */
        /* <DEDUP_REMOVED lines=19> */
.L_x_1183:
[----:B------:R-:W-:Y:S05]  /*0bb0*/  BSYNC.RECONVERGENT B2 ;  /* 0x0000000000027941 */ /* 0x000fea0003800200 */
.L_x_1182:
[C---:B------:R-:W-:Y:S02]  /*0bc0*/  VIADD R10, R20.reuse, 0x200 ;  /* 0x00000200140a7836 */ /* 0x040fe40000000000 */
[----:B------:R-:W-:-:S03]  /*0bd0*/  VIADD R20, R20, 0x400 ;  /* 0x0000040014147836 */ /* 0x000fc60000000000 */
[----:B------:R-:W-:-:S13]  /*0be0*/  ISETP.GE.AND P0, PT, R10, UR5, PT ;  /* 0x000000050a007c0c */ /* 0x000fda000bf06270 */
[----:B------:R-:W-:Y:S05]  /*0bf0*/  @!P0 BRA `(.L_x_1184) ;  /* 0xfffffff800508947 */ /* 0x000fea000383ffff */
.L_x_1170:
[----:B------:R-:W-:Y:S05]  /*0c00*/  BSYNC.RECONVERGENT B1 ;  /* 0x0000000000017941 */ /* 0x000fea0003800200 */
.L_x_1169:
[----:B------:R-:W0:Y:S02]  /*0c10*/  LDCU UR4, c[0x0][0x398] ;  /* 0x00007300ff0477ac */ /* 0x000e240008000800 */
[----:B0-----:R-:W-:-:S09]  /*0c20*/  UISETP.GE.AND UP0, UPT, UR4, 0x100, UPT ;  /* 0x000001000400788c */ /* 0x001fd2000bf06270 */
[----:B------:R-:W-:Y:S05]  /*0c30*/  BRA.U !UP0, `(.L_x_1185) ;  /* 0x0000001108e47547 */ /* 0x000fea000b800000 */
        /* <DEDUP_REMOVED lines=27> */
.L_x_1187:
[----:B------:R-:W-:Y:S05]  /*0df0*/  BSYNC.RECONVERGENT B1 ;  /* 0x0000000000017941 */ /* 0x000fea0003800200 */
.L_x_1186:
        /* <DEDUP_REMOVED lines=26> */
.L_x_1189:
[----:B------:R-:W-:Y:S05]  /*0fa0*/  BSYNC.RECONVERGENT B1 ;  /* 0x0000000000017941 */ /* 0x000fea0003800200 */
.L_x_1188:
        /* <DEDUP_REMOVED lines=26> */
.L_x_1191:
[----:B------:R-:W-:Y:S05]  /*1150*/  BSYNC.RECONVERGENT B1 ;  /* 0x0000000000017941 */ /* 0x000fea0003800200 */
.L_x_1190:
        /* <DEDUP_REMOVED lines=26> */
.L_x_1193:
[----:B------:R-:W-:Y:S05]  /*1300*/  BSYNC.RECONVERGENT B1 ;  /* 0x0000000000017941 */ /* 0x000fea0003800200 */
.L_x_1192:
        /* <DEDUP_REMOVED lines=27> */
.L_x_1195:
[----:B------:R-:W-:Y:S05]  /*14c0*/  BSYNC.RECONVERGENT B1 ;  /* 0x0000000000017941 */ /* 0x000fea0003800200 */
.L_x_1194:
        /* <DEDUP_REMOVED lines=10> */
.L_x_1197:
[----:B------:R-:W-:Y:S05]  /*1570*/  BSYNC.RECONVERGENT B1 ;  /* 0x0000000000017941 */ /* 0x000fea0003800200 */
.L_x_1196:
        /* <DEDUP_REMOVED lines=31> */
.L_x_1200:
[----:B------:R-:W-:Y:S05]  /*1770*/  BSYNC.RECONVERGENT B1 ;  /* 0x0000000000017941 */ /* 0x000fea0003800200 */
.L_x_1199:
[----:B------:R0:W1:Y:S01]  /*1780*/  LDS.128 R16, [R0+0x30] ;  /* 0x0000300000107984 */ /* 0x0000620000000c00 */
[----:B------:R-:W-:Y:S01]  /*1790*/  DSETP.GEU.AND P0, PT, R20, R6, PT ;  /* 0x000000061400722a */ /* 0x000fe20003f0e000 */
[----:B------:R-:W-:Y:S01]  /*17a0*/  BSSY.RECONVERGENT B1, `(.L_x_1201) ;  /* 0x0000014000017945 */ /* 0x000fe20003800200 */
[----:B------:R-:W-:Y:S02]  /*17b0*/  IMAD.MOV.U32 R27, RZ, RZ, R22 ;  /* 0x000000ffff1b7224 */ /* 0x000fe400078e0016 */
[----:B------:R-:W-:Y:S02]  /*17c0*/  IMAD.MOV.U32 R25, RZ, RZ, R23 ;  /* 0x000000ffff197224 */ /* 0x000fe400078e0017 */
[----:B------:R-:W-:Y:S02]  /*17d0*/  IMAD.MOV.U32 R2, RZ, RZ, R20 ;  /* 0x000000ffff027224 */ /* 0x000fe400078e0014 */
[----:B------:R-:W-:-:S06]  /*17e0*/  IMAD.MOV.U32 R3, RZ, RZ, R21 ;  /* 0x000000ffff037224 */ /* 0x000fcc00078e0015 */
[----:B0-----:R-:W-:Y:S05]  /*17f0*/  @!P0 BRA `(.L_x_1202) ;  /* 0x0000000000388947 */ /* 0x001fea0003800000 */
[----:B------:R-:W-:Y:S01]  /*1800*/  DSETP.GEU.AND P0, PT, R6, R20, PT ;  /* 0x000000140600722a */ /* 0x000fe20003f0e000 */
[----:B-1----:R-:W-:Y:S02]  /*1810*/  IMAD.MOV.U32 R27, RZ, RZ, R16 ;  /* 0x000000ffff1b7224 */ /* 0x002fe400078e0010 */
        /* <DEDUP_REMOVED lines=12> */
.L_x_1202:
[----:B------:R-:W-:Y:S05]  /*18e0*/  BSYNC.RECONVERGENT B1 ;  /* 0x0000000000017941 */ /* 0x000fea0003800200 */
.L_x_1201:
[----:B------:R0:W2:Y:S01]  /*18f0*/  LDS.128 R4, [R0+0x40] ;  /* 0x0000400000047984 */ /* 0x0000a20000000c00 */
[----:B-1----:R-:W-:Y:S01]  /*1900*/  DSETP.GEU.AND P0, PT, R2, R18, PT ;  /* 0x000000120200722a */ /* 0x002fe20003f0e000 */
[----:B------:R-:W-:Y:S01]  /*1910*/  BSSY.RECONVERGENT B1, `(.L_x_1203) ;  /* 0x0000014000017945 */ /* 0x000fe20003800200 */
[----:B------:R-:W-:Y:S02]  /*1920*/  IMAD.MOV.U32 R29, RZ, RZ, R27 ;  /* 0x000000ffff1d7224 */ /* 0x000fe400078e001b */
[----:B------:R-:W-:Y:S02]  /*1930*/  IMAD.MOV.U32 R23, RZ, RZ, R25 ;  /* 0x000000ffff177224 */ /* 0x000fe400078e0019 */
[----:B------:R-:W-:Y:S02]  /*1940*/  IMAD.MOV.U32 R20, RZ, RZ, R2 ;  /* 0x000000ffff147224 */ /* 0x000fe400078e0002 */
[----:B------:R-:W-:-:S06]  /*1950*/  IMAD.MOV.U32 R21, RZ, RZ, R3 ;  /* 0x000000ffff157224 */ /* 0x000fcc00078e0003 */
[----:B0-----:R-:W-:Y:S05]  /*1960*/  @!P0 BRA `(.L_x_1204) ;  /* 0x0000000000388947 */ /* 0x001fea0003800000 */
        /* <DEDUP_REMOVED lines=14> */
.L_x_1204:
[----:B------:R-:W-:Y:S05]  /*1a50*/  BSYNC.RECONVERGENT B1 ;  /* 0x0000000000017941 */ /* 0x000fea0003800200 */
.L_x_1203:
[----:B------:R0:W1:Y:S01]  /*1a60*/  LDS.128 R16, [R0+0x50] ;  /* 0x0000500000107984 */ /* 0x0000620000000c00 */
[----:B--2---:R-:W-:Y:S01]  /*1a70*/  DSETP.GEU.AND P0, PT, R20, R6, PT ;  /* 0x000000061400722a */ /* 0x004fe20003f0e000 */
        /* <DEDUP_REMOVED lines=20> */
.L_x_1206:
[----:B------:R-:W-:Y:S05]  /*1bc0*/  BSYNC.RECONVERGENT B1 ;  /* 0x0000000000017941 */ /* 0x000fea0003800200 */
.L_x_1205:
        /* <DEDUP_REMOVED lines=21> */
.L_x_1208:
[----:B------:R-:W-:Y:S05]  /*1d20*/  BSYNC.RECONVERGENT B1 ;  /* 0x0000000000017941 */ /* 0x000fea0003800200 */
.L_x_1207:
        /* <DEDUP_REMOVED lines=21> */
.L_x_1210:
[----:B------:R-:W-:Y:S05]  /*1e80*/  BSYNC.RECONVERGENT B1 ;  /* 0x0000000000017941 */ /* 0x000fea0003800200 */
.L_x_1209:
[----:B------:R-:W-:Y:S01]  /*1e90*/  DSETP.GEU.AND P0, PT, R6, R10, PT ;  /* 0x0000000a0600722a */ /* 0x000fe20003f0e000 */
        /* <DEDUP_REMOVED lines=19> */
.L_x_1185:
        /* <DEDUP_REMOVED lines=33> */
.L_x_1212:
[----:B------:R-:W-:Y:S05]  /*21e0*/  BSYNC.RECONVERGENT B1 ;  /* 0x0000000000017941 */ /* 0x000fea0003800200 */
.L_x_1211:
        /* <DEDUP_REMOVED lines=27> */
.L_x_1214:
[----:B------:R-:W-:Y:S05]  /*23a0*/  BSYNC.RECONVERGENT B1 ;  /* 0x0000000000017941 */ /* 0x000fea0003800200 */
.L_x_1213:
        /* <DEDUP_REMOVED lines=27> */
.L_x_1216:
[----:B------:R-:W-:Y:S05]  /*2560*/  BSYNC.RECONVERGENT B1 ;  /* 0x0000000000017941 */ /* 0x000fea0003800200 */
.L_x_1215:
        /* <DEDUP_REMOVED lines=27> */
.L_x_1218:
[----:B------:R-:W-:Y:S05]  /*2720*/  BSYNC.RECONVERGENT B1 ;  /* 0x0000000000017941 */ /* 0x000fea0003800200 */
.L_x_1217:
        /* <DEDUP_REMOVED lines=28> */
.L_x_1220:
[----:B------:R-:W-:Y:S05]  /*28f0*/  BSYNC.RECONVERGENT B1 ;  /* 0x0000000000017941 */ /* 0x000fea0003800200 */
.L_x_1219:
        /* <DEDUP_REMOVED lines=10> */
.L_x_1222:
[----:B------:R-:W-:Y:S05]  /*29a0*/  BSYNC.RECONVERGENT B1 ;  /* 0x0000000000017941 */ /* 0x000fea0003800200 */
.L_x_1221:
        /* <DEDUP_REMOVED lines=35> */
.L_x_1224:
[----:B------:R-:W-:Y:S05]  /*2be0*/  BSYNC.RECONVERGENT B1 ;  /* 0x0000000000017941 */ /* 0x000fea0003800200 */
.L_x_1223:
        /* <DEDUP_REMOVED lines=32> */
.L_x_1226:
[----:B------:R-:W-:Y:S05]  /*2df0*/  BSYNC.RECONVERGENT B1 ;  /* 0x0000000000017941 */ /* 0x000fea0003800200 */
.L_x_1225:
        /* <DEDUP_REMOVED lines=32> */
.L_x_1228:
[----:B------:R-:W-:Y:S05]  /*3000*/  BSYNC.RECONVERGENT B1 ;  /* 0x0000000000017941 */ /* 0x000fea0003800200 */
.L_x_1227:
        /* <DEDUP_REMOVED lines=32> */
.L_x_1230:
[----:B------:R-:W-:Y:S05]  /*3210*/  BSYNC.RECONVERGENT B1 ;  /* 0x0000000000017941 */ /* 0x000fea0003800200 */
.L_x_1229:
        /* <DEDUP_REMOVED lines=32> */
.L_x_1232:
[----:B------:R-:W-:Y:S05]  /*3420*/  BSYNC.RECONVERGENT B1 ;  /* 0x0000000000017941 */ /* 0x000fea0003800200 */
.L_x_1231:
        /* <DEDUP_REMOVED lines=32> */
.L_x_1234:
[----:B------:R-:W-:Y:S05]  /*3630*/  BSYNC.RECONVERGENT B1 ;  /* 0x0000000000017941 */ /* 0x000fea0003800200 */
.L_x_1233:
        /* <DEDUP_REMOVED lines=30> */
.L_x_1166:
[----:B------:R-:W1:Y:S01]  /*3820*/  S2R R0, SR_TID.X ;  /* 0x0000000000007919 */ /* 0x000e620000002100 */
[----:B------:R-:W1:Y:S01]  /*3830*/  LDC.64 R18, c[0x0][0x380] ;  /* 0x0000e000ff127b82 */ /* 0x000e620000000a00 */
[----:B------:R-:W2:Y:S01]  /*3840*/  LDCU.64 UR6, c[0x0][0x388] ;  /* 0x00007100ff0677ac */ /* 0x000ea20008000a00 */
[----:B-1----:R-:W-:-:S05]  /*3850*/  IMAD.WIDE.U32 R18, R0, 0x8, R18 ;  /* 0x0000000800127825 */ /* 0x002fca00078e0012 */
[----:B0-----:R-:W3:Y:S04]  /*3860*/  LDG.E.64 R2, desc[UR8][R18.64] ;  /* 0x0000000812027981 */ /* 0x001ee8000c1e1b00 */
[----:B------:R-:W3:Y:S04]  /*3870*/  LDG.E.64 R4, desc[UR8][R18.64+0x800] ;  /* 0x0008000812047981 */ /* 0x000ee8000c1e1b00 */
[----:B------:R-:W4:Y:S04]  /*3880*/  LDG.E.64 R8, desc[UR8][R18.64+0x1000] ;  /* 0x0010000812087981 */ /* 0x000f28000c1e1b00 */
[----:B------:R-:W2:Y:S04]  /*3890*/  LDG.E.64 R10, desc[UR8][R18.64+0x1800] ;  /* 0x00180008120a7981 */ /* 0x000ea8000c1e1b00 */
[----:B------:R0:W5:Y:S01]  /*38a0*/  LDG.E.64 R6, desc[UR8][R18.64+0x2000] ;  /* 0x0020000812067981 */ /* 0x000162000c1e1b00 */
[----:B------:R-:W-:Y:S01]  /*38b0*/  BSSY.RECONVERGENT B1, `(.L_x_1235) ;  /* 0x0000016000017945 */ /* 0x000fe20003800200 */
[----:B---3--:R-:W-:-:S06]  /*38c0*/  DSETP.GEU.AND P0, PT, R4, R2, PT ;  /* 0x000000020400722a */ /* 0x008fcc0003f0e000 */
[----:B------:R-:W-:Y:S02]  /*38d0*/  FSEL R2, R4, R2, !P0 ;  /* 0x0000000204027208 */ /* 0x000fe40004000000 */
[----:B------:R-:W-:-:S06]  /*38e0*/  FSEL R3, R5, R3, !P0 ;  /* 0x0000000305037208 */ /* 0x000fcc0004000000 */
[----:B----4-:R-:W-:-:S06]  /*38f0*/  DSETP.GEU.AND P1, PT, R8, R2, PT ;  /* 0x000000020800722a */ /* 0x010fcc0003f2e000 */
[----:B------:R-:W-:Y:S01]  /*3900*/  FSEL R4, R8, R2, !P1 ;  /* 0x0000000208047208 */ /* 0x000fe20004800000 */
[C---:B------:R-:W-:Y:S01]  /*3910*/  VIADD R8, R0.reuse, 0x200 ;  /* 0x0000020000087836 */ /* 0x040fe20000000000 */
[----:B------:R-:W-:Y:S01]  /*3920*/  FSEL R5, R9, R3, !P1 ;  /* 0x0000000309057208 */ /* 0x000fe20004800000 */
[----:B------:R-:W-:Y:S02]  /*3930*/  VIADD R3, R0, 0x100 ;  /* 0x0000010000037836 */ /* 0x000fe40000000000 */
[----:B------:R-:W-:-:S03]  /*3940*/  IMAD.MOV.U32 R2, RZ, RZ, R4 ;  /* 0x000000ffff027224 */ /* 0x000fc600078e0004 */
[----:B--2---:R-:W-:Y:S01]  /*3950*/  DSETP.GEU.AND P2, PT, R4, R10, PT ;  /* 0x0000000a0400722a */ /* 0x004fe20003f4e000 */
        /* <DEDUP_REMOVED lines=11> */
.L_x_1236:
[----:B------:R-:W-:Y:S05]  /*3a10*/  BSYNC.RECONVERGENT B1 ;  /* 0x0000000000017941 */ /* 0x000fea0003800200 */
.L_x_1235:
[----:B-----5:R-:W-:Y:S01]  /*3a20*/  DSETP.GEU.AND P0, PT, R2, R6, PT ;  /* 0x000000060200722a */ /* 0x020fe20003f0e000 */
[----:B------:R-:W-:Y:S01]  /*3a30*/  IMAD.MOV.U32 R14, RZ, RZ, RZ ;  /* 0x000000ffff0e7224 */ /* 0x000fe200078e00ff */
[----:B------:R-:W-:Y:S01]  /*3a40*/  LOP3.LUT R8, R0, 0x400, RZ, 0xfc, !PT ;  /* 0x0000040000087812 */ /* 0x000fe200078efcff */
[----:B------:R-:W-:Y:S01]  /*3a50*/  BSSY.RECONVERGENT B1, `(.L_x_1237) ;  /* 0x0000015000017945 */ /* 0x000fe20003800200 */
[----:B------:R-:W-:Y:S02]  /*3a60*/  IADD3 R13, P2, PT, R9, UR6, RZ ;  /* 0x00000006090d7c10 */ /* 0x000fe4000ff5e0ff */
[----:B------:R-:W-:Y:S02]  /*3a70*/  IADD3 R10, P1, PT, R8, UR6, RZ ;  /* 0x00000006080a7c10 */ /* 0x000fe4000ff3e0ff */
[----:B------:R-:W-:Y:S01]  /*3a80*/  IADD3.X R12, PT, PT, R14, UR7, RZ, P2, !PT ;  /* 0x000000070e0c7c10 */ /* 0x000fe200097fe4ff */
[----:B------:R-:W-:Y:S02]  /*3a90*/  IMAD.MOV.U32 R4, RZ, RZ, R13 ;  /* 0x000000ffff047224 */ /* 0x000fe400078e000d */
[----:B------:R-:W-:-:S02]  /*3aa0*/  IMAD.X R11, RZ, RZ, UR7, P1 ;  /* 0x00000007ff0b7e24 */ /* 0x000fc400088e06ff */
[----:B------:R-:W-:Y:S01]  /*3ab0*/  IMAD.MOV.U32 R5, RZ, RZ, R12 ;  /* 0x000000ffff057224 */ /* 0x000fe200078e000c */
[----:B------:R-:W-:Y:S06]  /*3ac0*/  @!P0 BRA `(.L_x_1238) ;  /* 0x0000000000348947 */ /* 0x000fec0003800000 */
[----:B------:R-:W-:Y:S01]  /*3ad0*/  DSETP.GEU.AND P1, PT, R6, R2, PT ;  /* 0x000000020600722a */ /* 0x000fe20003f2e000 */
[----:B------:R-:W-:Y:S02]  /*3ae0*/  IMAD.MOV.U32 R4, RZ, RZ, R10 ;  /* 0x000000ffff047224 */ /* 0x000fe400078e000a */
[----:B------:R-:W-:-:S11]  /*3af0*/  IMAD.MOV.U32 R5, RZ, RZ, R11 ;  /* 0x000000ffff057224 */ /* 0x000fd600078e000b */
[----:B------:R-:W-:-:S04]  /*3b00*/  @P1 ISETP.GE.U32.AND P0, PT, R9, R8, PT ;  /* 0x000000080900120c */ /* 0x000fc80003f06070 */
[----:B------:R-:W-:-:S04]  /*3b10*/  @P1 ISETP.GE.AND.EX P0, PT, R14, RZ, PT, P0 ;  /* 0x000000ff0e00120c */ /* 0x000fc80003f06300 */
[----:B------:R-:W-:Y:S01]  /*3b20*/  @P1 FSEL R8, R2, R6, !P0 ;  /* 0x0000000602081208 */ /* 0x000fe20004000000 */
[----:B------:R-:W-:Y:S01]  /*3b30*/  IMAD.MOV.U32 R2, RZ, RZ, R6 ;  /* 0x000000ffff027224 */ /* 0x000fe200078e0006 */
[----:B------:R-:W-:Y:S01]  /*3b40*/  @P1 FSEL R9, R3, R7, !P0 ;  /* 0x0000000703091208 */ /* 0x000fe20004000000 */
[----:B------:R-:W-:Y:S01]  /*3b50*/  IMAD.MOV.U32 R3, RZ, RZ, R7 ;  /* 0x000000ffff037224 */ /* 0x000fe200078e0007 */
[----:B------:R-:W-:Y:S01]  /*3b60*/  @P1 SEL R4, R13, R10, !P0 ;  /* 0x0000000a0d041207 */ /* 0x000fe20004000000 */
[----:B------:R-:W-:Y:S01]  /*3b70*/  @P1 IMAD.MOV.U32 R2, RZ, RZ, R8 ;  /* 0x000000ffff021224 */ /* 0x000fe200078e0008 */
[----:B------:R-:W-:Y:S01]  /*3b80*/  @P1 SEL R5, R12, R11, !P0 ;  /* 0x0000000b0c051207 */ /* 0x000fe20004000000 */
[----:B------:R-:W-:-:S07]  /*3b90*/  @P1 IMAD.MOV.U32 R3, RZ, RZ, R9 ;  /* 0x000000ffff031224 */ /* 0x000fce00078e0009 */
.L_x_1238:
[----:B------:R-:W-:Y:S05]  /*3ba0*/  BSYNC.RECONVERGENT B1 ;  /* 0x0000000000017941 */ /* 0x000fea0003800200 */
.L_x_1237:
[----:B------:R-:W-:Y:S01]  /*3bb0*/  UISETP.GE.U32.AND UP0, UPT, UR4, 0xa00, UPT ;  /* 0x00000a000400788c */ /* 0x000fe2000bf06070 */
[----:B------:R-:W-:Y:S02]  /*3bc0*/  IMAD.MOV.U32 R7, RZ, RZ, 0x500 ;  /* 0x00000500ff077424 */ /* 0x000fe400078e00ff */
[----:B------:R-:W-:Y:S01]  /*3bd0*/  IMAD.MOV.U32 R6, RZ, RZ, RZ ;  /* 0x000000ffff067224 */ /* 0x000fe200078e00ff */
[----:B------:R-:W-:-:S09]  /*3be0*/  UISETP.GE.U32.AND.EX UP0, UPT, UR5, URZ, UPT, UP0 ;  /* 0x000000ff0500728c */ /* 0x000fd2000bf06100 */
[----:B------:R-:W-:Y:S05]  /*3bf0*/  BRA.U !UP0, `(.L_x_1239) ;  /* 0x0000000908107547 */ /* 0x000fea000b800000 */
[----:B------:R-:W-:Y:S01]  /*3c00*/  IMAD.MOV.U32 R7, RZ, RZ, 0x500 ;  /* 0x00000500ff077424 */ /* 0x000fe200078e00ff */
[----:B------:R-:W0:Y:S01]  /*3c10*/  LDCU.64 UR6, c[0x0][0x388] ;  /* 0x00007100ff0677ac */ /* 0x000e220008000a00 */
[----:B------:R-:W-:Y:S01]  /*3c20*/  IMAD.MOV.U32 R6, RZ, RZ, RZ ;  /* 0x000000ffff067224 */ /* 0x000fe200078e00ff */
[----:B------:R-:W1:Y:S06]  /*3c30*/  LDCU.64 UR4, c[0x0][0x398] ;  /* 0x00007300ff0477ac */ /* 0x000e6c0008000a00 */
.L_x_1250:
[----:B------:R-:W-:-:S04]  /*3c40*/  LEA R26, P0, R7, R18, 0x3 ;  /* 0x00000012071a7211 */ /* 0x000fc800078018ff */
[----:B------:R-:W-:-:S05]  /*3c50*/  LEA.HI.X R27, R7, R19, R6, 0x3, P0 ;  /* 0x00000013071b7211 */ /* 0x000fca00000f1c06 */
[----:B------:R-:W2:Y:S04]  /*3c60*/  LDG.E.64 R16, desc[UR8][R26.64] ;  /* 0x000000081a107981 */ /* 0x000ea8000c1e1b00 */
[----:B------:R3:W5:Y:S04]  /*3c70*/  LDG.E.64 R14, desc[UR8][R26.64+0x800] ;  /* 0x000800081a0e7981 */ /* 0x000768000c1e1b00 */
[----:B------:R3:W5:Y:S04]  /*3c80*/  LDG.E.64 R12, desc[UR8][R26.64+0x1000] ;  /* 0x001000081a0c7981 */ /* 0x000768000c1e1b00 */
[----:B------:R3:W5:Y:S04]  /*3c90*/  LDG.E.64 R10, desc[UR8][R26.64+0x1800] ;  /* 0x001800081a0a7981 */ /* 0x000768000c1e1b00 */
[----:B------:R3:W5:Y:S01]  /*3ca0*/  LDG.E.64 R8, desc[UR8][R26.64+0x2000] ;  /* 0x002000081a087981 */ /* 0x000762000c1e1b00 */
[----:B0-----:R-:W-:Y:S01]  /*3cb0*/  IADD3 R23, P1, P2, R7, UR6, R0 ;  /* 0x0000000607177c10 */ /* 0x001fe2000fa3e000 */
[----:B------:R-:W-:Y:S01]  /*3cc0*/  BSSY.RECONVERGENT B1, `(.L_x_1240) ;  /* 0x0000016000017945 */ /* 0x000fe20003800200 */
[----:B------:R-:W-:-:S02]  /*3cd0*/  IMAD.MOV.U32 R25, RZ, RZ, R4 ;  /* 0x000000ffff197224 */ /* 0x000fc400078e0004 */
[----:B------:R-:W-:Y:S01]  /*3ce0*/  IMAD.MOV.U32 R24, RZ, RZ, R5 ;  /* 0x000000ffff187224 */ /* 0x000fe200078e0005 */
[----:B------:R-:W-:Y:S01]  /*3cf0*/  IADD3.X R22, PT, PT, R6, UR7, RZ, P1, P2 ;  /* 0x0000000706167c10 */ /* 0x000fe20008fe44ff */
[----:B------:R-:W-:Y:S02]  /*3d00*/  IMAD.MOV.U32 R20, RZ, RZ, R2 ;  /* 0x000000ffff147224 */ /* 0x000fe400078e0002 */
[----:B------:R-:W-:Y:S01]  /*3d10*/  IMAD.MOV.U32 R21, RZ, RZ, R3 ;  /* 0x000000ffff157224 */ /* 0x000fe200078e0003 */
[----:B--2---:R-:W-:-:S14]  /*3d20*/  DSETP.GEU.AND P0, PT, R2, R16, PT ;  /* 0x000000100200722a */ /* 0x004fdc0003f0e000 */
[----:B---3--:R-:W-:Y:S05]  /*3d30*/  @!P0 BRA `(.L_x_1241) ;  /* 0x0000000000388947 */ /* 0x008fea0003800000 */
        /* <DEDUP_REMOVED lines=14> */
.L_x_1241:
[----:B-1----:R-:W-:Y:S05]  /*3e20*/  BSYNC.RECONVERGENT B1 ;  /* 0x0000000000017941 */ /* 0x002fea0003800200 */
.L_x_1240:
[----:B-----5:R-:W-:Y:S01]  /*3e30*/  DSETP.GEU.AND P0, PT, R20, R14, PT ;  /* 0x0000000e1400722a */ /* 0x020fe20003f0e000 */
[----:B------:R-:W-:Y:S01]  /*3e40*/  BSSY.RECONVERGENT B1, `(.L_x_1242) ;  /* 0x0000014000017945 */ /* 0x000fe20003800200 */
[----:B------:R-:W-:Y:S02]  /*3e50*/  IMAD.MOV.U32 R17, RZ, RZ, R25 ;  /* 0x000000ffff117224 */ /* 0x000fe400078e0019 */
[----:B------:R-:W-:Y:S02]  /*3e60*/  IMAD.MOV.U32 R16, RZ, RZ, R24 ;  /* 0x000000ffff107224 */ /* 0x000fe400078e0018 */
[----:B------:R-:W-:Y:S02]  /*3e70*/  IMAD.MOV.U32 R2, RZ, RZ, R20 ;  /* 0x000000ffff027224 */ /* 0x000fe400078e0014 */
[----:B------:R-:W-:-:S06]  /*3e80*/  IMAD.MOV.U32 R3, RZ, RZ, R21 ;  /* 0x000000ffff037224 */ /* 0x000fcc00078e0015 */
[----:B------:R-:W-:Y:S05]  /*3e90*/  @!P0 BRA `(.L_x_1243) ;  /* 0x0000000000388947 */ /* 0x000fea0003800000 */
[----:B------:R-:W-:Y:S01]  /*3ea0*/  DSETP.GEU.AND P0, PT, R14, R20, PT ;  /* 0x000000140e00722a */ /* 0x000fe20003f0e000 */
[----:B------:R-:W-:Y:S01]  /*3eb0*/  IADD3 R17, P1, PT, R23, 0x100, RZ ;  /* 0x0000010017117810 */ /* 0x000fe20007f3e0ff */
[----:B------:R-:W-:Y:S02]  /*3ec0*/  IMAD.MOV.U32 R2, RZ, RZ, R14 ;  /* 0x000000ffff027224 */ /* 0x000fe400078e000e */
[----:B------:R-:W-:Y:S02]  /*3ed0*/  IMAD.MOV.U32 R3, RZ, RZ, R15 ;  /* 0x000000ffff037224 */ /* 0x000fe400078e000f */
[----:B------:R-:W-:-:S08]  /*3ee0*/  IMAD.X R16, RZ, RZ, R22, P1 ;  /* 0x000000ffff107224 */ /* 0x000fd000008e0616 */
        /* <DEDUP_REMOVED lines=9> */
.L_x_1243:
[----:B------:R-:W-:Y:S05]  /*3f80*/  BSYNC.RECONVERGENT B1 ;  /* 0x0000000000017941 */ /* 0x000fea0003800200 */
.L_x_1242:
        /* <DEDUP_REMOVED lines=11> */
[----:B------:R-:W-:Y:S02]  /*4040*/  IMAD.X R15, RZ, RZ, R22, P1 ;  /* 0x000000ffff0f7224 */ /* 0x000fe400008e0616 */
[----:B------:R-:W-:Y:S02]  /*4050*/  IMAD.MOV.U32 R20, RZ, RZ, R14 ;  /* 0x000000ffff147224 */ /* 0x000fe400078e000e */
[----:B------:R-:W-:-:S04]  /*4060*/  IMAD.MOV.U32 R21, RZ, RZ, R15 ;  /* 0x000000ffff157224 */ /* 0x000fc800078e000f */
        /* <DEDUP_REMOVED lines=9> */
.L_x_1245:
[----:B------:R-:W-:Y:S05]  /*4100*/  BSYNC.RECONVERGENT B1 ;  /* 0x0000000000017941 */ /* 0x000fea0003800200 */
.L_x_1244:
        /* <DEDUP_REMOVED lines=21> */
.L_x_1247:
[----:B------:R-:W-:Y:S05]  /*4260*/  BSYNC.RECONVERGENT B1 ;  /* 0x0000000000017941 */ /* 0x000fea0003800200 */
.L_x_1246:
        /* <DEDUP_REMOVED lines=21> */
.L_x_1249:
[----:B------:R-:W-:Y:S05]  /*43c0*/  BSYNC.RECONVERGENT B1 ;  /* 0x0000000000017941 */ /* 0x000fea0003800200 */
.L_x_1248:
[----:B------:R-:W-:-:S04]  /*43d0*/  IADD3 R8, P1, PT, R7, 0xa00, RZ ;  /* 0x00000a0007087810 */ /* 0x000fc80007f3e0ff */
[----:B------:R-:W-:Y:S01]  /*43e0*/  ISETP.GT.U32.AND P0, PT, R8, UR4, PT ;  /* 0x0000000408007c0c */ /* 0x000fe2000bf04070 */
[----:B------:R-:W-:Y:S01]  /*43f0*/  IMAD.X R8, RZ, RZ, R6, P1 ;  /* 0x000000ffff087224 */ /* 0x000fe200008e0606 */
[----:B------:R-:W-:-:S04]  /*4400*/  IADD3 R7, P1, PT, R7, 0x500, RZ ;  /* 0x0000050007077810 */ /* 0x000fc80007f3e0ff */
[----:B------:R-:W-:Y:S01]  /*4410*/  ISETP.GT.AND.EX P0, PT, R8, UR5, PT, P0 ;  /* 0x0000000508007c0c */ /* 0x000fe2000bf04300 */
[----:B------:R-:W-:-:S12]  /*4420*/  IMAD.X R6, RZ, RZ, R6, P1 ;  /* 0x000000ffff067224 */ /* 0x000fd800008e0606 */
[----:B------:R-:W-:Y:S05]  /*4430*/  @!P0 BRA `(.L_x_1250) ;  /* 0xfffffff800008947 */ /* 0x000fea000383ffff */
.L_x_1239:
        /* <DEDUP_REMOVED lines=25> */
.L_x_1257:
        /* <DEDUP_REMOVED lines=27> */
.L_x_1256:
[----:B------:R-:W-:Y:S05]  /*4780*/  BSYNC.RECONVERGENT B3 ;  /* 0x0000000000037941 */ /* 0x000fea0003800200 */
.L_x_1255:
[----:B------:R-:W-:Y:S01]  /*4790*/  IADD3 R19, P0, PT, R19, 0x100, RZ ;  /* 0x0000010013137810 */ /* 0x000fe20007f1e0ff */
[----:B------:R-:W-:Y:S02]  /*47a0*/  VIADD R10, R10, 0x100 ;  /* 0x000001000a0a7836 */ /* 0x000fe40000000000 */
[----:B------:R-:W-:Y:S02]  /*47b0*/  IMAD.X R18, RZ, RZ, R18, P3 ;  /* 0x000000ffff127224 */ /* 0x000fe400018e0612 */
[----:B------:R-:W-:Y:S01]  /*47c0*/  IMAD.X R23, RZ, RZ, R23, P0 ;  /* 0x000000ffff177224 */ /* 0x000fe200000e0617 */
[----:B------:R-:W-:Y:S07]  /*47d0*/  @P2 BRA `(.L_x_1257) ;  /* 0xfffffffc007c2947 */ /* 0x000fee000383ffff */
.L_x_1254:
[----:B------:R-:W-:Y:S05]  /*47e0*/  BSYNC.RECONVERGENT B2 ;  /* 0x0000000000027941 */ /* 0x000fea0003800200 */
.L_x_1253:
[----:B------:R-:W-:-:S13]  /*47f0*/  ISETP.GE.U32.AND P0, PT, R11, 0x300, PT ;  /* 0x000003000b00780c */ /* 0x000fda0003f06070 */
[----:B------:R-:W-:Y:S05]  /*4800*/  @!P0 BRA `(.L_x_1252) ;  /* 0x0000000400c88947 */ /* 0x000fea0003800000 */
[----:B------:R-:W0:Y:S01]  /*4810*/  LDC.64 R14, c[0x0][0x380] ;  /* 0x0000e000ff0e7b82 */ /* 0x000e220000000a00 */
[----:B------:R-:W-:-:S07]  /*4820*/  VIADD R20, R10, 0x200 ;  /* 0x000002000a147836 */ /* 0x000fce0000000000 */
[----:B------:R-:W1:Y:S02]  /*4830*/  LDC.64 R12, c[0x0][0x388] ;  /* 0x0000e200ff0c7b82 */ /* 0x000e640000000a00 */
.L_x_1266:
        /* <DEDUP_REMOVED lines=8> */
[----:B------:R-:W-:Y:S01]  /*48c0*/  BSSY.RECONVERGENT B2, `(.L_x_1258) ;  /* 0x0000016000027945 */ /* 0x000fe20003800200 */
[----:B------:R-:W-:Y:S02]  /*48d0*/  IMAD.MOV.U32 R23, RZ, RZ, R4 ;  /* 0x000000ffff177224 */ /* 0x000fe400078e0004 */
[----:B------:R-:W-:Y:S02]  /*48e0*/  IMAD.MOV.U32 R22, RZ, RZ, R5 ;  /* 0x000000ffff167224 */ /* 0x000fe400078e0005 */
[----:B------:R-:W-:-:S02]  /*48f0*/  IMAD.X R24, R8, 0x1, R13, P1 ;  /* 0x0000000108187824 */ /* 0x000fc400008e060d */
        /* <DEDUP_REMOVED lines=18> */
.L_x_1259:
[----:B------:R-:W-:Y:S05]  /*4a20*/  BSYNC.RECONVERGENT B2 ;  /* 0x0000000000027941 */ /* 0x000fea0003800200 */
.L_x_1258:
[----:B------:R0:W5:Y:S04]  /*4a30*/  LDG.E.64 R2, desc[UR8][R16.64+0x1000] ;  /* 0x0010000810027981 */ /* 0x000168000c1e1b00 */
[----:B------:R0:W5:Y:S02]  /*4a40*/  LDG.E.64 R18, desc[UR8][R16.64+0x1800] ;  /* 0x0018000810127981 */ /* 0x000164000c1e1b00 */
[----:B-----5:R-:W-:Y:S01]  /*4a50*/  DSETP.GEU.AND P0, PT, R8, R10, PT ;  /* 0x0000000a0800722a */ /* 0x020fe20003f0e000 */
[----:B------:R-:W-:Y:S01]  /*4a60*/  VIADD R4, R20, 0xffffff00 ;  /* 0xffffff0014047836 */ /* 0x000fe20000000000 */
[----:B------:R-:W-:Y:S01]  /*4a70*/  BSSY.RECONVERGENT B2, `(.L_x_1260) ;  /* 0x0000016000027945 */ /* 0x000fe20003800200 */
[----:B------:R-:W-:Y:S02]  /*4a80*/  IMAD.MOV.U32 R24, RZ, RZ, R23 ;  /* 0x000000ffff187224 */ /* 0x000fe400078e0017 */
[----:B------:R-:W-:Y:S01]  /*4a90*/  IMAD.MOV.U32 R25, RZ, RZ, R22 ;  /* 0x000000ffff197224 */ /* 0x000fe200078e0016 */
[----:B------:R-:W-:Y:S01]  /*4aa0*/  IADD3 R26, P1, P2, R7, R12, R4 ;  /* 0x0000000c071a7210 */ /* 0x000fe20007a3e004 */
[----:B------:R-:W-:-:S02]  /*4ab0*/  IMAD.MOV.U32 R4, RZ, RZ, R8 ;  /* 0x000000ffff047224 */ /* 0x000fc400078e0008 */
[----:B------:R-:W-:Y:S01]  /*4ac0*/  IMAD.MOV.U32 R5, RZ, RZ, R9 ;  /* 0x000000ffff057224 */ /* 0x000fe200078e0009 */
[----:B------:R-:W-:-:S04]  /*4ad0*/  IADD3.X R27, PT, PT, R6, R13, RZ, P1, P2 ;  /* 0x0000000d061b7210 */ /* 0x000fc80000fe44ff */
        /* <DEDUP_REMOVED lines=15> */
.L_x_1261:
[----:B------:R-:W-:Y:S05]  /*4bd0*/  BSYNC.RECONVERGENT B2 ;  /* 0x0000000000027941 */ /* 0x000fea0003800200 */
.L_x_1260:
[----:B------:R-:W-:Y:S01]  /*4be0*/  DSETP.GEU.AND P0, PT, R4, R2, PT ;  /* 0x000000020400722a */ /* 0x000fe20003f0e000 */
[----:B------:R-:W-:Y:S01]  /*4bf0*/  VIADD R10, R20, 0x100 ;  /* 0x00000100140a7836 */ /* 0x000fe20000000000 */
[CC--:B------:R-:W-:Y:S01]  /*4c00*/  IADD3 R17, P1, P4, R7.reuse, R12.reuse, R20 ;  /* 0x0000000c07117210 */ /* 0x0c0fe20007c3e014 */
[----:B------:R-:W-:Y:S01]  /*4c10*/  BSSY.RECONVERGENT B2, `(.L_x_1262) ;  /* 0x0000016000027945 */ /* 0x000fe20003800200 */
[----:B------:R-:W-:Y:S02]  /*4c20*/  IMAD.MOV.U32 R11, RZ, RZ, R24 ;  /* 0x000000ffff0b7224 */ /* 0x000fe400078e0018 */
[----:B------:R-:W-:Y:S01]  /*4c30*/  IADD3 R10, P2, P3, R7, R12, R10 ;  /* 0x0000000c070a7210 */ /* 0x000fe20007b5e00a */
[----:B------:R-:W-:Y:S01]  /*4c40*/  IMAD.MOV.U32 R16, RZ, RZ, R25 ;  /* 0x000000ffff107224 */ /* 0x000fe200078e0019 */
[----:B------:R-:W-:Y:S01]  /*4c50*/  IADD3.X R22, PT, PT, R6, R13, RZ, P1, P4 ;  /* 0x0000000d06167210 */ /* 0x000fe20000fe84ff */
        /* <DEDUP_REMOVED lines=17> */
.L_x_1263:
[----:B------:R-:W-:Y:S05]  /*4d70*/  BSYNC.RECONVERGENT B2 ;  /* 0x0000000000027941 */ /* 0x000fea0003800200 */
.L_x_1262:
        /* <DEDUP_REMOVED lines=22> */
.L_x_1265:
[----:B------:R-:W-:Y:S05]  /*4ee0*/  BSYNC.RECONVERGENT B2 ;  /* 0x0000000000027941 */ /* 0x000fea0003800200 */
.L_x_1264:
[C---:B------:R-:W-:Y:S02]  /*4ef0*/  VIADD R8, R20.reuse, 0x200 ;  /* 0x0000020014087836 */ /* 0x040fe40000000000 */
[----:B------:R-:W-:-:S03]  /*4f00*/  VIADD R20, R20, 0x400 ;  /* 0x0000040014147836 */ /* 0x000fc60000000000 */
[----:B------:R-:W-:-:S13]  /*4f10*/  ISETP.GE.AND P0, PT, R8, R21, PT ;  /* 0x000000150800720c */ /* 0x000fda0003f06270 */
[----:B------:R-:W-:Y:S05]  /*4f20*/  @!P0 BRA `(.L_x_1266) ;  /* 0xfffffff800448947 */ /* 0x000fea000383ffff */
.L_x_1252:
[----:B------:R-:W-:Y:S05]  /*4f30*/  BSYNC.RECONVERGENT B1 ;  /* 0x0000000000017941 */ /* 0x000fea0003800200 */
.L_x_1251:
        /* <DEDUP_REMOVED lines=27> */
.L_x_1268:
[----:B------:R-:W-:Y:S05]  /*50f0*/  BSYNC.RECONVERGENT B1 ;  /* 0x0000000000017941 */ /* 0x000fea0003800200 */
.L_x_1267:
        /* <DEDUP_REMOVED lines=26> */
.L_x_1270:
[----:B------:R-:W-:Y:S05]  /*52a0*/  BSYNC.RECONVERGENT B1 ;  /* 0x0000000000017941 */ /* 0x000fea0003800200 */
.L_x_1269:
        /* <DEDUP_REMOVED lines=26> */
.L_x_1272:
[----:B------:R-:W-:Y:S05]  /*5450*/  BSYNC.RECONVERGENT B1 ;  /* 0x0000000000017941 */ /* 0x000fea0003800200 */
.L_x_1271:
        /* <DEDUP_REMOVED lines=26> */
.L_x_1274:
[----:B------:R-:W-:Y:S05]  /*5600*/  BSYNC.RECONVERGENT B1 ;  /* 0x0000000000017941 */ /* 0x000fea0003800200 */
.L_x_1273:
        /* <DEDUP_REMOVED lines=27> */
.L_x_1276:
[----:B------:R-:W-:Y:S05]  /*57c0*/  BSYNC.RECONVERGENT B1 ;  /* 0x0000000000017941 */ /* 0x000fea0003800200 */
.L_x_1275:
        /* <DEDUP_REMOVED lines=10> */
.L_x_1278:
[----:B------:R-:W-:Y:S05]  /*5870*/  BSYNC.RECONVERGENT B1 ;  /* 0x0000000000017941 */ /* 0x000fea0003800200 */
.L_x_1277:
        /* <DEDUP_REMOVED lines=31> */
.L_x_1280:
[----:B------:R-:W-:Y:S05]  /*5a70*/  BSYNC.RECONVERGENT B1 ;  /* 0x0000000000017941 */ /* 0x000fea0003800200 */
.L_x_1279:
        /* <DEDUP_REMOVED lines=22> */
.L_x_1282:
[----:B------:R-:W-:Y:S05]  /*5be0*/  BSYNC.RECONVERGENT B1 ;  /* 0x0000000000017941 */ /* 0x000fea0003800200 */
.L_x_1281:
        /* <DEDUP_REMOVED lines=22> */
.L_x_1284:
[----:B------:R-:W-:Y:S05]  /*5d50*/  BSYNC.RECONVERGENT B1 ;  /* 0x0000000000017941 */ /* 0x000fea0003800200 */
.L_x_1283:
        /* <DEDUP_REMOVED lines=22> */
.L_x_1286:
[----:B------:R-:W-:Y:S05]  /*5ec0*/  BSYNC.RECONVERGENT B1 ;  /* 0x0000000000017941 */ /* 0x000fea0003800200 */
.L_x_1285:
        /* <DEDUP_REMOVED lines=21> */
.L_x_1288:
[----:B------:R-:W-:Y:S05]  /*6020*/  BSYNC.RECONVERGENT B1 ;  /* 0x0000000000017941 */ /* 0x000fea0003800200 */
.L_x_1287:
        /* <DEDUP_REMOVED lines=21> */
.L_x_1290:
[----:B------:R-:W-:Y:S05]  /*6180*/  BSYNC.RECONVERGENT B1 ;  /* 0x0000000000017941 */ /* 0x000fea0003800200 */
.L_x_1289:
[----:B------:R-:W-:Y:S01]  /*6190*/  DSETP.GEU.AND P0, PT, R6, R10, PT ;  /* 0x0000000a0600722a */ /* 0x000fe20003f0e000 */
[----:B------:R-:W-:Y:S02]  /*61a0*/  IMAD.MOV.U32 R16, RZ, RZ, R13 ;  /* 0x000000ffff107224 */ /* 0x000fe400078e000d */
[----:B------:R-:W-:Y:S02]  /*61b0*/  IMAD.MOV.U32 R17, RZ, RZ, R12 ;  /* 0x000000ffff117224 */ /* 0x000fe400078e000c */
[----:B------:R-:W-:Y:S02]  /*61c0*/  IMAD.MOV.U32 R2, RZ, RZ, R6 ;  /* 0x000000ffff027224 */ /* 0x000fe400078e0006 */
[----:B------:R-:W-:-:S07]  /*61d0*/  IMAD.MOV.U32 R3, RZ, RZ, R7 ;  /* 0x000000ffff037224 */ /* 0x000fce00078e0007 */
[----:B------:R-:W-:Y:S05]  /*61e0*/  @!P0 BRA `(.L_x_1198) ;  /* 0x0000000000348947 */ /* 0x000fea0003800000 */
[----:B------:R2:W0:Y:S01]  /*61f0*/  LDS.64 R16, [R0+0x80] ;  /* 0x0000800000107984 */ /* 0x0004220000000a00 */
[----:B------:R-:W-:Y:S01]  /*6200*/  DSETP.GEU.AND P0, PT, R10, R6, PT ;  /* 0x000000060a00722a */ /* 0x000fe20003f0e000 */
[----:B------:R-:W-:Y:S02]  /*6210*/  IMAD.MOV.U32 R2, RZ, RZ, R10 ;  /* 0x000000ffff027224 */ /* 0x000fe400078e000a */
[----:B------:R-:W-:-:S11]  /*6220*/  IMAD.MOV.U32 R3, RZ, RZ, R11 ;  /* 0x000000ffff037224 */ /* 0x000fd600078e000b */
[----:B--2---:R-:W-:Y:S05]  /*6230*/  @!P0 BRA `(.L_x_1198) ;  /* 0x0000000000208947 */ /* 0x004fea0003800000 */
[CC--:B0-----:R-:W-:Y:S02]  /*6240*/  ISETP.GE.U32.AND P0, PT, R13.reuse, R16.reuse, PT ;  /* 0x000000100d00720c */ /* 0x0c1fe40003f06070 */
[----:B------:R-:W-:Y:S02]  /*6250*/  ISETP.LT.U32.AND P2, PT, R13, R16, PT ;  /* 0x000000100d00720c */ /* 0x000fe40003f41070 */
[CC--:B------:R-:W-:Y:S02]  /*6260*/  ISETP.GE.AND.EX P0, PT, R12.reuse, R17.reuse, PT, P0 ;  /* 0x000000110c00720c */ /* 0x0c0fe40003f06300 */
[----:B------:R-:W-:Y:S02]  /*6270*/  ISETP.LT.AND.EX P2, PT, R12, R17, PT, P2 ;  /* 0x000000110c00720c */ /* 0x000fe40003f41320 */
[----:B------:R-:W-:Y:S02]  /*6280*/  FSEL R2, R6, R10, !P0 ;  /* 0x0000000a06027208 */ /* 0x000fe40004000000 */
[----:B------:R-:W-:-:S02]  /*6290*/  FSEL R3, R7, R11, !P0 ;  /* 0x0000000b07037208 */ /* 0x000fc40004000000 */
[----:B------:R-:W-:Y:S02]  /*62a0*/  SEL R16, R13, R16, P2 ;  /* 0x000000100d107207 */ /* 0x000fe40001000000 */
[----:B------:R-:W-:-:S07]  /*62b0*/  SEL R17, R12, R17, P2 ;  /* 0x000000110c117207 */ /* 0x000fce0001000000 */
.L_x_1198:
[----:B------:R-:W-:Y:S05]  /*62c0*/  BSYNC.RECONVERGENT B0 ;  /* 0x0000000000007941 */ /* 0x000fea0003800200 */
.L_x_1165:
[----:B------:R-:W-:Y:S05]  /*62d0*/  @P1 EXIT ;  /* 0x000000000000194d */ /* 0x000fea0003800000 */
[----:B01----:R-:W0:Y:S02]  /*62e0*/  LDC.64 R4, c[0x0][0x390] ;  /* 0x0000e400ff047b82 */ /* 0x003e240000000a00 */
[----:B0-----:R-:W-:Y:S04]  /*62f0*/  STG.E.64 desc[UR8][R4.64], R2 ;  /* 0x0000000204007986 */ /* 0x001fe8000c101b08 */
[----:B---34-:R-:W-:Y:S01]  /*6300*/  STG.E.64 desc[UR8][R4.64+0x8], R16 ;  /* 0x0000081004007986 */ /* 0x018fe2000c101b08 */
[----:B------:R-:W-:Y:S05]  /*6310*/  EXIT ;  /* 0x000000000000794d */ /* 0x000fea0003800000 */
.L_x_1291:
        /* <DEDUP_REMOVED lines=14> */
.L_x_1708:


//--------------------- .text._ZN6thrust24THRUST_300001_SM_1000_NS8cuda_cub4core6detail13_kernel_agentINS1_8__reduce11ReduceAgentIPN4cuda3std3__45tupleIJdlEEESC_SB_iNS1_9__extrema9arg_min_fIdlNS9_4lessIdEEEEEEJSC_SC_iSH_EEEvDpT0_ --------------------------
	.section	.text._ZN6thrust24THRUST_300001_SM_1000_NS8cuda_cub4core6detail13_kernel_agentINS1_8__reduce11ReduceAgentIPN4cuda3std3__45tupleIJdlEEESC_SB_iNS1_9__extrema9arg_min_fIdlNS9_4lessIdEEEEEEJSC_SC_iSH_EEEvDpT0_,"ax",@progbits
	.align	128
        .global         _ZN6thrust24THRUST_300001_SM_1000_NS8cuda_cub4core6detail13_kernel_agentINS1_8__reduce11ReduceAgentIPN4cuda3std3__45tupleIJdlEEESC_SB_iNS1_9__extrema9arg_min_fIdlNS9_4lessIdEEEEEEJSC_SC_iSH_EEEvDpT0_
        .type           _ZN6thrust24THRUST_300001_SM_1000_NS8cuda_cub4core6detail13_kernel_agentINS1_8__reduce11ReduceAgentIPN4cuda3std3__45tupleIJdlEEESC_SB_iNS1_9__extrema9arg_min_fIdlNS9_4lessIdEEEEEEJSC_SC_iSH_EEEvDpT0_,@function
        .size           _ZN6thrust24THRUST_300001_SM_1000_NS8cuda_cub4core6detail13_kernel_agentINS1_8__reduce11ReduceAgentIPN4cuda3std3__45tupleIJdlEEESC_SB_iNS1_9__extrema9arg_min_fIdlNS9_4lessIdEEEEEEJSC_SC_iSH_EEEvDpT0_,(.L_x_1709 - _ZN6thrust24THRUST_300001_SM_1000_NS8cuda_cub4core6detail13_kernel_agentINS1_8__reduce11ReduceAgentIPN4cuda3std3__45tupleIJdlEEESC_SB_iNS1_9__extrema9arg_min_fIdlNS9_4lessIdEEEEEEJSC_SC_iSH_EEEvDpT0_)
        .other          _ZN6thrust24THRUST_300001_SM_1000_NS8cuda_cub4core6detail13_kernel_agentINS1_8__reduce11ReduceAgentIPN4cuda3std3__45tupleIJdlEEESC_SB_iNS1_9__extrema9arg_min_fIdlNS9_4lessIdEEEEEEJSC_SC_iSH_EEEvDpT0_,@"STO_CUDA_ENTRY STV_DEFAULT"
_ZN6thrust24THRUST_300001_SM_1000_NS8cuda_cub4core6detail13_kernel_agentINS1_8__reduce11ReduceAgentIPN4cuda3std3__45tupleIJdlEEESC_SB_iNS1_9__extrema9arg_min_fIdlNS9_4lessIdEEEEEEJSC_SC_iSH_EEEvDpT0_:
.text._ZN6thrust24THRUST_300001_SM_1000_NS8cuda_cub4core6detail13_kernel_agentINS1_8__reduce11ReduceAgentIPN4cuda3std3__45tupleIJdlEEESC_SB_iNS1_9__extrema9arg_min_fIdlNS9_4lessIdEEEEEEJSC_SC_iSH_EEEvDpT0_:
        /* <DEDUP_REMOVED lines=21> */
.L_x_1295:
[----:B0-----:R-:W-:Y:S05]  /*0150*/  BSYNC.RECONVERGENT B1 ;  /* 0x0000000000017941 */ /* 0x001fea0003800200 */
.L_x_1294:
        /* <DEDUP_REMOVED lines=15> */
.L_x_1302:
        /* <DEDUP_REMOVED lines=27> */
.L_x_1301:
[----:B------:R-:W-:Y:S05]  /*0400*/  BSYNC.RECONVERGENT B3 ;  /* 0x0000000000037941 */ /* 0x000fea0003800200 */
.L_x_1300:
[----:B------:R-:W-:Y:S02]  /*0410*/  IMAD.X R9, RZ, RZ, R9, P3 ;  /* 0x000000ffff097224 */ /* 0x000fe400018e0609 */
[----:B------:R-:W-:Y:S01]  /*0420*/  VIADD R6, R6, 0x100 ;  /* 0x0000010006067836 */ /* 0x000fe20000000000 */
[----:B------:R-:W-:Y:S06]  /*0430*/  @P2 BRA `(.L_x_1302) ;  /* 0xfffffffc00842947 */ /* 0x000fec000383ffff */
.L_x_1299:
[----:B------:R-:W-:Y:S05]  /*0440*/  BSYNC.RECONVERGENT B2 ;  /* 0x0000000000027941 */ /* 0x000fea0003800200 */
.L_x_1298:
[----:B-1----:R-:W0:Y:S01]  /*0450*/  LDC.64 R8, c[0x0][0x380] ;  /* 0x0000e000ff087b82 */ /* 0x002e220000000a00 */
[----:B------:R-:W-:-:S13]  /*0460*/  ISETP.GE.U32.AND P0, PT, R16, 0x300, PT ;  /* 0x000003001000780c */ /* 0x000fda0003f06070 */
[----:B------:R-:W-:Y:S05]  /*0470*/  @!P0 BRA `(.L_x_1297) ;  /* 0x0000000400888947 */ /* 0x000fea0003800000 */
.L_x_1311:
        /* <DEDUP_REMOVED lines=27> */
.L_x_1304:
[----:B------:R-:W-:Y:S05]  /*0630*/  BSYNC.RECONVERGENT B2 ;  /* 0x0000000000027941 */ /* 0x000fea0003800200 */
.L_x_1303:
        /* <DEDUP_REMOVED lines=22> */
.L_x_1306:
[----:B------:R-:W-:Y:S05]  /*07a0*/  BSYNC.RECONVERGENT B2 ;  /* 0x0000000000027941 */ /* 0x000fea0003800200 */
.L_x_1305:
        /* <DEDUP_REMOVED lines=22> */
.L_x_1308:
[----:B------:R-:W-:Y:S05]  /*0910*/  BSYNC.RECONVERGENT B2 ;  /* 0x0000000000027941 */ /* 0x000fea0003800200 */
.L_x_1307:
        /* <DEDUP_REMOVED lines=20> */
.L_x_1310:
[----:B------:R-:W-:Y:S05]  /*0a60*/  BSYNC.RECONVERGENT B2 ;  /* 0x0000000000027941 */ /* 0x000fea0003800200 */
.L_x_1309:
[----:B------:R-:W-:-:S05]  /*0a70*/  VIADD R6, R6, 0x400 ;  /* 0x0000040006067836 */ /* 0x000fca0000000000 */
[----:B------:R-:W-:-:S13]  /*0a80*/  ISETP.GE.AND P0, PT, R6, UR5, PT ;  /* 0x0000000506007c0c */ /* 0x000fda000bf06270 */
[----:B------:R-:W-:Y:S05]  /*0a90*/  @!P0 BRA `(.L_x_1311) ;  /* 0xfffffff800788947 */ /* 0x000fea000383ffff */
.L_x_1297:
[----:B------:R-:W-:Y:S05]  /*0aa0*/  BSYNC.RECONVERGENT B1 ;  /* 0x0000000000017941 */ /* 0x000fea0003800200 */
.L_x_1296:
        /* <DEDUP_REMOVED lines=30> */
.L_x_1314:
[----:B------:R-:W-:Y:S05]  /*0c90*/  BSYNC.RECONVERGENT B1 ;  /* 0x0000000000017941 */ /* 0x000fea0003800200 */
.L_x_1313:
        /* <DEDUP_REMOVED lines=26> */
.L_x_1316:
[----:B------:R-:W-:Y:S05]  /*0e40*/  BSYNC.RECONVERGENT B1 ;  /* 0x0000000000017941 */ /* 0x000fea0003800200 */
.L_x_1315:
        /* <DEDUP_REMOVED lines=26> */
.L_x_1318:
[----:B------:R-:W-:Y:S05]  /*0ff0*/  BSYNC.RECONVERGENT B1 ;  /* 0x0000000000017941 */ /* 0x000fea0003800200 */
.L_x_1317:
        /* <DEDUP_REMOVED lines=26> */
.L_x_1320:
[----:B------:R-:W-:Y:S05]  /*11a0*/  BSYNC.RECONVERGENT B1 ;  /* 0x0000000000017941 */ /* 0x000fea0003800200 */
.L_x_1319:
        /* <DEDUP_REMOVED lines=27> */
.L_x_1322:
[----:B------:R-:W-:Y:S05]  /*1360*/  BSYNC.RECONVERGENT B1 ;  /* 0x0000000000017941 */ /* 0x000fea0003800200 */
.L_x_1321:
        /* <DEDUP_REMOVED lines=10> */
.L_x_1324:
[----:B------:R-:W-:Y:S05]  /*1410*/  BSYNC.RECONVERGENT B1 ;  /* 0x0000000000017941 */ /* 0x000fea0003800200 */
.L_x_1323:
        /* <DEDUP_REMOVED lines=31> */
.L_x_1327:
[----:B------:R-:W-:Y:S05]  /*1610*/  BSYNC.RECONVERGENT B1 ;  /* 0x0000000000017941 */ /* 0x000fea0003800200 */
.L_x_1326:
        /* <DEDUP_REMOVED lines=24> */
.L_x_1329:
[----:B------:R-:W-:Y:S05]  /*17a0*/  BSYNC.RECONVERGENT B1 ;  /* 0x0000000000017941 */ /* 0x000fea0003800200 */
.L_x_1328:
        /* <DEDUP_REMOVED lines=21> */
.L_x_1331:
[----:B------:R-:W-:Y:S05]  /*1900*/  BSYNC.RECONVERGENT B1 ;  /* 0x0000000000017941 */ /* 0x000fea0003800200 */
.L_x_1330:
        /* <DEDUP_REMOVED lines=21> */
.L_x_1333:
[----:B------:R-:W-:Y:S05]  /*1a60*/  BSYNC.RECONVERGENT B1 ;  /* 0x0000000000017941 */ /* 0x000fea0003800200 */
.L_x_1332:
        /* <DEDUP_REMOVED lines=21> */
.L_x_1335:
[----:B------:R-:W-:Y:S05]  /*1bc0*/  BSYNC.RECONVERGENT B1 ;  /* 0x0000000000017941 */ /* 0x000fea0003800200 */
.L_x_1334:
        /* <DEDUP_REMOVED lines=21> */
.L_x_1337:
[----:B------:R-:W-:Y:S05]  /*1d20*/  BSYNC.RECONVERGENT B1 ;  /* 0x0000000000017941 */ /* 0x000fea0003800200 */
.L_x_1336:
        /* <DEDUP_REMOVED lines=20> */
.L_x_1312:
        /* <DEDUP_REMOVED lines=33> */
.L_x_1339:
[----:B------:R-:W-:Y:S05]  /*2080*/  BSYNC.RECONVERGENT B1 ;  /* 0x0000000000017941 */ /* 0x000fea0003800200 */
.L_x_1338:
        /* <DEDUP_REMOVED lines=27> */
.L_x_1341:
[----:B------:R-:W-:Y:S05]  /*2240*/  BSYNC.RECONVERGENT B1 ;  /* 0x0000000000017941 */ /* 0x000fea0003800200 */
.L_x_1340:
        /* <DEDUP_REMOVED lines=27> */
.L_x_1343:
[----:B------:R-:W-:Y:S05]  /*2400*/  BSYNC.RECONVERGENT B1 ;  /* 0x0000000000017941 */ /* 0x000fea0003800200 */
.L_x_1342:
        /* <DEDUP_REMOVED lines=27> */
.L_x_1345:
[----:B------:R-:W-:Y:S05]  /*25c0*/  BSYNC.RECONVERGENT B1 ;  /* 0x0000000000017941 */ /* 0x000fea0003800200 */
.L_x_1344:
        /* <DEDUP_REMOVED lines=28> */
.L_x_1347:
[----:B------:R-:W-:Y:S05]  /*2790*/  BSYNC.RECONVERGENT B1 ;  /* 0x0000000000017941 */ /* 0x000fea0003800200 */
.L_x_1346:
        /* <DEDUP_REMOVED lines=10> */
.L_x_1349:
[----:B------:R-:W-:Y:S05]  /*2840*/  BSYNC.RECONVERGENT B1 ;  /* 0x0000000000017941 */ /* 0x000fea0003800200 */
.L_x_1348:
        /* <DEDUP_REMOVED lines=35> */
.L_x_1351:
[----:B------:R-:W-:Y:S05]  /*2a80*/  BSYNC.RECONVERGENT B1 ;  /* 0x0000000000017941 */ /* 0x000fea0003800200 */
.L_x_1350:
        /* <DEDUP_REMOVED lines=32> */
.L_x_1353:
[----:B------:R-:W-:Y:S05]  /*2c90*/  BSYNC.RECONVERGENT B1 ;  /* 0x0000000000017941 */ /* 0x000fea0003800200 */
.L_x_1352:
        /* <DEDUP_REMOVED lines=32> */
.L_x_1355:
[----:B------:R-:W-:Y:S05]  /*2ea0*/  BSYNC.RECONVERGENT B1 ;  /* 0x0000000000017941 */ /* 0x000fea0003800200 */
.L_x_1354:
        /* <DEDUP_REMOVED lines=32> */
.L_x_1357:
[----:B------:R-:W-:Y:S05]  /*30b0*/  BSYNC.RECONVERGENT B1 ;  /* 0x0000000000017941 */ /* 0x000fea0003800200 */
.L_x_1356:
        /* <DEDUP_REMOVED lines=32> */
.L_x_1359:
[----:B------:R-:W-:Y:S05]  /*32c0*/  BSYNC.RECONVERGENT B1 ;  /* 0x0000000000017941 */ /* 0x000fea0003800200 */
.L_x_1358:
        /* <DEDUP_REMOVED lines=32> */
.L_x_1361:
[----:B------:R-:W-:Y:S05]  /*34d0*/  BSYNC.RECONVERGENT B1 ;  /* 0x0000000000017941 */ /* 0x000fea0003800200 */
.L_x_1360:
        /* <DEDUP_REMOVED lines=30> */
.L_x_1293:
        /* <DEDUP_REMOVED lines=32> */
.L_x_1363:
[----:B------:R-:W-:Y:S05]  /*38c0*/  BSYNC.RECONVERGENT B1 ;  /* 0x0000000000017941 */ /* 0x000fea0003800200 */
.L_x_1362:
        /* <DEDUP_REMOVED lines=21> */
.L_x_1365:
[----:B------:R-:W-:Y:S05]  /*3a20*/  BSYNC.RECONVERGENT B1 ;  /* 0x0000000000017941 */ /* 0x000fea0003800200 */
.L_x_1364:
        /* <DEDUP_REMOVED lines=21> */
.L_x_1367:
[----:B------:R-:W-:Y:S05]  /*3b80*/  BSYNC.RECONVERGENT B1 ;  /* 0x0000000000017941 */ /* 0x000fea0003800200 */
.L_x_1366:
        /* <DEDUP_REMOVED lines=21> */
.L_x_1369:
[----:B------:R-:W-:Y:S05]  /*3ce0*/  BSYNC.RECONVERGENT B1 ;  /* 0x0000000000017941 */ /* 0x000fea0003800200 */
.L_x_1368:
[----:B------:R-:W-:Y:S01]  /*3cf0*/  UISETP.GE.U32.AND UP0, UPT, UR4, 0xa00, UPT ;  /* 0x00000a000400788c */ /* 0x000fe2000bf06070 */
[----:B------:R-:W-:-:S08]  /*3d00*/  IMAD.MOV.U32 R7, RZ, RZ, 0x500 ;  /* 0x00000500ff077424 */ /* 0x000fd000078e00ff */
[----:B------:R-:W-:Y:S05]  /*3d10*/  BRA.U !UP0, `(.L_x_1370) ;  /* 0x0000000908047547 */ /* 0x000fea000b800000 */
[----:B------:R-:W0:Y:S01]  /*3d20*/  LDC.64 R26, c[0x0][0x380] ;  /* 0x0000e000ff1a7b82 */ /* 0x000e220000000a00 */
[----:B------:R-:W-:Y:S01]  /*3d30*/  IMAD.MOV.U32 R7, RZ, RZ, 0x500 ;  /* 0x00000500ff077424 */ /* 0x000fe200078e00ff */
[----:B------:R-:W1:Y:S06]  /*3d40*/  LDCU UR4, c[0x0][0x390] ;  /* 0x00007200ff0477ac */ /* 0x000e6c0008000800 */
.L_x_1381:
[----:B------:R-:W-:-:S04]  /*3d50*/  IMAD.IADD R31, R0, 0x1, R7 ;  /* 0x00000001001f7824 */ /* 0x000fc800078e0207 */
[----:B0-----:R-:W-:-:S05]  /*3d60*/  IMAD.WIDE.U32 R30, R31, 0x10, R26 ;  /* 0x000000101f1e7825 */ /* 0x001fca00078e001a */
        /* <DEDUP_REMOVED lines=31> */
.L_x_1372:
[----:B-1----:R-:W-:Y:S05]  /*3f60*/  BSYNC.RECONVERGENT B1 ;  /* 0x0000000000017941 */ /* 0x002fea0003800200 */
.L_x_1371:
        /* <DEDUP_REMOVED lines=21> */
.L_x_1374:
[----:B------:R-:W-:Y:S05]  /*40c0*/  BSYNC.RECONVERGENT B1 ;  /* 0x0000000000017941 */ /* 0x000fea0003800200 */
.L_x_1373:
        /* <DEDUP_REMOVED lines=21> */
.L_x_1376:
[----:B------:R-:W-:Y:S05]  /*4220*/  BSYNC.RECONVERGENT B1 ;  /* 0x0000000000017941 */ /* 0x000fea0003800200 */
.L_x_1375:
        /* <DEDUP_REMOVED lines=21> */
.L_x_1378:
[----:B------:R-:W-:Y:S05]  /*4380*/  BSYNC.RECONVERGENT B1 ;  /* 0x0000000000017941 */ /* 0x000fea0003800200 */
.L_x_1377:
        /* <DEDUP_REMOVED lines=21> */
.L_x_1380:
[----:B------:R-:W-:Y:S05]  /*44e0*/  BSYNC.RECONVERGENT B1 ;  /* 0x0000000000017941 */ /* 0x000fea0003800200 */
.L_x_1379:
[C---:B------:R-:W-:Y:S02]  /*44f0*/  VIADD R6, R7.reuse, 0xa00 ;  /* 0x00000a0007067836 */ /* 0x040fe40000000000 */
[----:B------:R-:W-:-:S03]  /*4500*/  VIADD R7, R7, 0x500 ;  /* 0x0000050007077836 */ /* 0x000fc60000000000 */
[----:B------:R-:W-:-:S13]  /*4510*/  ISETP.GT.AND P0, PT, R6, UR4, PT ;  /* 0x0000000406007c0c */ /* 0x000fda000bf04270 */
[----:B------:R-:W-:Y:S05]  /*4520*/  @!P0 BRA `(.L_x_1381) ;  /* 0xfffffff800088947 */ /* 0x000fea000383ffff */
.L_x_1370:
[----:B------:R-:W-:-:S13]  /*4530*/  ISETP.GE.AND P0, PT, R7, UR4, PT ;  /* 0x0000000407007c0c */ /* 0x000fda000bf06270 */
        /* <DEDUP_REMOVED lines=12> */
[----:B------:R-:W0:Y:S01]  /*4600*/  LDC.64 R8, c[0x0][0x380] ;  /* 0x0000e000ff087b82 */ /* 0x000e220000000a00 */
[----:B------:R-:W-:Y:S01]  /*4610*/  LEA.HI R6, R16, 0x1, RZ, 0x18 ;  /* 0x0000000110067811 */ /* 0x000fe200078fc0ff */
[----:B------:R-:W-:-:S03]  /*4620*/  IMAD.IADD R17, R0, 0x1, R7 ;  /* 0x0000000100117824 */ /* 0x000fc600078e0207 */
[----:B------:R-:W-:Y:S01]  /*4630*/  LOP3.LUT R10, R6, 0x3, RZ, 0xc0, !PT ;  /* 0x00000003060a7812 */ /* 0x000fe200078ec0ff */
[----:B------:R-:W-:-:S04]  /*4640*/  IMAD.MOV.U32 R6, RZ, RZ, R0 ;  /* 0x000000ffff067224 */ /* 0x000fc800078e0000 */
[----:B------:R-:W-:-:S07]  /*4650*/  IMAD.MOV R10, RZ, RZ, -R10 ;  /* 0x000000ffff0a7224 */ /* 0x000fce00078e0a0a */
.L_x_1388:
[----:B0-----:R-:W-:-:S05]  /*4660*/  IMAD.WIDE.U32 R14, R17, 0x10, R8 ;  /* 0x00000010110e7825 */ /* 0x001fca00078e0008 */
[----:B------:R-:W2:Y:S01]  /*4670*/  LDG.E.64.CONSTANT R12, desc[UR6][R14.64] ;  /* 0x000000060e0c7981 */ /* 0x000ea2000c1e9b00 */
[----:B------:R-:W-:Y:S01]  /*4680*/  VIADD R10, R10, 0x1 ;  /* 0x000000010a0a7836 */ /* 0x000fe20000000000 */
[----:B------:R-:W-:Y:S04]  /*4690*/  BSSY.RECONVERGENT B3, `(.L_x_1386) ;  /* 0x0000017000037945 */ /* 0x000fe80003800200 */
        /* <DEDUP_REMOVED lines=22> */
.L_x_1387:
[----:B------:R-:W-:Y:S05]  /*4800*/  BSYNC.RECONVERGENT B3 ;  /* 0x0000000000037941 */ /* 0x000fea0003800200 */
.L_x_1386:
[----:B------:R-:W-:Y:S02]  /*4810*/  VIADD R6, R6, 0x100 ;  /* 0x0000010006067836 */ /* 0x000fe40000000000 */
[----:B------:R-:W-:Y:S01]  /*4820*/  VIADD R17, R17, 0x100 ;  /* 0x0000010011117836 */ /* 0x000fe20000000000 */
[----:B------:R-:W-:Y:S06]  /*4830*/  @P2 BRA `(.L_x_1388) ;  /* 0xfffffffc00882947 */ /* 0x000fec000383ffff */
.L_x_1385:
[----:B------:R-:W-:Y:S05]  /*4840*/  BSYNC.RECONVERGENT B2 ;  /* 0x0000000000027941 */ /* 0x000fea0003800200 */
.L_x_1384:
        /* <DEDUP_REMOVED lines=11> */
.L_x_1397:
[----:B-1----:R-:W-:Y:S01]  /*4900*/  IMAD.WIDE.U32 R24, R7, 0x10, R8 ;  /* 0x0000001007187825 */ /* 0x002fe200078e0008 */
[----:B------:R0:W5:Y:S04]  /*4910*/  LDG.E.64.CONSTANT R20, desc[UR6][R16.64+-0x2008] ;  /* 0xffdff80610147981 */ /* 0x000168000c1e9b00 */
[----:B------:R-:W2:Y:S04]  /*4920*/  LDG.E.64.CONSTANT R22, desc[UR6][R24.64] ;  /* 0x0000000618167981 */ /* 0x000ea8000c1e9b00 */
        /* <DEDUP_REMOVED lines=24> */
.L_x_1390:
[----:B------:R-:W-:Y:S05]  /*4ab0*/  BSYNC.RECONVERGENT B2 ;  /* 0x0000000000027941 */ /* 0x000fea0003800200 */
.L_x_1389:
        /* <DEDUP_REMOVED lines=22> */
.L_x_1392:
[----:B------:R-:W-:Y:S05]  /*4c20*/  BSYNC.RECONVERGENT B2 ;  /* 0x0000000000027941 */ /* 0x000fea0003800200 */
.L_x_1391:
        /* <DEDUP_REMOVED lines=22> */
.L_x_1394:
[----:B------:R-:W-:Y:S05]  /*4d90*/  BSYNC.RECONVERGENT B2 ;  /* 0x0000000000027941 */ /* 0x000fea0003800200 */
.L_x_1393:
        /* <DEDUP_REMOVED lines=22> */
.L_x_1396:
[----:B------:R-:W-:Y:S05]  /*4f00*/  BSYNC.RECONVERGENT B2 ;  /* 0x0000000000027941 */ /* 0x000fea0003800200 */
.L_x_1395:
[----:B------:R-:W-:Y:S01]  /*4f10*/  VIADD R6, R6, 0x400 ;  /* 0x0000040006067836 */ /* 0x000fe20000000000 */
[----:B------:R-:W-:Y:S01]  /*4f20*/  IADD3 R16, P1, PT, R16, 0x4000, RZ ;  /* 0x0000400010107810 */ /* 0x000fe20007f3e0ff */
[----:B------:R-:W-:-:S03]  /*4f30*/  VIADD R7, R7, 0x400 ;  /* 0x0000040007077836 */ /* 0x000fc60000000000 */
[----:B------:R-:W-:Y:S01]  /*4f40*/  ISETP.GE.AND P0, PT, R6, R11, PT ;  /* 0x0000000b0600720c */ /* 0x000fe20003f06270 */
[----:B------:R-:W-:-:S12]  /*4f50*/  IMAD.X R17, RZ, RZ, R17, P1 ;  /* 0x000000ffff117224 */ /* 0x000fd800008e0611 */
[----:B------:R-:W-:Y:S05]  /*4f60*/  @!P0 BRA `(.L_x_1397) ;  /* 0xfffffff800648947 */ /* 0x000fea000383ffff */
.L_x_1383:
[----:B------:R-:W-:Y:S05]  /*4f70*/  BSYNC.RECONVERGENT B1 ;  /* 0x0000000000017941 */ /* 0x000fea0003800200 */
.L_x_1382:
        /* <DEDUP_REMOVED lines=27> */
.L_x_1399:
[----:B------:R-:W-:Y:S05]  /*5130*/  BSYNC.RECONVERGENT B1 ;  /* 0x0000000000017941 */ /* 0x000fea0003800200 */
.L_x_1398:
        /* <DEDUP_REMOVED lines=26> */
.L_x_1401:
[----:B------:R-:W-:Y:S05]  /*52e0*/  BSYNC.RECONVERGENT B1 ;  /* 0x0000000000017941 */ /* 0x000fea0003800200 */
.L_x_1400:
        /* <DEDUP_REMOVED lines=26> */
.L_x_1403:
[----:B------:R-:W-:Y:S05]  /*5490*/  BSYNC.RECONVERGENT B1 ;  /* 0x0000000000017941 */ /* 0x000fea0003800200 */
.L_x_1402:
        /* <DEDUP_REMOVED lines=26> */
.L_x_1405:
[----:B------:R-:W-:Y:S05]  /*5640*/  BSYNC.RECONVERGENT B1 ;  /* 0x0000000000017941 */ /* 0x000fea0003800200 */
.L_x_1404:
        /* <DEDUP_REMOVED lines=27> */
.L_x_1407:
[----:B------:R-:W-:Y:S05]  /*5800*/  BSYNC.RECONVERGENT B1 ;  /* 0x0000000000017941 */ /* 0x000fea0003800200 */
.L_x_1406:
        /* <DEDUP_REMOVED lines=10> */
.L_x_1409:
[----:B------:R-:W-:Y:S05]  /*58b0*/  BSYNC.RECONVERGENT B1 ;  /* 0x0000000000017941 */ /* 0x000fea0003800200 */
.L_x_1408:
        /* <DEDUP_REMOVED lines=31> */
.L_x_1411:
[----:B------:R-:W-:Y:S05]  /*5ab0*/  BSYNC.RECONVERGENT B1 ;  /* 0x0000000000017941 */ /* 0x000fea0003800200 */
.L_x_1410:
        /* <DEDUP_REMOVED lines=24> */
.L_x_1413:
[----:B------:R-:W-:Y:S05]  /*5c40*/  BSYNC.RECONVERGENT B1 ;  /* 0x0000000000017941 */ /* 0x000fea0003800200 */
.L_x_1412:
        /* <DEDUP_REMOVED lines=21> */
.L_x_1415:
[----:B------:R-:W-:Y:S05]  /*5da0*/  BSYNC.RECONVERGENT B1 ;  /* 0x0000000000017941 */ /* 0x000fea0003800200 */
.L_x_1414:
        /* <DEDUP_REMOVED lines=21> */
.L_x_1417:
[----:B------:R-:W-:Y:S05]  /*5f00*/  BSYNC.RECONVERGENT B1 ;  /* 0x0000000000017941 */ /* 0x000fea0003800200 */
.L_x_1416:
        /* <DEDUP_REMOVED lines=21> */
.L_x_1419:
[----:B------:R-:W-:Y:S05]  /*6060*/  BSYNC.RECONVERGENT B1 ;  /* 0x0000000000017941 */ /* 0x000fea0003800200 */
.L_x_1418:
        /* <DEDUP_REMOVED lines=21> */
.L_x_1421:
[----:B------:R-:W-:Y:S05]  /*61c0*/  BSYNC.RECONVERGENT B1 ;  /* 0x0000000000017941 */ /* 0x000fea0003800200 */
.L_x_1420:
        /* <DEDUP_REMOVED lines=19> */
.L_x_1325:
[----:B------:R-:W-:Y:S05]  /*6300*/  BSYNC.RECONVERGENT B0 ;  /* 0x0000000000007941 */ /* 0x000fea0003800200 */
.L_x_1292:
[----:B------:R-:W-:Y:S05]  /*6310*/  @P1 EXIT ;  /* 0x000000000000194d */ /* 0x000fea0003800000 */
[----:B01----:R-:W0:Y:S02]  /*6320*/  LDC.64 R4, c[0x0][0x388] ;  /* 0x0000e200ff047b82 */ /* 0x003e240000000a00 */
[----:B0-----:R-:W-:Y:S04]  /*6330*/  STG.E.64 desc[UR6][R4.64], R2 ;  /* 0x0000000204007986 */ /* 0x001fe8000c101b06 */
[----:B---34-:R-:W-:Y:S01]  /*6340*/  STG.E.64 desc[UR6][R4.64+0x8], R20 ;  /* 0x0000081404007986 */ /* 0x018fe2000c101b06 */
[----:B------:R-:W-:Y:S05]  /*6350*/  EXIT ;  /* 0x000000000000794d */ /* 0x000fea0003800000 */
.L_x_1422:
        /* <DEDUP_REMOVED lines=10> */
.L_x_1709:


//--------------------- .text._ZN6thrust24THRUST_300001_SM_1000_NS8cuda_cub4core6detail13_kernel_agentINS1_8__reduce10DrainAgentIiEEJN3cub18CUB_300001_SM_10009GridQueueIjEEiEEEvDpT0_ --------------------------
	.section	.text._ZN6thrust24THRUST_300001_SM_1000_NS8cuda_cub4core6detail13_kernel_agentINS1_8__reduce10DrainAgentIiEEJN3cub18CUB_300001_SM_10009GridQueueIjEEiEEEvDpT0_,"ax",@progbits
	.align	128
        .global         _ZN6thrust24THRUST_300001_SM_1000_NS8cuda_cub4core6detail13_kernel_agentINS1_8__reduce10DrainAgentIiEEJN3cub18CUB_300001_SM_10009GridQueueIjEEiEEEvDpT0_
        .type           _ZN6thrust24THRUST_300001_SM_1000_NS8cuda_cub4core6detail13_kernel_agentINS1_8__reduce10DrainAgentIiEEJN3cub18CUB_300001_SM_10009GridQueueIjEEiEEEvDpT0_,@function
        .size           _ZN6thrust24THRUST_300001_SM_1000_NS8cuda_cub4core6detail13_kernel_agentINS1_8__reduce10DrainAgentIiEEJN3cub18CUB_300001_SM_10009GridQueueIjEEiEEEvDpT0_,(.L_x_1710 - _ZN6thrust24THRUST_300001_SM_1000_NS8cuda_cub4core6detail13_kernel_agentINS1_8__reduce10DrainAgentIiEEJN3cub18CUB_300001_SM_10009GridQueueIjEEiEEEvDpT0_)
        .other          _ZN6thrust24THRUST_300001_SM_1000_NS8cuda_cub4core6detail13_kernel_agentINS1_8__reduce10DrainAgentIiEEJN3cub18CUB_300001_SM_10009GridQueueIjEEiEEEvDpT0_,@"STO_CUDA_ENTRY STV_DEFAULT"
_ZN6thrust24THRUST_300001_SM_1000_NS8cuda_cub4core6detail13_kernel_agentINS1_8__reduce10DrainAgentIiEEJN3cub18CUB_300001_SM_10009GridQueueIjEEiEEEvDpT0_:
.text._ZN6thrust24THRUST_300001_SM_1000_NS8cuda_cub4core6detail13_kernel_agentINS1_8__reduce10DrainAgentIiEEJN3cub18CUB_300001_SM_10009GridQueueIjEEiEEEvDpT0_:
[----:B------:R-:W-:Y:S08]  /*0000*/  LDC R1, c[0x0][0x37c] ;  /* 0x0000df00ff017b82 */ /* 0x000ff00000000800 */
[----:B------:R-:W0:Y:S01]  /*0010*/  LDC.64 R2, c[0x0][0x380] ;  /* 0x0000e000ff027b82 */ /* 0x000e220000000a00 */
[----:B------:R-:W0:Y:S07]  /*0020*/  LDCU.64 UR4, c[0x0][0x358] ;  /* 0x00006b00ff0477ac */ /* 0x000e2e0008000a00 */
[----:B------:R-:W1:Y:S01]  /*0030*/  LDC R5, c[0x0][0x388] ;  /* 0x0000e200ff057b82 */ /* 0x000e620000000800 */
[----:B0-----:R-:W-:Y:S04]  /*0040*/  STG.E desc[UR4][R2.64+0x4], RZ ;  /* 0x000004ff02007986 */ /* 0x001fe8000c101904 */
[----:B-1----:R-:W-:Y:S01]  /*0050*/  STG.E desc[UR4][R2.64], R5 ;  /* 0x0000000502007986 */ /* 0x002fe2000c101904 */
[----:B------:R-:W-:Y:S05]  /*0060*/  EXIT ;  /* 0x000000000000794d */ /* 0x000fea0003800000 */
.L_x_1423:
        /* <DEDUP_REMOVED lines=9> */
.L_x_1710:


//--------------------- .text._ZN6thrust24THRUST_300001_SM_1000_NS8cuda_cub4core6detail13_kernel_agentINS1_8__reduce11ReduceAgentINS0_12zip_iteratorIN4cuda3std3__45tupleIJNS0_6detail15normal_iteratorINS0_10device_ptrIdEEEENS0_17counting_iteratorIlNS0_11use_defaultESI_SI_EEEEEEEPNSB_IJdlEEESM_iNS1_9__extrema9arg_min_fIdlNSA_4lessIdEEEEEEJSL_SN_iN3cub18CUB_300001_SM_100013GridEvenShareIiEENSV_9GridQueueIjEESS_EEEvDpT0_ --------------------------
	.section	.text._ZN6thrust24THRUST_300001_SM_1000_NS8cuda_cub4core6detail13_kernel_agentINS1_8__reduce11ReduceAgentINS0_12zip_iteratorIN4cuda3std3__45tupleIJNS0_6detail15normal_iteratorINS0_10device_ptrIdEEEENS0_17counting_iteratorIlNS0_11use_defaultESI_SI_EEEEEEEPNSB_IJdlEEESM_iNS1_9__extrema9arg_min_fIdlNSA_4lessIdEEEEEEJSL_SN_iN3cub18CUB_300001_SM_100013GridEvenShareIiEENSV_9GridQueueIjEESS_EEEvDpT0_,"ax",@progbits
	.align	128
        .global         _ZN6thrust24THRUST_300001_SM_1000_NS8cuda_cub4core6detail13_kernel_agentINS1_8__reduce11ReduceAgentINS0_12zip_iteratorIN4cuda3std3__45tupleIJNS0_6detail15normal_iteratorINS0_10device_ptrIdEEEENS0_17counting_iteratorIlNS0_11use_defaultESI_SI_EEEEEEEPNSB_IJdlEEESM_iNS1_9__extrema9arg_min_fIdlNSA_4lessIdEEEEEEJSL_SN_iN3cub18CUB_300001_SM_100013GridEvenShareIiEENSV_9GridQueueIjEESS_EEEvDpT0_
        .type           _ZN6thrust24THRUST_300001_SM_1000_NS8cuda_cub4core6detail13_kernel_agentINS1_8__reduce11ReduceAgentINS0_12zip_iteratorIN4cuda3std3__45tupleIJNS0_6detail15normal_iteratorINS0_10device_ptrIdEEEENS0_17counting_iteratorIlNS0_11use_defaultESI_SI_EEEEEEEPNSB_IJdlEEESM_iNS1_9__extrema9arg_min_fIdlNSA_4lessIdEEEEEEJSL_SN_iN3cub18CUB_300001_SM_100013GridEvenShareIiEENSV_9GridQueueIjEESS_EEEvDpT0_,@function
        .size           _ZN6thrust24THRUST_300001_SM_1000_NS8cuda_cub4core6detail13_kernel_agentINS1_8__reduce11ReduceAgentINS0_12zip_iteratorIN4cuda3std3__45tupleIJNS0_6detail15normal_iteratorINS0_10device_ptrIdEEEENS0_17counting_iteratorIlNS0_11use_defaultESI_SI_EEEEEEEPNSB_IJdlEEESM_iNS1_9__extrema9arg_min_fIdlNSA_4lessIdEEEEEEJSL_SN_iN3cub18CUB_300001_SM_100013GridEvenShareIiEENSV_9GridQueueIjEESS_EEEvDpT0_,(.L_x_1711 - _ZN6thrust24THRUST_300001_SM_1000_NS8cuda_cub4core6detail13_kernel_agentINS1_8__reduce11ReduceAgentINS0_12zip_iteratorIN4cuda3std3__45tupleIJNS0_6detail15normal_iteratorINS0_10device_ptrIdEEEENS0_17counting_iteratorIlNS0_11use_defaultESI_SI_EEEEEEEPNSB_IJdlEEESM_iNS1_9__extrema9arg_min_fIdlNSA_4lessIdEEEEEEJSL_SN_iN3cub18CUB_300001_SM_100013GridEvenShareIiEENSV_9GridQueueIjEESS_EEEvDpT0_)
        .other          _ZN6thrust24THRUST_300001_SM_1000_NS8cuda_cub4core6detail13_kernel_agentINS1_8__reduce11ReduceAgentINS0_12zip_iteratorIN4cuda3std3__45tupleIJNS0_6detail15normal_iteratorINS0_10device_ptrIdEEEENS0_17counting_iteratorIlNS0_11use_defaultESI_SI_EEEEEEEPNSB_IJdlEEESM_iNS1_9__extrema9arg_min_fIdlNSA_4lessIdEEEEEEJSL_SN_iN3cub18CUB_300001_SM_100013GridEvenShareIiEENSV_9GridQueueIjEESS_EEEvDpT0_,@"STO_CUDA_ENTRY STV_DEFAULT"
_ZN6thrust24THRUST_300001_SM_1000_NS8cuda_cub4core6detail13_kernel_agentINS1_8__reduce11ReduceAgentINS0_12zip_iteratorIN4cuda3std3__45tupleIJNS0_6detail15normal_iteratorINS0_10device_ptrIdEEEENS0_17counting_iteratorIlNS0_11use_defaultESI_SI_EEEEEEEPNSB_IJdlEEESM_iNS1_9__extrema9arg_min_fIdlNSA_4lessIdEEEEEEJSL_SN_iN3cub18CUB_300001_SM_100013GridEvenShareIiEENSV_9GridQueueIjEESS_EEEvDpT0_:
.text._ZN6thrust24THRUST_300001_SM_1000_NS8cuda_cub4core6detail13_kernel_agentINS1_8__reduce11ReduceAgentINS0_12zip_iteratorIN4cuda3std3__45tupleIJNS0_6detail15normal_iteratorINS0_10device_ptrIdEEEENS0_17counting_iteratorIlNS0_11use_defaultESI_SI_EEEEEEEPNSB_IJdlEEESM_iNS1_9__extrema9arg_min_fIdlNSA_4lessIdEEEEEEJSL_SN_iN3cub18CUB_300001_SM_100013GridEvenShareIiEENSV_9GridQueueIjEESS_EEEvDpT0_:
        /* <DEDUP_REMOVED lines=30> */
.L_x_1427:
[----:B------:R-:W-:Y:S05]  /*01e0*/  BSYNC.RECONVERGENT B1 ;  /* 0x0000000000017941 */ /* 0x000fea0003800200 */
.L_x_1426:
        /* <DEDUP_REMOVED lines=14> */
.L_x_1434:
[----:B0-----:R-:W-:-:S06]  /*02d0*/  IMAD.WIDE R12, R15, 0x8, R10 ;  /* 0x000000080f0c7825 */ /* 0x001fcc00078e020a */
[----:B------:R-:W2:Y:S01]  /*02e0*/  LDG.E.64 R12, desc[UR10][R12.64] ;  /* 0x0000000a0c0c7981 */ /* 0x000ea2000c1e1b00 */
[----:B------:R-:W-:Y:S01]  /*02f0*/  VIADD R14, R14, 0x1 ;  /* 0x000000010e0e7836 */ /* 0x000fe20000000000 */
[C---:B------:R-:W-:Y:S01]  /*0300*/  IADD3 R21, P1, PT, R15.reuse, UR6, RZ ;  /* 0x000000060f157c10 */ /* 0x040fe2000ff3e0ff */
[----:B------:R-:W-:Y:S03]  /*0310*/  BSSY.RECONVERGENT B3, `(.L_x_1432) ;  /* 0x0000017000037945 */ /* 0x000fe60003800200 */
[----:B------:R-:W-:Y:S02]  /*0320*/  ISETP.NE.AND P2, PT, R14, RZ, PT ;  /* 0x000000ff0e00720c */ /* 0x000fe40003f45270 */
[----:B------:R-:W-:Y:S01]  /*0330*/  LEA.HI.X.SX32 R23, R15, UR7, 0x1, P1 ;  /* 0x000000070f177c11 */ /* 0x000fe200088f0eff */
        /* <DEDUP_REMOVED lines=20> */
.L_x_1433:
[----:B------:R-:W-:Y:S05]  /*0480*/  BSYNC.RECONVERGENT B3 ;  /* 0x0000000000037941 */ /* 0x000fea0003800200 */
.L_x_1432:
[----:B------:R-:W-:Y:S02]  /*0490*/  VIADD R9, R9, 0x100 ;  /* 0x0000010009097836 */ /* 0x000fe40000000000 */
[----:B------:R-:W-:Y:S01]  /*04a0*/  VIADD R15, R15, 0x100 ;  /* 0x000001000f0f7836 */ /* 0x000fe20000000000 */
[----:B------:R-:W-:Y:S06]  /*04b0*/  @P2 BRA `(.L_x_1434) ;  /* 0xfffffffc00842947 */ /* 0x000fec000383ffff */
.L_x_1431:
[----:B------:R-:W-:Y:S05]  /*04c0*/  BSYNC.RECONVERGENT B2 ;  /* 0x0000000000027941 */ /* 0x000fea0003800200 */
.L_x_1430:
        /* <DEDUP_REMOVED lines=9> */
.L_x_1443:
[----:B------:R-:W-:-:S05]  /*0560*/  IMAD.WIDE R24, R23, 0x8, R10 ;  /* 0x0000000817187825 */ /* 0x000fca00078e020a */
[----:B------:R-:W2:Y:S04]  /*0570*/  LDG.E.64 R20, desc[UR10][R24.64+-0x1000] ;  /* 0xfff0000a18147981 */ /* 0x000ea8000c1e1b00 */
[----:B-----5:R0:W5:Y:S04]  /*0580*/  LDG.E.64 R16, desc[UR10][R24.64+-0x800] ;  /* 0xfff8000a18107981 */ /* 0x020168000c1e1b00 */
[----:B------:R0:W5:Y:S04]  /*0590*/  LDG.E.64 R14, desc[UR10][R24.64] ;  /* 0x0000000a180e7981 */ /* 0x000168000c1e1b00 */
[----:B------:R0:W5:Y:S01]  /*05a0*/  LDG.E.64 R12, desc[UR10][R24.64+0x800] ;  /* 0x0008000a180c7981 */ /* 0x000162000c1e1b00 */
[----:B------:R-:W-:Y:S01]  /*05b0*/  IADD3 R30, P1, PT, R23, UR8, RZ ;  /* 0x00000008171e7c10 */ /* 0x000fe2000ff3e0ff */
[----:B------:R-:W-:Y:S01]  /*05c0*/  BSSY.RECONVERGENT B2, `(.L_x_1435) ;  /* 0x0000016000027945 */ /* 0x000fe20003800200 */
[----:B------:R-:W-:-:S02]  /*05d0*/  IMAD.MOV.U32 R8, RZ, RZ, R7 ;  /* 0x000000ffff087224 */ /* 0x000fc400078e0007 */
[----:B------:R-:W-:Y:S01]  /*05e0*/  IMAD.MOV.U32 R28, RZ, RZ, R6 ;  /* 0x000000ffff1c7224 */ /* 0x000fe200078e0006 */
[----:B------:R-:W-:Y:S01]  /*05f0*/  LEA.HI.X.SX32 R29, R23, UR9, 0x1, P1 ;  /* 0x00000009171d7c11 */ /* 0x000fe200088f0eff */
        /* <DEDUP_REMOVED lines=18> */
.L_x_1436:
[----:B------:R-:W-:Y:S05]  /*0720*/  BSYNC.RECONVERGENT B2 ;  /* 0x0000000000027941 */ /* 0x000fea0003800200 */
.L_x_1435:
[----:B-----5:R-:W-:Y:S01]  /*0730*/  DSETP.GEU.AND P0, PT, R18, R16, PT ;  /* 0x000000101200722a */ /* 0x020fe20003f0e000 */
[C---:B------:R-:W-:Y:S01]  /*0740*/  IADD3 R21, P1, PT, R27.reuse, UR8, RZ ;  /* 0x000000081b157c10 */ /* 0x040fe2000ff3e0ff */
[----:B------:R-:W-:Y:S01]  /*0750*/  BSSY.RECONVERGENT B2, `(.L_x_1437) ;  /* 0x0000015000027945 */ /* 0x000fe20003800200 */
[----:B------:R-:W-:Y:S02]  /*0760*/  IMAD.MOV.U32 R6, RZ, RZ, R8 ;  /* 0x000000ffff067224 */ /* 0x000fe400078e0008 */
        /* <DEDUP_REMOVED lines=19> */
.L_x_1438:
[----:B------:R-:W-:Y:S05]  /*08a0*/  BSYNC.RECONVERGENT B2 ;  /* 0x0000000000027941 */ /* 0x000fea0003800200 */
.L_x_1437:
        /* <DEDUP_REMOVED lines=24> */
.L_x_1440:
[----:B------:R-:W-:Y:S05]  /*0a30*/  BSYNC.RECONVERGENT B2 ;  /* 0x0000000000027941 */ /* 0x000fea0003800200 */
.L_x_1439:
[----:B------:R-:W-:Y:S01]  /*0a40*/  DSETP.GEU.AND P0, PT, R16, R12, PT ;  /* 0x0000000c1000722a */ /* 0x000fe20003f0e000 */
[----:B------:R-:W-:Y:S01]  /*0a50*/  BSSY.RECONVERGENT B2, `(.L_x_1441) ;  /* 0x0000015000027945 */ /* 0x000fe20003800200 */
[----:B------:R-:W-:Y:S01]  /*0a60*/  LEA.HI.X.SX32 R15, R22, UR9, 0x1, P2 ;  /* 0x00000009160f7c11 */ /* 0x000fe200090f0eff */
        /* <DEDUP_REMOVED lines=19> */
.L_x_1442:
[----:B------:R-:W-:Y:S05]  /*0ba0*/  BSYNC.RECONVERGENT B2 ;  /* 0x0000000000027941 */ /* 0x000fea0003800200 */
.L_x_1441:
[----:B------:R-:W-:Y:S02]  /*0bb0*/  VIADD R9, R9, 0x400 ;  /* 0x0000040009097836 */ /* 0x000fe40000000000 */
[----:B------:R-:W-:Y:S02]  /*0bc0*/  VIADD R27, R27, 0x400 ;  /* 0x000004001b1b7836 */ /* 0x000fe40000000000 */
[----:B------:R-:W-:Y:S01]  /*0bd0*/  VIADD R26, R26, 0x400 ;  /* 0x000004001a1a7836 */ /* 0x000fe20000000000 */
[----:B------:R-:W-:Y:S01]  /*0be0*/  ISETP.GE.AND P0, PT, R9, R5, PT ;  /* 0x000000050900720c */ /* 0x000fe20003f06270 */
[----:B------:R-:W-:Y:S02]  /*0bf0*/  VIADD R22, R22, 0x400 ;  /* 0x0000040016167836 */ /* 0x000fe40000000000 */
[----:B------:R-:W-:-:S10]  /*0c00*/  VIADD R23, R23, 0x400 ;  /* 0x0000040017177836 */ /* 0x000fd40000000000 */
[----:B------:R-:W-:Y:S05]  /*0c10*/  @!P0 BRA `(.L_x_1443) ;  /* 0xfffffff800508947 */ /* 0x000fea000383ffff */
.L_x_1429:
[----:B------:R-:W-:Y:S05]  /*0c20*/  BSYNC.RECONVERGENT B1 ;  /* 0x0000000000017941 */ /* 0x000fea0003800200 */
.L_x_1428:
        /* <DEDUP_REMOVED lines=29> */
.L_x_1446:
[----:B------:R-:W-:Y:S05]  /*0e00*/  BSYNC.RECONVERGENT B1 ;  /* 0x0000000000017941 */ /* 0x000fea0003800200 */
.L_x_1445:
        /* <DEDUP_REMOVED lines=26> */
.L_x_1448:
[----:B------:R-:W-:Y:S05]  /*0fb0*/  BSYNC.RECONVERGENT B1 ;  /* 0x0000000000017941 */ /* 0x000fea0003800200 */
.L_x_1447:
        /* <DEDUP_REMOVED lines=26> */
.L_x_1450:
[----:B------:R-:W-:Y:S05]  /*1160*/  BSYNC.RECONVERGENT B1 ;  /* 0x0000000000017941 */ /* 0x000fea0003800200 */
.L_x_1449:
        /* <DEDUP_REMOVED lines=26> */
.L_x_1452:
[----:B------:R-:W-:Y:S05]  /*1310*/  BSYNC.RECONVERGENT B1 ;  /* 0x0000000000017941 */ /* 0x000fea0003800200 */
.L_x_1451:
        /* <DEDUP_REMOVED lines=27> */
.L_x_1454:
[----:B------:R-:W-:Y:S05]  /*14d0*/  BSYNC.RECONVERGENT B1 ;  /* 0x0000000000017941 */ /* 0x000fea0003800200 */
.L_x_1453:
        /* <DEDUP_REMOVED lines=10> */
.L_x_1456:
[----:B------:R-:W-:Y:S05]  /*1580*/  BSYNC.RECONVERGENT B1 ;  /* 0x0000000000017941 */ /* 0x000fea0003800200 */
.L_x_1455:
[----:B------:R-:W-:Y:S01]  /*1590*/  BAR.SYNC.DEFER_BLOCKING 0x0 ;  /* 0x0000000000007b1d */ /* 0x000fe20000010000 */
[----:B------:R-:W-:-:S13]  /*15a0*/  ISETP.NE.AND P1, PT, R4, RZ, PT ;  /* 0x000000ff0400720c */ /* 0x000fda0003f25270 */
[----:B------:R-:W-:Y:S05]  /*15b0*/  @P1 BRA `(.L_x_1457) ;  /* 0x0000005000041947 */ /* 0x000fea0003800000 */
[----:B01----:R-:W0:Y:S01]  /*15c0*/  S2R R5, SR_CgaCtaId ;  /* 0x0000000000057919 */ /* 0x003e220000008800 */
        /* <DEDUP_REMOVED lines=27> */
.L_x_1459:
[----:B------:R-:W-:Y:S05]  /*1780*/  BSYNC.RECONVERGENT B1 ;  /* 0x0000000000017941 */ /* 0x000fea0003800200 */
.L_x_1458:
        /* <DEDUP_REMOVED lines=24> */
.L_x_1461:
[----:B------:R-:W-:Y:S05]  /*1910*/  BSYNC.RECONVERGENT B1 ;  /* 0x0000000000017941 */ /* 0x000fea0003800200 */
.L_x_1460:
        /* <DEDUP_REMOVED lines=21> */
.L_x_1463:
[----:B------:R-:W-:Y:S05]  /*1a70*/  BSYNC.RECONVERGENT B1 ;  /* 0x0000000000017941 */ /* 0x000fea0003800200 */
.L_x_1462:
        /* <DEDUP_REMOVED lines=21> */
.L_x_1465:
[----:B------:R-:W-:Y:S05]  /*1bd0*/  BSYNC.RECONVERGENT B1 ;  /* 0x0000000000017941 */ /* 0x000fea0003800200 */
.L_x_1464:
        /* <DEDUP_REMOVED lines=21> */
.L_x_1467:
[----:B------:R-:W-:Y:S05]  /*1d30*/  BSYNC.RECONVERGENT B1 ;  /* 0x0000000000017941 */ /* 0x000fea0003800200 */
.L_x_1466:
        /* <DEDUP_REMOVED lines=21> */
.L_x_1469:
[----:B------:R-:W-:Y:S05]  /*1e90*/  BSYNC.RECONVERGENT B1 ;  /* 0x0000000000017941 */ /* 0x000fea0003800200 */
.L_x_1468:
        /* <DEDUP_REMOVED lines=20> */
.L_x_1444:
[----:B------:R-:W-:Y:S01]  /*1fe0*/  LOP3.LUT R8, R4, 0x3e0, RZ, 0xc0, !PT ;  /* 0x000003e004087812 */ /* 0x000fe200078ec0ff */
[----:B------:R-:W-:Y:S01]  /*1ff0*/  BSSY.RECONVERGENT B1, `(.L_x_1470) ;  /* 0x0000020000017945 */ /* 0x000fe20003800200 */
[----:B------:R-:W-:Y:S02]  /*2000*/  IMAD.MOV.U32 R16, RZ, RZ, R7 ;  /* 0x000000ffff107224 */ /* 0x000fe400078e0007 */
[----:B------:R-:W-:Y:S02]  /*2010*/  IMAD.MOV.U32 R18, RZ, RZ, R6 ;  /* 0x000000ffff127224 */ /* 0x000fe400078e0006 */
[----:B------:R-:W-:Y:S01]  /*2020*/  VIADD R10, R8, 0x20 ;  /* 0x00000020080a7836 */ /* 0x000fe20000000000 */
[----:B------:R-:W-:Y:S01]  /*2030*/  LOP3.LUT R8, RZ, R8, RZ, 0x33, !PT ;  /* 0x00000008ff087212 */ /* 0x000fe200078e33ff */
[----:B-----5:R-:W-:-:S03]  /*2040*/  IMAD.MOV.U32 R11, RZ, RZ, R3 ;  /* 0x000000ffff0b7224 */ /* 0x020fc600078e0003 */
[----:B------:R-:W-:Y:S01]  /*2050*/  ISETP.GT.AND P0, PT, R10, R5, PT ;  /* 0x000000050a00720c */ /* 0x000fe20003f04270 */
[----:B------:R-:W-:Y:S02]  /*2060*/  IMAD.IADD R8, R5, 0x1, R8 ;  /* 0x0000000105087824 */ /* 0x000fe400078e0208 */
[----:B------:R-:W-:-:S03]  /*2070*/  IMAD.MOV.U32 R10, RZ, RZ, R2 ;  /* 0x000000ffff0a7224 */ /* 0x000fc600078e0002 */
        /* <DEDUP_REMOVED lines=23> */
.L_x_1471:
[----:B------:R-:W-:Y:S05]  /*21f0*/  BSYNC.RECONVERGENT B1 ;  /* 0x0000000000017941 */ /* 0x000fea0003800200 */
.L_x_1470:
        /* <DEDUP_REMOVED lines=27> */
.L_x_1473:
[----:B------:R-:W-:Y:S05]  /*23b0*/  BSYNC.RECONVERGENT B1 ;  /* 0x0000000000017941 */ /* 0x000fea0003800200 */
.L_x_1472:
        /* <DEDUP_REMOVED lines=27> */
.L_x_1475:
[----:B------:R-:W-:Y:S05]  /*2570*/  BSYNC.RECONVERGENT B1 ;  /* 0x0000000000017941 */ /* 0x000fea0003800200 */
.L_x_1474:
        /* <DEDUP_REMOVED lines=27> */
.L_x_1477:
[----:B------:R-:W-:Y:S05]  /*2730*/  BSYNC.RECONVERGENT B1 ;  /* 0x0000000000017941 */ /* 0x000fea0003800200 */
.L_x_1476:
        /* <DEDUP_REMOVED lines=28> */
.L_x_1479:
[----:B------:R-:W-:Y:S05]  /*2900*/  BSYNC.RECONVERGENT B1 ;  /* 0x0000000000017941 */ /* 0x000fea0003800200 */
.L_x_1478:
        /* <DEDUP_REMOVED lines=10> */
.L_x_1481:
[----:B------:R-:W-:Y:S05]  /*29b0*/  BSYNC.RECONVERGENT B1 ;  /* 0x0000000000017941 */ /* 0x000fea0003800200 */
.L_x_1480:
[----:B------:R-:W-:Y:S01]  /*29c0*/  BAR.SYNC.DEFER_BLOCKING 0x0 ;  /* 0x0000000000007b1d */ /* 0x000fe20000010000 */
[----:B------:R-:W-:-:S13]  /*29d0*/  ISETP.NE.AND P1, PT, R4, RZ, PT ;  /* 0x000000ff0400720c */ /* 0x000fda0003f25270 */
[----:B------:R-:W-:Y:S05]  /*29e0*/  @P1 BRA `(.L_x_1457) ;  /* 0x0000003800f81947 */ /* 0x000fea0003800000 */
[----:B------:R-:W-:Y:S01]  /*29f0*/  ISETP.GE.AND P0, PT, R5, 0x21, PT ;  /* 0x000000210500780c */ /* 0x000fe20003f06270 */
[----:B------:R-:W-:Y:S02]  /*2a00*/  IMAD.MOV.U32 R13, RZ, RZ, R16 ;  /* 0x000000ffff0d7224 */ /* 0x000fe400078e0010 */
[----:B------:R-:W-:Y:S02]  /*2a10*/  IMAD.MOV.U32 R4, RZ, RZ, R17 ;  /* 0x000000ffff047224 */ /* 0x000fe400078e0011 */
[----:B------:R-:W-:Y:S02]  /*2a20*/  IMAD.MOV.U32 R6, RZ, RZ, R2 ;  /* 0x000000ffff067224 */ /* 0x000fe400078e0002 */
[----:B0-----:R-:W-:-:S06]  /*2a30*/  IMAD.MOV.U32 R7, RZ, RZ, R3 ;  /* 0x000000ffff077224 */ /* 0x001fcc00078e0003 */
        /* <DEDUP_REMOVED lines=27> */
.L_x_1483:
[----:B------:R-:W-:Y:S05]  /*2bf0*/  BSYNC.RECONVERGENT B1 ;  /* 0x0000000000017941 */ /* 0x000fea0003800200 */
.L_x_1482:
        /* <DEDUP_REMOVED lines=32> */
.L_x_1485:
[----:B------:R-:W-:Y:S05]  /*2e00*/  BSYNC.RECONVERGENT B1 ;  /* 0x0000000000017941 */ /* 0x000fea0003800200 */
.L_x_1484:
        /* <DEDUP_REMOVED lines=32> */
.L_x_1487:
[----:B------:R-:W-:Y:S05]  /*3010*/  BSYNC.RECONVERGENT B1 ;  /* 0x0000000000017941 */ /* 0x000fea0003800200 */
.L_x_1486:
        /* <DEDUP_REMOVED lines=32> */
.L_x_1489:
[----:B------:R-:W-:Y:S05]  /*3220*/  BSYNC.RECONVERGENT B1 ;  /* 0x0000000000017941 */ /* 0x000fea0003800200 */
.L_x_1488:
        /* <DEDUP_REMOVED lines=32> */
.L_x_1491:
[----:B------:R-:W-:Y:S05]  /*3430*/  BSYNC.RECONVERGENT B1 ;  /* 0x0000000000017941 */ /* 0x000fea0003800200 */
.L_x_1490:
        /* <DEDUP_REMOVED lines=32> */
.L_x_1493:
[----:B------:R-:W-:Y:S05]  /*3640*/  BSYNC.RECONVERGENT B1 ;  /* 0x0000000000017941 */ /* 0x000fea0003800200 */
.L_x_1492:
        /* <DEDUP_REMOVED lines=30> */
.L_x_1425:
[----:B------:R-:W0:Y:S01]  /*3830*/  S2R R5, SR_TID.X ;  /* 0x0000000000057919 */ /* 0x000e220000002100 */
[----:B------:R-:W1:Y:S01]  /*3840*/  LDCU.128 UR12, c[0x0][0x380] ;  /* 0x00007000ff0c77ac */ /* 0x000e620008000c00 */
[----:B------:R-:W-:Y:S02]  /*3850*/  SHF.R.S32.HI R4, RZ, 0x1f, R8 ;  /* 0x0000001fff047819 */ /* 0x000fe40000011408 */
[----:B0-----:R-:W-:-:S04]  /*3860*/  IADD3 R2, P0, PT, R8, R5, RZ ;  /* 0x0000000508027210 */ /* 0x001fc80007f1e0ff */
[----:B-1----:R-:W-:Y:S01]  /*3870*/  LEA R6, P1, R2, UR12, 0x3 ;  /* 0x0000000c02067c11 */ /* 0x002fe2000f8218ff */
[----:B------:R-:W-:-:S05]  /*3880*/  IMAD.X R3, RZ, RZ, R4, P0 ;  /* 0x000000ffff037224 */ /* 0x000fca00000e0604 */
[----:B------:R-:W-:-:S05]  /*3890*/  LEA.HI.X R7, R2, UR13, R3, 0x3, P1 ;  /* 0x0000000d02077c11 */ /* 0x000fca00088f1c03 */
[----:B------:R-:W2:Y:S04]  /*38a0*/  LDG.E.64 R14, desc[UR10][R6.64] ;  /* 0x0000000a060e7981 */ /* 0x000ea8000c1e1b00 */
[----:B------:R-:W2:Y:S04]  /*38b0*/  LDG.E.64 R16, desc[UR10][R6.64+0x800] ;  /* 0x0008000a06107981 */ /* 0x000ea8000c1e1b00 */
[----:B------:R-:W3:Y:S04]  /*38c0*/  LDG.E.64 R18, desc[UR10][R6.64+0x1000] ;  /* 0x0010000a06127981 */ /* 0x000ee8000c1e1b00 */
[----:B------:R-:W4:Y:S01]  /*38d0*/  LDG.E.64 R2, desc[UR10][R6.64+0x1800] ;  /* 0x0018000a06027981 */ /* 0x000f22000c1e1b00 */
[C---:B------:R-:W-:Y:S01]  /*38e0*/  VIADD R10, R5.reuse, 0x100 ;  /* 0x00000100050a7836 */ /* 0x040fe20000000000 */
[----:B------:R-:W-:Y:S01]  /*38f0*/  UMOV UR4, URZ ;  /* 0x000000ff00047c82 */ /* 0x000fe20008000000 */
[----:B------:R-:W-:Y:S01]  /*3900*/  BSSY.RECONVERGENT B1, `(.L_x_1494) ;  /* 0x0000019000017945 */ /* 0x000fe20003800200 */
[----:B------:R0:W5:Y:S02]  /*3910*/  LDG.E.64 R12, desc[UR10][R6.64+0x2000] ;  /* 0x0020000a060c7981 */ /* 0x000164000c1e1b00 */
[----:B0-----:R-:W-:Y:S01]  /*3920*/  LOP3.LUT R7, R5, 0x400, RZ, 0xfc, !PT ;  /* 0x0000040005077812 */ /* 0x001fe200078efcff */
[----:B--2---:R-:W-:-:S06]  /*3930*/  DSETP.GEU.AND P0, PT, R16, R14, PT ;  /* 0x0000000e1000722a */ /* 0x004fcc0003f0e000 */
[----:B------:R-:W-:Y:S01]  /*3940*/  FSEL R14, R16, R14, !P0 ;  /* 0x0000000e100e7208 */ /* 0x000fe20004000000 */
[----:B------:R-:W-:Y:S01]  /*3950*/  VIADD R16, R5, 0x200 ;  /* 0x0000020005107836 */ /* 0x000fe20000000000 */
[----:B------:R-:W-:Y:S02]  /*3960*/  FSEL R15, R17, R15, !P0 ;  /* 0x0000000f110f7208 */ /* 0x000fe40004000000 */
[----:B------:R-:W-:-:S04]  /*3970*/  IADD3 R17, P3, PT, R8, UR14, RZ ;  /* 0x0000000e08117c10 */ /* 0x000fc8000ff7e0ff */
[----:B---3--:R-:W-:Y:S01]  /*3980*/  DSETP.GEU.AND P1, PT, R18, R14, PT ;  /* 0x0000000e1200722a */ /* 0x008fe20003f2e000 */
[----:B------:R-:W-:-:S05]  /*3990*/  IADD3.X R4, PT, PT, R4, UR15, RZ, P3, !PT ;  /* 0x0000000f04047c10 */ /* 0x000fca0009ffe4ff */
[----:B------:R-:W-:Y:S02]  /*39a0*/  FSEL R14, R18, R14, !P1 ;  /* 0x0000000e120e7208 */ /* 0x000fe40004800000 */
[----:B------:R-:W-:-:S03]  /*39b0*/  FSEL R15, R19, R15, !P1 ;  /* 0x0000000f130f7208 */ /* 0x000fc60004800000 */
[----:B------:R-:W-:Y:S02]  /*39c0*/  IMAD.MOV.U32 R8, RZ, RZ, R14 ;  /* 0x000000ffff087224 */ /* 0x000fe400078e000e */
[----:B------:R-:W-:Y:S01]  /*39d0*/  IMAD.MOV.U32 R9, RZ, RZ, R15 ;  /* 0x000000ffff097224 */ /* 0x000fe200078e000f */
[----:B----4-:R-:W-:Y:S01]  /*39e0*/  DSETP.GEU.AND P2, PT, R14, R2, PT ;  /* 0x000000020e00722a */ /* 0x010fe20003f4e000 */
[----:B------:R-:W-:-:S05]  /*39f0*/  @P1 SEL R16, R10, R5, !P0 ;  /* 0x000000050a101207 */ /* 0x000fca0004000000 */
[----:B------:R-:W-:-:S08]  /*3a00*/  IMAD.MOV.U32 R10, RZ, RZ, R16 ;  /* 0x000000ffff0a7224 */ /* 0x000fd000078e0010 */
[----:B------:R-:W-:Y:S05]  /*3a10*/  @!P2 BRA `(.L_x_1495) ;  /* 0x00000000001ca947 */ /* 0x000fea0003800000 */
[----:B------:R-:W-:Y:S01]  /*3a20*/  DSETP.GEU.AND P0, PT, R2, R14, PT ;  /* 0x0000000e0200722a */ /* 0x000fe20003f0e000 */
[----:B------:R-:W-:Y:S02]  /*3a30*/  IMAD.MOV.U32 R8, RZ, RZ, R2 ;  /* 0x000000ffff087224 */ /* 0x000fe400078e0002 */
[----:B------:R-:W-:Y:S02]  /*3a40*/  IMAD.MOV.U32 R9, RZ, RZ, R3 ;  /* 0x000000ffff097224 */ /* 0x000fe400078e0003 */
[----:B------:R-:W-:-:S09]  /*3a50*/  VIADD R10, R5, 0x300 ;  /* 0x00000300050a7836 */ /* 0x000fd20000000000 */
[----:B------:R-:W-:Y:S02]  /*3a60*/  @P0 IMAD.MOV.U32 R8, RZ, RZ, R14 ;  /* 0x000000ffff080224 */ /* 0x000fe400078e000e */
[----:B------:R-:W-:Y:S02]  /*3a70*/  @P0 IMAD.MOV.U32 R9, RZ, RZ, R15 ;  /* 0x000000ffff090224 */ /* 0x000fe400078e000f */
[----:B------:R-:W-:-:S07]  /*3a80*/  @P0 IMAD.MOV.U32 R10, RZ, RZ, R16 ;  /* 0x000000ffff0a0224 */ /* 0x000fce00078e0010 */
.L_x_1495:
[----:B------:R-:W-:Y:S05]  /*3a90*/  BSYNC.RECONVERGENT B1 ;  /* 0x0000000000017941 */ /* 0x000fea0003800200 */
.L_x_1494:
[----:B-----5:R-:W-:Y:S01]  /*3aa0*/  DSETP.GEU.AND P0, PT, R8, R12, PT ;  /* 0x0000000c0800722a */ /* 0x020fe20003f0e000 */
[-C--:B------:R-:W-:Y:S01]  /*3ab0*/  IADD3 R19, P3, PT, R10, R17.reuse, RZ ;  /* 0x000000110a137210 */ /* 0x080fe20007f7e0ff */
[----:B------:R-:W-:Y:S01]  /*3ac0*/  BSSY.RECONVERGENT B1, `(.L_x_1496) ;  /* 0x0000018000017945 */ /* 0x000fe20003800200 */
[----:B------:R-:W-:Y:S01]  /*3ad0*/  IADD3 R14, P2, PT, R7, R17, RZ ;  /* 0x00000011070e7210 */ /* 0x000fe20007f5e0ff */
[----:B------:R-:W-:Y:S01]  /*3ae0*/  IMAD.MOV.U32 R2, RZ, RZ, R8 ;  /* 0x000000ffff027224 */ /* 0x000fe200078e0008 */
[----:B------:R-:W-:Y:S01]  /*3af0*/  IADD3.X R16, PT, PT, R4, UR4, RZ, P3, !PT ;  /* 0x0000000404107c10 */ /* 0x000fe20009ffe4ff */
[----:B------:R-:W-:Y:S01]  /*3b00*/  IMAD.MOV.U32 R3, RZ, RZ, R9 ;  /* 0x000000ffff037224 */ /* 0x000fe200078e0009 */
[----:B------:R-:W-:Y:S01]  /*3b10*/  ISETP.LE.AND P1, PT, R11, UR6, PT ;  /* 0x000000060b007c0c */ /* 0x000fe2000bf23270 */
[----:B------:R-:W-:Y:S02]  /*3b20*/  IMAD.X R15, RZ, RZ, R4, P2 ;  /* 0x000000ffff0f7224 */ /* 0x000fe400010e0604 */
[----:B------:R-:W-:-:S02]  /*3b30*/  IMAD.MOV.U32 R6, RZ, RZ, R19 ;  /* 0x000000ffff067224 */ /* 0x000fc400078e0013 */
[----:B------:R-:W-:Y:S02]  /*3b40*/  IMAD.MOV.U32 R4, RZ, RZ, R16 ;  /* 0x000000ffff047224 */ /* 0x000fe400078e0010 */
[----:B------:R-:W-:Y:S06]  /*3b50*/  @!P0 BRA `(.L_x_1497) ;  /* 0x0000000000388947 */ /* 0x000fec0003800000 */
        /* <DEDUP_REMOVED lines=14> */
.L_x_1497:
[----:B------:R-:W-:Y:S05]  /*3c40*/  BSYNC.RECONVERGENT B1 ;  /* 0x0000000000017941 */ /* 0x000fea0003800200 */
.L_x_1496:
        /* <DEDUP_REMOVED lines=19> */
.L_x_1500:
[----:B------:R-:W-:Y:S05]  /*3d80*/  BSYNC.RECONVERGENT B1 ;  /* 0x0000000000017941 */ /* 0x000fea0003800200 */
.L_x_1499:
[----:B------:R-:W1:Y:S08]  /*3d90*/  S2UR UR5, SR_CgaCtaId ;  /* 0x00000000000579c3 */ /* 0x000e700000008800 */
[----:B------:R-:W-:Y:S06]  /*3da0*/  BAR.SYNC.DEFER_BLOCKING 0x0 ;  /* 0x0000000000007b1d */ /* 0x000fec0000010000 */
[----:B------:R-:W-:Y:S01]  /*3db0*/  UMOV UR4, 0x400 ;  /* 0x0000040000047882 */ /* 0x000fe20000000000 */
[----:B------:R-:W2:Y:S01]  /*3dc0*/  LDCU UR7, c[0x0][0x398] ;  /* 0x00007300ff0777ac */ /* 0x000ea20008000800 */
[----:B-1----:R-:W-:-:S06]  /*3dd0*/  ULEA UR4, UR5, UR4, 0x18 ;  /* 0x0000000405047291 */ /* 0x002fcc000f8ec0ff */
[----:B0-----:R-:W-:-:S05]  /*3de0*/  IMAD.U32 R7, RZ, RZ, UR4 ;  /* 0x00000004ff077e24 */ /* 0x001fca000f8e00ff */
[----:B------:R-:W0:Y:S02]  /*3df0*/  LDS R22, [R7+0x98] ;  /* 0x0000980007167984 */ /* 0x000e240000000800 */
[----:B0-----:R-:W-:-:S05]  /*3e00*/  VIADD R10, R22, 0x500 ;  /* 0x00000500160a7836 */ /* 0x001fca0000000000 */
[----:B------:R-:W-:-:S13]  /*3e10*/  ISETP.GT.AND P0, PT, R10, R11, PT ;  /* 0x0000000b0a00720c */ /* 0x000fda0003f04270 */
[----:B--2---:R-:W-:Y:S05]  /*3e20*/  @P0 BRA `(.L_x_1501) ;  /* 0x00000008005c0947 */ /* 0x004fea0003800000 */
[----:B------:R-:W-:Y:S01]  /*3e30*/  BSSY.RECONVERGENT B1, `(.L_x_1501) ;  /* 0x0000096000017945 */ /* 0x000fe20003800200 */
.L_x_1514:
[----:B------:R-:W0:Y:S01]  /*3e40*/  LDC.64 R28, c[0x0][0x380] ;  /* 0x0000e000ff1c7b82 */ /* 0x000e220000000a00 */
[----:B------:R-:W-:Y:S02]  /*3e50*/  IADD3 R23, P0, PT, R5, R22, RZ ;  /* 0x0000001605177210 */ /* 0x000fe40007f1e0ff */
[----:B------:R-:W-:-:S05]  /*3e60*/  SHF.R.S32.HI R26, RZ, 0x1f, R22 ;  /* 0x0000001fff1a7819 */ /* 0x000fca0000011416 */
[----:B------:R-:W-:Y:S01]  /*3e70*/  IMAD.X R34, RZ, RZ, R26, P0 ;  /* 0x000000ffff227224 */ /* 0x000fe200000e061a */
[----:B------:R-:W1:Y:S01]  /*3e80*/  LDC.64 R10, c[0x0][0x388] ;  /* 0x0000e200ff0a7b82 */ /* 0x000e620000000a00 */
[----:B0-----:R-:W-:-:S04]  /*3e90*/  LEA R28, P0, R23, R28, 0x3 ;  /* 0x0000001c171c7211 */ /* 0x001fc800078018ff */
[----:B------:R-:W-:-:S05]  /*3ea0*/  LEA.HI.X R29, R23, R29, R34, 0x3, P0 ;  /* 0x0000001d171d7211 */ /* 0x000fca00000f1c22 */
[----:B------:R-:W2:Y:S04]  /*3eb0*/  LDG.E.64 R24, desc[UR10][R28.64] ;  /* 0x0000000a1c187981 */ /* 0x000ea8000c1e1b00 */
[----:B------:R0:W5:Y:S04]  /*3ec0*/  LDG.E.64 R20, desc[UR10][R28.64+0x800] ;  /* 0x0008000a1c147981 */ /* 0x000168000c1e1b00 */
[----:B------:R0:W5:Y:S04]  /*3ed0*/  LDG.E.64 R16, desc[UR10][R28.64+0x1000] ;  /* 0x0010000a1c107981 */ /* 0x000168000c1e1b00 */
[----:B------:R0:W5:Y:S04]  /*3ee0*/  LDG.E.64 R14, desc[UR10][R28.64+0x1800] ;  /* 0x0018000a1c0e7981 */ /* 0x000168000c1e1b00 */
[----:B------:R0:W5:Y:S01]  /*3ef0*/  LDG.E.64 R12, desc[UR10][R28.64+0x2000] ;  /* 0x0020000a1c0c7981 */ /* 0x000162000c1e1b00 */
[----:B-1----:R-:W-:Y:S01]  /*3f00*/  IADD3 R23, P1, PT, R23, R10, RZ ;  /* 0x0000000a17177210 */ /* 0x002fe20007f3e0ff */
[----:B------:R-:W-:Y:S01]  /*3f10*/  BSSY.RECONVERGENT B2, `(.L_x_1502) ;  /* 0x0000016000027945 */ /* 0x000fe20003800200 */
[----:B------:R-:W-:-:S02]  /*3f20*/  IMAD.MOV.U32 R30, RZ, RZ, R6 ;  /* 0x000000ffff1e7224 */ /* 0x000fc400078e0006 */
[----:B------:R-:W-:Y:S02]  /*3f30*/  IMAD.MOV.U32 R32, RZ, RZ, R4 ;  /* 0x000000ffff207224 */ /* 0x000fe400078e0004 */
        /* <DEDUP_REMOVED lines=19> */
.L_x_1503:
[----:B------:R-:W-:Y:S05]  /*4070*/  BSYNC.RECONVERGENT B2 ;  /* 0x0000000000027941 */ /* 0x000fea0003800200 */
.L_x_1502:
        /* <DEDUP_REMOVED lines=8> */
[----:B------:R-:W-:Y:S01]  /*4100*/  IADD3 R2, P1, P2, R5, R10, R22 ;  /* 0x0000000a05027210 */ /* 0x000fe20007a3e016 */
[----:B------:R-:W-:Y:S02]  /*4110*/  IMAD.MOV.U32 R24, RZ, RZ, R20 ;  /* 0x000000ffff187224 */ /* 0x000fe400078e0014 */
[----:B------:R-:W-:Y:S01]  /*4120*/  IMAD.MOV.U32 R25, RZ, RZ, R21 ;  /* 0x000000ffff197224 */ /* 0x000fe200078e0015 */
[----:B------:R-:W-:Y:S02]  /*4130*/  IADD3 R29, P3, PT, R2, 0x100, RZ ;  /* 0x00000100021d7810 */ /* 0x000fe40007f7e0ff */
[----:B------:R-:W-:-:S05]  /*4140*/  IADD3.X R2, PT, PT, RZ, R11, R26, P1, P2 ;  /* 0x0000000bff027210 */ /* 0x000fca0000fe441a */
[----:B------:R-:W-:Y:S02]  /*4150*/  IMAD.X R31, RZ, RZ, R2, P3 ;  /* 0x000000ffff1f7224 */ /* 0x000fe400018e0602 */
        /* <DEDUP_REMOVED lines=9> */
.L_x_1505:
[----:B------:R-:W-:Y:S05]  /*41f0*/  BSYNC.RECONVERGENT B2 ;  /* 0x0000000000027941 */ /* 0x000fea0003800200 */
.L_x_1504:
        /* <DEDUP_REMOVED lines=23> */
.L_x_1507:
[----:B------:R-:W-:Y:S05]  /*4370*/  BSYNC.RECONVERGENT B2 ;  /* 0x0000000000027941 */ /* 0x000fea0003800200 */
.L_x_1506:
        /* <DEDUP_REMOVED lines=23> */
.L_x_1509:
[----:B------:R-:W-:Y:S05]  /*44f0*/  BSYNC.RECONVERGENT B2 ;  /* 0x0000000000027941 */ /* 0x000fea0003800200 */
.L_x_1508:
        /* <DEDUP_REMOVED lines=21> */
.L_x_1511:
[----:B------:R-:W-:Y:S05]  /*4650*/  BSYNC.RECONVERGENT B2 ;  /* 0x0000000000027941 */ /* 0x000fea0003800200 */
.L_x_1510:
[----:B------:R-:W-:Y:S01]  /*4660*/  BAR.SYNC.DEFER_BLOCKING 0x0 ;  /* 0x0000000000007b1d */ /* 0x000fe20000010000 */
[----:B------:R-:W-:-:S05]  /*4670*/  ISETP.NE.AND P0, PT, R5, RZ, PT ;  /* 0x000000ff0500720c */ /* 0x000fca0003f05270 */
[----:B------:R-:W-:Y:S08]  /*4680*/  BSSY.RECONVERGENT B2, `(.L_x_1512) ;  /* 0x000000a000027945 */ /* 0x000ff00003800200 */
[----:B------:R-:W-:Y:S05]  /*4690*/  @P0 BRA `(.L_x_1513) ;  /* 0x0000000000200947 */ /* 0x000fea0003800000 */
[----:B------:R-:W-:-:S05]  /*46a0*/  IMAD.MOV.U32 R11, RZ, RZ, 0x500 ;  /* 0x00000500ff0b7424 */ /* 0x000fca00078e00ff */
[----:B------:R-:W2:Y:S01]  /*46b0*/  ATOMG.E.ADD.STRONG.GPU PT, R7, desc[UR10][R8.64], R11 ;  /* 0x8000000b080779a8 */ /* 0x000ea200081ef10a */
[----:B------:R-:W0:Y:S01]  /*46c0*/  S2UR UR5, SR_CgaCtaId ;  /* 0x00000000000579c3 */ /* 0x000e220000008800 */
[----:B------:R-:W-:Y:S02]  /*46d0*/  UMOV UR4, 0x400 ;  /* 0x0000040000047882 */ /* 0x000fe40000000000 */
[----:B0-----:R-:W-:Y:S01]  /*46e0*/  ULEA UR4, UR5, UR4, 0x18 ;  /* 0x0000000405047291 */ /* 0x001fe2000f8ec0ff */
[----:B--2---:R-:W-:-:S05]  /*46f0*/  VIADD R10, R7, UR6 ;  /* 0x00000006070a7c36 */ /* 0x004fca0008000000 */
[----:B------:R-:W-:-:S05]  /*4700*/  IMAD.U32 R7, RZ, RZ, UR4 ;  /* 0x00000004ff077e24 */ /* 0x000fca000f8e00ff */
[----:B------:R0:W-:Y:S02]  /*4710*/  STS [R7+0x98], R10 ;  /* 0x0000980a07007388 */ /* 0x0001e40000000800 */
.L_x_1513:
[----:B------:R-:W-:Y:S05]  /*4720*/  BSYNC.RECONVERGENT B2 ;  /* 0x0000000000027941 */ /* 0x000fea0003800200 */
.L_x_1512:
[----:B------:R-:W-:Y:S01]  /*4730*/  BAR.SYNC.DEFER_BLOCKING 0x0 ;  /* 0x0000000000007b1d */ /* 0x000fe20000010000 */
[----:B------:R-:W-:-:S05]  /*4740*/  IMAD.U32 R11, RZ, RZ, UR7 ;  /* 0x00000007ff0b7e24 */ /* 0x000fca000f8e00ff */
[----:B------:R-:W0:Y:S02]  /*4750*/  LDS R22, [R7+0x98] ;  /* 0x0000980007167984 */ /* 0x000e240000000800 */
[----:B0-----:R-:W-:-:S05]  /*4760*/  VIADD R10, R22, 0x500 ;  /* 0x00000500160a7836 */ /* 0x001fca0000000000 */
[----:B------:R-:W-:-:S13]  /*4770*/  ISETP.GT.AND P0, PT, R10, R11, PT ;  /* 0x0000000b0a00720c */ /* 0x000fda0003f04270 */
[----:B------:R-:W-:Y:S05]  /*4780*/  @!P0 BRA `(.L_x_1514) ;  /* 0xfffffff400ac8947 */ /* 0x000fea000383ffff */
[----:B------:R-:W-:Y:S05]  /*4790*/  BSYNC.RECONVERGENT B1 ;  /* 0x0000000000017941 */ /* 0x000fea0003800200 */
.L_x_1501:
        /* <DEDUP_REMOVED lines=21> */
.L_x_1520:
[----:B--2---:R-:W-:-:S06]  /*48f0*/  IMAD.WIDE R12, R15, 0x8, R10 ;  /* 0x000000080f0c7825 */ /* 0x004fcc00078e020a */
[----:B------:R-:W2:Y:S01]  /*4900*/  LDG.E.64 R12, desc[UR10][R12.64] ;  /* 0x0000000a0c0c7981 */ /* 0x000ea2000c1e1b00 */
[----:B------:R-:W-:Y:S01]  /*4910*/  VIADD R9, R9, 0x1 ;  /* 0x0000000109097836 */ /* 0x000fe20000000000 */
[----:B-1----:R-:W-:Y:S01]  /*4920*/  IADD3 R21, P1, PT, R15, UR4, RZ ;  /* 0x000000040f157c10 */ /* 0x002fe2000ff3e0ff */
[----:B------:R-:W-:Y:S03]  /*4930*/  BSSY.RECONVERGENT B3, `(.L_x_1518) ;  /* 0x0000017000037945 */ /* 0x000fe60003800200 */
[----:B------:R-:W-:Y:S02]  /*4940*/  ISETP.NE.AND P2, PT, R9, RZ, PT ;  /* 0x000000ff0900720c */ /* 0x000fe40003f45270 */
[----:B------:R-:W-:Y:S01]  /*4950*/  LEA.HI.X.SX32 R23, R15, UR5, 0x1, P1 ;  /* 0x000000050f177c11 */ /* 0x000fe200088f0eff */
        /* <DEDUP_REMOVED lines=20> */
.L_x_1519:
[----:B0-----:R-:W-:Y:S05]  /*4aa0*/  BSYNC.RECONVERGENT B3 ;  /* 0x0000000000037941 */ /* 0x001fea0003800200 */
.L_x_1518:
[----:B------:R-:W-:Y:S02]  /*4ab0*/  VIADD R7, R7, 0x100 ;  /* 0x0000010007077836 */ /* 0x000fe40000000000 */
[----:B------:R-:W-:Y:S01]  /*4ac0*/  VIADD R15, R15, 0x100 ;  /* 0x000001000f0f7836 */ /* 0x000fe20000000000 */
[----:B------:R-:W-:Y:S06]  /*4ad0*/  @P2 BRA `(.L_x_1520) ;  /* 0xfffffffc00842947 */ /* 0x000fec000383ffff */
.L_x_1517:
[----:B01----:R-:W-:Y:S05]  /*4ae0*/  BSYNC.RECONVERGENT B2 ;  /* 0x0000000000027941 */ /* 0x003fea0003800200 */
.L_x_1516:
        /* <DEDUP_REMOVED lines=9> */
.L_x_1529:
[----:B------:R-:W-:-:S05]  /*4b80*/  IMAD.WIDE R22, R9, 0x8, R10 ;  /* 0x0000000809167825 */ /* 0x000fca00078e020a */
[----:B------:R-:W2:Y:S04]  /*4b90*/  LDG.E.64 R20, desc[UR10][R22.64+-0x1000] ;  /* 0xfff0000a16147981 */ /* 0x000ea8000c1e1b00 */
[----:B------:R0:W5:Y:S04]  /*4ba0*/  LDG.E.64 R16, desc[UR10][R22.64+-0x800] ;  /* 0xfff8000a16107981 */ /* 0x000168000c1e1b00 */
        /* <DEDUP_REMOVED lines=25> */
.L_x_1522:
[----:B------:R-:W-:Y:S05]  /*4d40*/  BSYNC.RECONVERGENT B2 ;  /* 0x0000000000027941 */ /* 0x000fea0003800200 */
.L_x_1521:
        /* <DEDUP_REMOVED lines=23> */
.L_x_1524:
[----:B------:R-:W-:Y:S05]  /*4ec0*/  BSYNC.RECONVERGENT B2 ;  /* 0x0000000000027941 */ /* 0x000fea0003800200 */
.L_x_1523:
[----:B------:R-:W-:Y:S01]  /*4ed0*/  DSETP.GEU.AND P0, PT, R2, R14, PT ;  /* 0x0000000e0200722a */ /* 0x000fe20003f0e000 */
[C---:B------:R-:W-:Y:S01]  /*4ee0*/  IADD3 R21, P1, PT, R26.reuse, UR6, RZ ;  /* 0x000000061a157c10 */ /* 0x040fe2000ff3e0ff */
        /* <DEDUP_REMOVED lines=22> */
.L_x_1526:
[----:B------:R-:W-:Y:S05]  /*5050*/  BSYNC.RECONVERGENT B2 ;  /* 0x0000000000027941 */ /* 0x000fea0003800200 */
.L_x_1525:
        /* <DEDUP_REMOVED lines=22> */
.L_x_1528:
[----:B------:R-:W-:Y:S05]  /*51c0*/  BSYNC.RECONVERGENT B2 ;  /* 0x0000000000027941 */ /* 0x000fea0003800200 */
.L_x_1527:
[----:B------:R-:W-:Y:S02]  /*51d0*/  VIADD R7, R7, 0x400 ;  /* 0x0000040007077836 */ /* 0x000fe40000000000 */
[----:B------:R-:W-:Y:S02]  /*51e0*/  VIADD R27, R27, 0x400 ;  /* 0x000004001b1b7836 */ /* 0x000fe40000000000 */
[----:B------:R-:W-:Y:S01]  /*51f0*/  VIADD R26, R26, 0x400 ;  /* 0x000004001a1a7836 */ /* 0x000fe20000000000 */
[----:B------:R-:W-:Y:S01]  /*5200*/  ISETP.GE.AND P0, PT, R7, R8, PT ;  /* 0x000000080700720c */ /* 0x000fe20003f06270 */
[----:B------:R-:W-:Y:S02]  /*5210*/  VIADD R25, R25, 0x400 ;  /* 0x0000040019197836 */ /* 0x000fe40000000000 */
[----:B------:R-:W-:-:S10]  /*5220*/  VIADD R9, R9, 0x400 ;  /* 0x0000040009097836 */ /* 0x000fd40000000000 */
[----:B------:R-:W-:Y:S05]  /*5230*/  @!P0 BRA `(.L_x_1529) ;  /* 0xfffffff800508947 */ /* 0x000fea000383ffff */
.L_x_1515:
[----:B01----:R-:W-:Y:S05]  /*5240*/  BSYNC.RECONVERGENT B1 ;  /* 0x0000000000017941 */ /* 0x003fea0003800200 */
.L_x_1498:
        /* <DEDUP_REMOVED lines=27> */
.L_x_1531:
[----:B------:R-:W-:Y:S05]  /*5400*/  BSYNC.RECONVERGENT B1 ;  /* 0x0000000000017941 */ /* 0x000fea0003800200 */
.L_x_1530:
        /* <DEDUP_REMOVED lines=26> */
.L_x_1533:
[----:B------:R-:W-:Y:S05]  /*55b0*/  BSYNC.RECONVERGENT B1 ;  /* 0x0000000000017941 */ /* 0x000fea0003800200 */
.L_x_1532:
        /* <DEDUP_REMOVED lines=26> */
.L_x_1535:
[----:B------:R-:W-:Y:S05]  /*5760*/  BSYNC.RECONVERGENT B1 ;  /* 0x0000000000017941 */ /* 0x000fea0003800200 */
.L_x_1534:
        /* <DEDUP_REMOVED lines=26> */
.L_x_1537:
[----:B------:R-:W-:Y:S05]  /*5910*/  BSYNC.RECONVERGENT B1 ;  /* 0x0000000000017941 */ /* 0x000fea0003800200 */
.L_x_1536:
        /* <DEDUP_REMOVED lines=27> */
.L_x_1539:
[----:B------:R-:W-:Y:S05]  /*5ad0*/  BSYNC.RECONVERGENT B1 ;  /* 0x0000000000017941 */ /* 0x000fea0003800200 */
.L_x_1538:
        /* <DEDUP_REMOVED lines=10> */
.L_x_1541:
[----:B------:R-:W-:Y:S05]  /*5b80*/  BSYNC.RECONVERGENT B1 ;  /* 0x0000000000017941 */ /* 0x000fea0003800200 */
.L_x_1540:
[----:B------:R-:W-:Y:S01]  /*5b90*/  BAR.SYNC.DEFER_BLOCKING 0x0 ;  /* 0x0000000000007b1d */ /* 0x000fe20000010000 */
[----:B------:R-:W-:-:S13]  /*5ba0*/  ISETP.NE.AND P1, PT, R5, RZ, PT ;  /* 0x000000ff0500720c */ /* 0x000fda0003f25270 */
[----:B------:R-:W-:Y:S05]  /*5bb0*/  @P1 BRA `(.L_x_1457) ;  /* 0x0000000800841947 */ /* 0x000fea0003800000 */
[----:B------:R-:W2:Y:S01]  /*5bc0*/  S2R R5, SR_CgaCtaId ;  /* 0x0000000000057919 */ /* 0x000ea20000008800 */
[----:B------:R-:W-:Y:S01]  /*5bd0*/  MOV R30, 0x400 ;  /* 0x00000400001e7802 */ /* 0x000fe20000000f00 */
[----:B------:R-:W-:Y:S01]  /*5be0*/  BSSY.RECONVERGENT B1, `(.L_x_1542) ;  /* 0x000001a000017945 */ /* 0x000fe20003800200 */
[----:B------:R-:W-:Y:S02]  /*5bf0*/  IMAD.MOV.U32 R31, RZ, RZ, R16 ;  /* 0x000000ffff1f7224 */ /* 0x000fe400078e0010 */
[----:B------:R-:W-:Y:S02]  /*5c00*/  IMAD.MOV.U32 R33, RZ, RZ, R17 ;  /* 0x000000ffff217224 */ /* 0x000fe400078e0011 */
[----:B------:R-:W-:Y:S02]  /*5c10*/  IMAD.MOV.U32 R28, RZ, RZ, R2 ;  /* 0x000000ffff1c7224 */ /* 0x000fe400078e0002 */
[----:B------:R-:W-:Y:S01]  /*5c20*/  IMAD.MOV.U32 R29, RZ, RZ, R3 ;  /* 0x000000ffff1d7224 */ /* 0x000fe200078e0003 */
[----:B--2---:R-:W-:-:S05]  /*5c30*/  LEA R30, R5, R30, 0x18 ;  /* 0x0000001e051e7211 */ /* 0x004fca00078ec0ff */
[----:B------:R-:W2:Y:S04]  /*5c40*/  LDS.64 R18, [R30+0x18] ;  /* 0x000018001e127984 */ /* 0x000ea80000000a00 */
[----:B------:R3:W4:Y:S04]  /*5c50*/  LDS.128 R12, [R30+0x40] ;  /* 0x000040001e0c7984 */ /* 0x0007280000000c00 */
[----:B------:R3:W3:Y:S04]  /*5c60*/  LDS.128 R8, [R30+0x50] ;  /* 0x000050001e087984 */ /* 0x0006e80000000c00 */
[----:B01----:R0:W1:Y:S01]  /*5c70*/  LDS.128 R4, [R30+0x20] ;  /* 0x000020001e047984 */ /* 0x0030620000000c00 */
[----:B--2---:R-:W-:-:S14]  /*5c80*/  DSETP.GEU.AND P0, PT, R2, R18, PT ;  /* 0x000000120200722a */ /* 0x004fdc0003f0e000 */
        /* <DEDUP_REMOVED lines=15> */
.L_x_1543:
[----:B------:R-:W-:Y:S05]  /*5d80*/  BSYNC.RECONVERGENT B1 ;  /* 0x0000000000017941 */ /* 0x000fea0003800200 */
.L_x_1542:
        /* <DEDUP_REMOVED lines=24> */
.L_x_1545:
[----:B------:R-:W-:Y:S05]  /*5f10*/  BSYNC.RECONVERGENT B1 ;  /* 0x0000000000017941 */ /* 0x000fea0003800200 */
.L_x_1544:
        /* <DEDUP_REMOVED lines=21> */
.L_x_1547:
[----:B------:R-:W-:Y:S05]  /*6070*/  BSYNC.RECONVERGENT B1 ;  /* 0x0000000000017941 */ /* 0x000fea0003800200 */
.L_x_1546:
        /* <DEDUP_REMOVED lines=21> */
.L_x_1549:
[----:B------:R-:W-:Y:S05]  /*61d0*/  BSYNC.RECONVERGENT B1 ;  /* 0x0000000000017941 */ /* 0x000fea0003800200 */
.L_x_1548:
        /* <DEDUP_REMOVED lines=21> */
.L_x_1551:
[----:B------:R-:W-:Y:S05]  /*6330*/  BSYNC.RECONVERGENT B1 ;  /* 0x0000000000017941 */ /* 0x000fea0003800200 */
.L_x_1550:
        /* <DEDUP_REMOVED lines=21> */
.L_x_1553:
[----:B------:R-:W-:Y:S05]  /*6490*/  BSYNC.RECONVERGENT B1 ;  /* 0x0000000000017941 */ /* 0x000fea0003800200 */
.L_x_1552:
        /* <DEDUP_REMOVED lines=19> */
.L_x_1457:
[----:B------:R-:W-:Y:S05]  /*65d0*/  BSYNC.RECONVERGENT B0 ;  /* 0x0000000000007941 */ /* 0x000fea0003800200 */
.L_x_1424:
[----:B------:R-:W-:Y:S05]  /*65e0*/  @P1 EXIT ;  /* 0x000000000000194d */ /* 0x000fea0003800000 */
[----:B01----:R-:W0:Y:S02]  /*65f0*/  LDC.64 R4, c[0x0][0x390] ;  /* 0x0000e400ff047b82 */ /* 0x003e240000000a00 */
[----:B0-----:R-:W-:-:S05]  /*6600*/  IMAD.WIDE.U32 R4, R0, 0x10, R4 ;  /* 0x0000001000047825 */ /* 0x001fca00078e0004 */
[----:B------:R-:W-:Y:S04]  /*6610*/  STG.E.64 desc[UR10][R4.64], R2 ;  /* 0x0000000204007986 */ /* 0x000fe8000c101b0a */
[----:B---34-:R-:W-:Y:S01]  /*6620*/  STG.E.64 desc[UR10][R4.64+0x8], R16 ;  /* 0x0000081004007986 */ /* 0x018fe2000c101b0a */
[----:B------:R-:W-:Y:S05]  /*6630*/  EXIT ;  /* 0x000000000000794d */ /* 0x000fea0003800000 */
.L_x_1554:
        /* <DEDUP_REMOVED lines=12> */
.L_x_1711:


//--------------------- .text._ZN6thrust24THRUST_300001_SM_1000_NS8cuda_cub4core6detail13_kernel_agentINS1_8__reduce11ReduceAgentINS0_12zip_iteratorIN4cuda3std3__45tupleIJNS0_6detail15normal_iteratorINS0_10device_ptrIdEEEENS0_17counting_iteratorIlNS0_11use_defaultESI_SI_EEEEEEEPNSB_IJdlEEESM_iNS1_9__extrema9arg_min_fIdlNSA_4lessIdEEEEEEJSL_SN_iSS_EEEvDpT0_ --------------------------
	.section	.text._ZN6thrust24THRUST_300001_SM_1000_NS8cuda_cub4core6detail13_kernel_agentINS1_8__reduce11ReduceAgentINS0_12zip_iteratorIN4cuda3std3__45tupleIJNS0_6detail15normal_iteratorINS0_10device_ptrIdEEEENS0_17counting_iteratorIlNS0_11use_defaultESI_SI_EEEEEEEPNSB_IJdlEEESM_iNS1_9__extrema9arg_min_fIdlNSA_4lessIdEEEEEEJSL_SN_iSS_EEEvDpT0_,"ax",@progbits
	.align	128
        .global         _ZN6thrust24THRUST_300001_SM_1000_NS8cuda_cub4core6detail13_kernel_agentINS1_8__reduce11ReduceAgentINS0_12zip_iteratorIN4cuda3std3__45tupleIJNS0_6detail15normal_iteratorINS0_10device_ptrIdEEEENS0_17counting_iteratorIlNS0_11use_defaultESI_SI_EEEEEEEPNSB_IJdlEEESM_iNS1_9__extrema9arg_min_fIdlNSA_4lessIdEEEEEEJSL_SN_iSS_EEEvDpT0_
        .type           _ZN6thrust24THRUST_300001_SM_1000_NS8cuda_cub4core6detail13_kernel_agentINS1_8__reduce11ReduceAgentINS0_12zip_iteratorIN4cuda3std3__45tupleIJNS0_6detail15normal_iteratorINS0_10device_ptrIdEEEENS0_17counting_iteratorIlNS0_11use_defaultESI_SI_EEEEEEEPNSB_IJdlEEESM_iNS1_9__extrema9arg_min_fIdlNSA_4lessIdEEEEEEJSL_SN_iSS_EEEvDpT0_,@function
        .size           _ZN6thrust24THRUST_300001_SM_1000_NS8cuda_cub4core6detail13_kernel_agentINS1_8__reduce11ReduceAgentINS0_12zip_iteratorIN4cuda3std3__45tupleIJNS0_6detail15normal_iteratorINS0_10device_ptrIdEEEENS0_17counting_iteratorIlNS0_11use_defaultESI_SI_EEEEEEEPNSB_IJdlEEESM_iNS1_9__extrema9arg_min_fIdlNSA_4lessIdEEEEEEJSL_SN_iSS_EEEvDpT0_,(.L_x_1712 - _ZN6thrust24THRUST_300001_SM_1000_NS8cuda_cub4core6detail13_kernel_agentINS1_8__reduce11ReduceAgentINS0_12zip_iteratorIN4cuda3std3__45tupleIJNS0_6detail15normal_iteratorINS0_10device_ptrIdEEEENS0_17counting_iteratorIlNS0_11use_defaultESI_SI_EEEEEEEPNSB_IJdlEEESM_iNS1_9__extrema9arg_min_fIdlNSA_4lessIdEEEEEEJSL_SN_iSS_EEEvDpT0_)
        .other          _ZN6thrust24THRUST_300001_SM_1000_NS8cuda_cub4core6detail13_kernel_agentINS1_8__reduce11ReduceAgentINS0_12zip_iteratorIN4cuda3std3__45tupleIJNS0_6detail15normal_iteratorINS0_10device_ptrIdEEEENS0_17counting_iteratorIlNS0_11use_defaultESI_SI_EEEEEEEPNSB_IJdlEEESM_iNS1_9__extrema9arg_min_fIdlNSA_4lessIdEEEEEEJSL_SN_iSS_EEEvDpT0_,@"STO_CUDA_ENTRY STV_DEFAULT"
_ZN6thrust24THRUST_300001_SM_1000_NS8cuda_cub4core6detail13_kernel_agentINS1_8__reduce11ReduceAgentINS0_12zip_iteratorIN4cuda3std3__45tupleIJNS0_6detail15normal_iteratorINS0_10device_ptrIdEEEENS0_17counting_iteratorIlNS0_11use_defaultESI_SI_EEEEEEEPNSB_IJdlEEESM_iNS1_9__extrema9arg_min_fIdlNSA_4lessIdEEEEEEJSL_SN_iSS_EEEvDpT0_:
.text._ZN6thrust24THRUST_300001_SM_1000_NS8cuda_cub4core6detail13_kernel_agentINS1_8__reduce11ReduceAgentINS0_12zip_iteratorIN4cuda3std3__45tupleIJNS0_6detail15normal_iteratorINS0_10device_ptrIdEEEENS0_17counting_iteratorIlNS0_11use_defaultESI_SI_EEEEEEEPNSB_IJdlEEESM_iNS1_9__extrema9arg_min_fIdlNSA_4lessIdEEEEEEJSL_SN_iSS_EEEvDpT0_:
        /* <DEDUP_REMOVED lines=23> */
.L_x_1558:
[----:B0-----:R-:W-:Y:S05]  /*0170*/  BSYNC.RECONVERGENT B1 ;  /* 0x0000000000017941 */ /* 0x001fea0003800200 */
.L_x_1557:
        /* <DEDUP_REMOVED lines=19> */
.L_x_1565:
        /* <DEDUP_REMOVED lines=27> */
.L_x_1564:
[----:B------:R-:W-:Y:S05]  /*0460*/  BSYNC.RECONVERGENT B3 ;  /* 0x0000000000037941 */ /* 0x000fea0003800200 */
.L_x_1563:
[----:B------:R-:W-:Y:S01]  /*0470*/  IADD3 R17, P0, PT, R17, 0x100, RZ ;  /* 0x0000010011117810 */ /* 0x000fe20007f1e0ff */
[----:B------:R-:W-:Y:S02]  /*0480*/  VIADD R10, R10, 0x100 ;  /* 0x000001000a0a7836 */ /* 0x000fe40000000000 */
[----:B------:R-:W-:Y:S02]  /*0490*/  IMAD.X R15, RZ, RZ, R15, P3 ;  /* 0x000000ffff0f7224 */ /* 0x000fe400018e060f */
[----:B------:R-:W-:Y:S01]  /*04a0*/  IMAD.X R16, RZ, RZ, R16, P0 ;  /* 0x000000ffff107224 */ /* 0x000fe200000e0610 */
[----:B------:R-:W-:Y:S07]  /*04b0*/  @P2 BRA `(.L_x_1565) ;  /* 0xfffffffc007c2947 */ /* 0x000fee000383ffff */
.L_x_1562:
[----:B------:R-:W-:Y:S05]  /*04c0*/  BSYNC.RECONVERGENT B2 ;  /* 0x0000000000027941 */ /* 0x000fea0003800200 */
.L_x_1561:
[----:B------:R-:W-:-:S13]  /*04d0*/  ISETP.GE.U32.AND P0, PT, R18, 0x300, PT ;  /* 0x000003001200780c */ /* 0x000fda0003f06070 */
[----:B------:R-:W-:Y:S05]  /*04e0*/  @!P0 BRA `(.L_x_1560) ;  /* 0x0000000400bc8947 */ /* 0x000fea0003800000 */
[----:B------:R-:W0:Y:S01]  /*04f0*/  LDC.64 R4, c[0x0][0x380] ;  /* 0x0000e000ff047b82 */ /* 0x000e220000000a00 */
[----:B------:R-:W-:-:S07]  /*0500*/  VIADD R20, R10, 0x200 ;  /* 0x000002000a147836 */ /* 0x000fce0000000000 */
[----:B------:R-:W1:Y:S02]  /*0510*/  LDC.64 R6, c[0x0][0x388] ;  /* 0x0000e200ff067b82 */ /* 0x000e640000000a00 */
.L_x_1574:
        /* <DEDUP_REMOVED lines=29> */
.L_x_1567:
[----:B------:R-:W-:Y:S05]  /*06f0*/  BSYNC.RECONVERGENT B2 ;  /* 0x0000000000027941 */ /* 0x000fea0003800200 */
.L_x_1566:
        /* <DEDUP_REMOVED lines=25> */
.L_x_1569:
[----:B------:R-:W-:Y:S05]  /*0890*/  BSYNC.RECONVERGENT B2 ;  /* 0x0000000000027941 */ /* 0x000fea0003800200 */
.L_x_1568:
        /* <DEDUP_REMOVED lines=24> */
.L_x_1571:
[----:B------:R-:W-:Y:S05]  /*0a20*/  BSYNC.RECONVERGENT B2 ;  /* 0x0000000000027941 */ /* 0x000fea0003800200 */
.L_x_1570:
        /* <DEDUP_REMOVED lines=22> */
.L_x_1573:
[----:B------:R-:W-:Y:S05]  /*0b90*/  BSYNC.RECONVERGENT B2 ;  /* 0x0000000000027941 */ /* 0x000fea0003800200 */
.L_x_1572:
[C---:B------:R-:W-:Y:S02]  /*0ba0*/  VIADD R10, R20.reuse, 0x200 ;  /* 0x00000200140a7836 */ /* 0x040fe40000000000 */
[----:B------:R-:W-:-:S03]  /*0bb0*/  VIADD R20, R20, 0x400 ;  /* 0x0000040014147836 */ /* 0x000fc60000000000 */
[----:B------:R-:W-:-:S13]  /*0bc0*/  ISETP.GE.AND P0, PT, R10, UR5, PT ;  /* 0x000000050a007c0c */ /* 0x000fda000bf06270 */
[----:B------:R-:W-:Y:S05]  /*0bd0*/  @!P0 BRA `(.L_x_1574) ;  /* 0xfffffff800508947 */ /* 0x000fea000383ffff */
.L_x_1560:
[----:B------:R-:W-:Y:S05]  /*0be0*/  BSYNC.RECONVERGENT B1 ;  /* 0x0000000000017941 */ /* 0x000fea0003800200 */
.L_x_1559:
        /* <DEDUP_REMOVED lines=30> */
.L_x_1577:
[----:B------:R-:W-:Y:S05]  /*0dd0*/  BSYNC.RECONVERGENT B1 ;  /* 0x0000000000017941 */ /* 0x000fea0003800200 */
.L_x_1576:
        /* <DEDUP_REMOVED lines=26> */
.L_x_1579:
[----:B------:R-:W-:Y:S05]  /*0f80*/  BSYNC.RECONVERGENT B1 ;  /* 0x0000000000017941 */ /* 0x000fea0003800200 */
.L_x_1578:
        /* <DEDUP_REMOVED lines=26> */
.L_x_1581:
[----:B------:R-:W-:Y:S05]  /*1130*/  BSYNC.RECONVERGENT B1 ;  /* 0x0000000000017941 */ /* 0x000fea0003800200 */
.L_x_1580:
        /* <DEDUP_REMOVED lines=26> */
.L_x_1583:
[----:B------:R-:W-:Y:S05]  /*12e0*/  BSYNC.RECONVERGENT B1 ;  /* 0x0000000000017941 */ /* 0x000fea0003800200 */
.L_x_1582:
        /* <DEDUP_REMOVED lines=27> */
.L_x_1585:
[----:B------:R-:W-:Y:S05]  /*14a0*/  BSYNC.RECONVERGENT B1 ;  /* 0x0000000000017941 */ /* 0x000fea0003800200 */
.L_x_1584:
        /* <DEDUP_REMOVED lines=10> */
.L_x_1587:
[----:B------:R-:W-:Y:S05]  /*1550*/  BSYNC.RECONVERGENT B1 ;  /* 0x0000000000017941 */ /* 0x000fea0003800200 */
.L_x_1586:
        /* <DEDUP_REMOVED lines=31> */
.L_x_1590:
[----:B------:R-:W-:Y:S05]  /*1750*/  BSYNC.RECONVERGENT B1 ;  /* 0x0000000000017941 */ /* 0x000fea0003800200 */
.L_x_1589:
        /* <DEDUP_REMOVED lines=22> */
.L_x_1592:
[----:B------:R-:W-:Y:S05]  /*18c0*/  BSYNC.RECONVERGENT B1 ;  /* 0x0000000000017941 */ /* 0x000fea0003800200 */
.L_x_1591:
        /* <DEDUP_REMOVED lines=22> */
.L_x_1594:
[----:B------:R-:W-:Y:S05]  /*1a30*/  BSYNC.RECONVERGENT B1 ;  /* 0x0000000000017941 */ /* 0x000fea0003800200 */
.L_x_1593:
        /* <DEDUP_REMOVED lines=22> */
.L_x_1596:
[----:B------:R-:W-:Y:S05]  /*1ba0*/  BSYNC.RECONVERGENT B1 ;  /* 0x0000000000017941 */ /* 0x000fea0003800200 */
.L_x_1595:
        /* <DEDUP_REMOVED lines=21> */
.L_x_1598:
[----:B------:R-:W-:Y:S05]  /*1d00*/  BSYNC.RECONVERGENT B1 ;  /* 0x0000000000017941 */ /* 0x000fea0003800200 */
.L_x_1597:
        /* <DEDUP_REMOVED lines=21> */
.L_x_1600:
[----:B------:R-:W-:Y:S05]  /*1e60*/  BSYNC.RECONVERGENT B1 ;  /* 0x0000000000017941 */ /* 0x000fea0003800200 */
.L_x_1599:
        /* <DEDUP_REMOVED lines=20> */
.L_x_1575:
        /* <DEDUP_REMOVED lines=33> */
.L_x_1602:
[----:B------:R-:W-:Y:S05]  /*21c0*/  BSYNC.RECONVERGENT B1 ;  /* 0x0000000000017941 */ /* 0x000fea0003800200 */
.L_x_1601:
        /* <DEDUP_REMOVED lines=27> */
.L_x_1604:
[----:B------:R-:W-:Y:S05]  /*2380*/  BSYNC.RECONVERGENT B1 ;  /* 0x0000000000017941 */ /* 0x000fea0003800200 */
.L_x_1603:
        /* <DEDUP_REMOVED lines=27> */
.L_x_1606:
[----:B------:R-:W-:Y:S05]  /*2540*/  BSYNC.RECONVERGENT B1 ;  /* 0x0000000000017941 */ /* 0x000fea0003800200 */
.L_x_1605:
        /* <DEDUP_REMOVED lines=27> */
.L_x_1608:
[----:B------:R-:W-:Y:S05]  /*2700*/  BSYNC.RECONVERGENT B1 ;  /* 0x0000000000017941 */ /* 0x000fea0003800200 */
.L_x_1607:
        /* <DEDUP_REMOVED lines=28> */
.L_x_1610:
[----:B------:R-:W-:Y:S05]  /*28d0*/  BSYNC.RECONVERGENT B1 ;  /* 0x0000000000017941 */ /* 0x000fea0003800200 */
.L_x_1609:
        /* <DEDUP_REMOVED lines=10> */
.L_x_1612:
[----:B------:R-:W-:Y:S05]  /*2980*/  BSYNC.RECONVERGENT B1 ;  /* 0x0000000000017941 */ /* 0x000fea0003800200 */
.L_x_1611:
        /* <DEDUP_REMOVED lines=35> */
.L_x_1614:
[----:B------:R-:W-:Y:S05]  /*2bc0*/  BSYNC.RECONVERGENT B1 ;  /* 0x0000000000017941 */ /* 0x000fea0003800200 */
.L_x_1613:
        /* <DEDUP_REMOVED lines=32> */
.L_x_1616:
[----:B------:R-:W-:Y:S05]  /*2dd0*/  BSYNC.RECONVERGENT B1 ;  /* 0x0000000000017941 */ /* 0x000fea0003800200 */
.L_x_1615:
        /* <DEDUP_REMOVED lines=32> */
.L_x_1618:
[----:B------:R-:W-:Y:S05]  /*2fe0*/  BSYNC.RECONVERGENT B1 ;  /* 0x0000000000017941 */ /* 0x000fea0003800200 */
.L_x_1617:
        /* <DEDUP_REMOVED lines=32> */
.L_x_1620:
[----:B------:R-:W-:Y:S05]  /*31f0*/  BSYNC.RECONVERGENT B1 ;  /* 0x0000000000017941 */ /* 0x000fea0003800200 */
.L_x_1619:
        /* <DEDUP_REMOVED lines=32> */
.L_x_1622:
[----:B------:R-:W-:Y:S05]  /*3400*/  BSYNC.RECONVERGENT B1 ;  /* 0x0000000000017941 */ /* 0x000fea0003800200 */
.L_x_1621:
        /* <DEDUP_REMOVED lines=32> */
.L_x_1624:
[----:B------:R-:W-:Y:S05]  /*3610*/  BSYNC.RECONVERGENT B1 ;  /* 0x0000000000017941 */ /* 0x000fea0003800200 */
.L_x_1623:
        /* <DEDUP_REMOVED lines=30> */
.L_x_1556:
        /* <DEDUP_REMOVED lines=11> */
[----:B------:R-:W-:Y:S01]  /*38b0*/  FSEL R4, R6, R4, !P0 ;  /* 0x0000000406047208 */ /* 0x000fe20004000000 */
[C---:B------:R-:W-:Y:S01]  /*38c0*/  VIADD R6, R0.reuse, 0x200 ;  /* 0x0000020000067836 */ /* 0x040fe20000000000 */
[----:B------:R-:W-:Y:S01]  /*38d0*/  FSEL R5, R7, R5, !P0 ;  /* 0x0000000507057208 */ /* 0x000fe20004000000 */
[----:B------:R-:W-:-:S05]  /*38e0*/  VIADD R7, R0, 0x100 ;  /* 0x0000010000077836 */ /* 0x000fca0000000000 */
[----:B----4-:R-:W-:-:S06]  /*38f0*/  DSETP.GEU.AND P1, PT, R8, R4, PT ;  /* 0x000000040800722a */ /* 0x010fcc0003f2e000 */
[----:B------:R-:W-:Y:S02]  /*3900*/  FSEL R4, R8, R4, !P1 ;  /* 0x0000000408047208 */ /* 0x000fe40004800000 */
[----:B------:R-:W-:-:S03]  /*3910*/  FSEL R5, R9, R5, !P1 ;  /* 0x0000000509057208 */ /* 0x000fc60004800000 */
[----:B------:R-:W-:Y:S02]  /*3920*/  IMAD.MOV.U32 R8, RZ, RZ, R4 ;  /* 0x000000ffff087224 */ /* 0x000fe400078e0004 */
[----:B------:R-:W-:Y:S01]  /*3930*/  IMAD.MOV.U32 R9, RZ, RZ, R5 ;  /* 0x000000ffff097224 */ /* 0x000fe200078e0005 */
[----:B--2---:R-:W-:Y:S01]  /*3940*/  DSETP.GEU.AND P2, PT, R4, R12, PT ;  /* 0x0000000c0400722a */ /* 0x004fe20003f4e000 */
[----:B------:R-:W-:-:S05]  /*3950*/  @P1 SEL R6, R7, R0, !P0 ;  /* 0x0000000007061207 */ /* 0x000fca0004000000 */
        /* <DEDUP_REMOVED lines=9> */
.L_x_1626:
[----:B------:R-:W-:Y:S05]  /*39f0*/  BSYNC.RECONVERGENT B1 ;  /* 0x0000000000017941 */ /* 0x000fea0003800200 */
.L_x_1625:
        /* <DEDUP_REMOVED lines=16> */
[----:B------:R-:W-:Y:S02]  /*3b00*/  @P1 SEL R23, R12, R5, !P0 ;  /* 0x000000050c171207 */ /* 0x000fe40004000000 */
[----:B------:R-:W-:Y:S01]  /*3b10*/  @P1 FSEL R4, R8, R2, !P0 ;  /* 0x0000000208041208 */ /* 0x000fe20004000000 */
[----:B------:R-:W-:Y:S01]  /*3b20*/  IMAD.MOV.U32 R8, RZ, RZ, R2 ;  /* 0x000000ffff087224 */ /* 0x000fe200078e0002 */
[----:B------:R-:W-:Y:S01]  /*3b30*/  @P1 FSEL R5, R9, R3, !P0 ;  /* 0x0000000309051208 */ /* 0x000fe20004000000 */
[----:B------:R-:W-:Y:S01]  /*3b40*/  IMAD.MOV.U32 R9, RZ, RZ, R3 ;  /* 0x000000ffff097224 */ /* 0x000fe200078e0003 */
[----:B------:R-:W-:Y:S01]  /*3b50*/  @P1 SEL R24, R13, R6, !P0 ;  /* 0x000000060d181207 */ /* 0x000fe20004000000 */
[----:B------:R-:W-:Y:S02]  /*3b60*/  @P1 IMAD.MOV.U32 R8, RZ, RZ, R4 ;  /* 0x000000ffff081224 */ /* 0x000fe400078e0004 */
[----:B------:R-:W-:-:S07]  /*3b70*/  @P1 IMAD.MOV.U32 R9, RZ, RZ, R5 ;  /* 0x000000ffff091224 */ /* 0x000fce00078e0005 */
.L_x_1628:
[----:B------:R-:W-:Y:S05]  /*3b80*/  BSYNC.RECONVERGENT B1 ;  /* 0x0000000000017941 */ /* 0x000fea0003800200 */
.L_x_1627:
[----:B------:R-:W-:Y:S01]  /*3b90*/  UISETP.GE.U32.AND UP0, UPT, UR4, 0xa00, UPT ;  /* 0x00000a000400788c */ /* 0x000fe2000bf06070 */
[----:B------:R-:W-:-:S08]  /*3ba0*/  IMAD.MOV.U32 R7, RZ, RZ, 0x500 ;  /* 0x00000500ff077424 */ /* 0x000fd000078e00ff */
[----:B------:R-:W-:Y:S05]  /*3bb0*/  BRA.U !UP0, `(.L_x_1629) ;  /* 0x0000000908187547 */ /* 0x000fea000b800000 */
[----:B------:R-:W-:Y:S01]  /*3bc0*/  IMAD.MOV.U32 R7, RZ, RZ, 0x500 ;  /* 0x00000500ff077424 */ /* 0x000fe200078e00ff */
[----:B------:R-:W0:Y:S01]  /*3bd0*/  LDCU UR4, c[0x0][0x398] ;  /* 0x00007300ff0477ac */ /* 0x000e220008000800 */
[----:B------:R-:W1:Y:S05]  /*3be0*/  LDCU.64 UR6, c[0x0][0x388] ;  /* 0x00007100ff0677ac */ /* 0x000e6a0008000a00 */
.L_x_1640:
[----:B------:R-:W-:-:S05]  /*3bf0*/  IMAD.WIDE.U32 R26, R7, 0x8, R10 ;  /* 0x00000008071a7825 */ /* 0x000fca00078e000a */
[----:B------:R-:W2:Y:S04]  /*3c00*/  LDG.E.64 R18, desc[UR8][R26.64] ;  /* 0x000000081a127981 */ /* 0x000ea8000c1e1b00 */
[----:B------:R3:W5:Y:S04]  /*3c10*/  LDG.E.64 R16, desc[UR8][R26.64+0x800] ;  /* 0x000800081a107981 */ /* 0x000768000c1e1b00 */
[----:B------:R3:W5:Y:S04]  /*3c20*/  LDG.E.64 R14, desc[UR8][R26.64+0x1000] ;  /* 0x001000081a0e7981 */ /* 0x000768000c1e1b00 */
[----:B------:R3:W5:Y:S04]  /*3c30*/  LDG.E.64 R4, desc[UR8][R26.64+0x1800] ;  /* 0x001800081a047981 */ /* 0x000768000c1e1b00 */
[----:B------:R3:W5:Y:S01]  /*3c40*/  LDG.E.64 R2, desc[UR8][R26.64+0x2000] ;  /* 0x002000081a027981 */ /* 0x000762000c1e1b00 */
[----:B------:R-:W-:Y:S01]  /*3c50*/  IADD3 R6, P1, PT, R0, R7, RZ ;  /* 0x0000000700067210 */ /* 0x000fe20007f3e0ff */
[----:B------:R-:W-:Y:S01]  /*3c60*/  BSSY.RECONVERGENT B1, `(.L_x_1630) ;  /* 0x0000018000017945 */ /* 0x000fe20003800200 */
[----:B------:R-:W-:-:S02]  /*3c70*/  IMAD.MOV.U32 R22, RZ, RZ, R23 ;  /* 0x000000ffff167224 */ /* 0x000fc400078e0017 */
[----:B-1----:R-:W-:Y:S01]  /*3c80*/  IADD3 R6, P2, PT, R6, UR6, RZ ;  /* 0x0000000606067c10 */ /* 0x002fe2000ff5e0ff */
[----:B------:R-:W-:Y:S02]  /*3c90*/  IMAD.X R21, RZ, RZ, RZ, P1 ;  /* 0x000000ffff157224 */ /* 0x000fe400008e06ff */
[----:B------:R-:W-:Y:S02]  /*3ca0*/  IMAD.MOV.U32 R20, RZ, RZ, R24 ;  /* 0x000000ffff147224 */ /* 0x000fe400078e0018 */
[----:B------:R-:W-:Y:S01]  /*3cb0*/  IMAD.MOV.U32 R12, RZ, RZ, R8 ;  /* 0x000000ffff0c7224 */ /* 0x000fe200078e0008 */
[----:B------:R-:W-:Y:S01]  /*3cc0*/  IADD3.X R21, PT, PT, R21, UR7, RZ, P2, !PT ;  /* 0x0000000715157c10 */ /* 0x000fe200097fe4ff */
        /* <DEDUP_REMOVED lines=17> */
.L_x_1631:
[----:B0-----:R-:W-:Y:S05]  /*3de0*/  BSYNC.RECONVERGENT B1 ;  /* 0x0000000000017941 */ /* 0x001fea0003800200 */
.L_x_1630:
[----:B-----5:R-:W-:Y:S01]  /*3df0*/  DSETP.GEU.AND P0, PT, R12, R16, PT ;  /* 0x000000100c00722a */ /* 0x020fe20003f0e000 */
[----:B------:R-:W-:Y:S01]  /*3e00*/  BSSY.RECONVERGENT B1, `(.L_x_1632) ;  /* 0x0000017000017945 */ /* 0x000fe20003800200 */
[----:B------:R-:W-:Y:S02]  /*3e10*/  IMAD.MOV.U32 R24, RZ, RZ, R22 ;  /* 0x000000ffff187224 */ /* 0x000fe400078e0016 */
[----:B------:R-:W-:Y:S02]  /*3e20*/  IMAD.MOV.U32 R23, RZ, RZ, R20 ;  /* 0x000000ffff177224 */ /* 0x000fe400078e0014 */
[----:B------:R-:W-:Y:S02]  /*3e30*/  IMAD.MOV.U32 R8, RZ, RZ, R12 ;  /* 0x000000ffff087224 */ /* 0x000fe400078e000c */
[----:B------:R-:W-:-:S06]  /*3e40*/  IMAD.MOV.U32 R9, RZ, RZ, R13 ;  /* 0x000000ffff097224 */ /* 0x000fcc00078e000d */
[----:B------:R-:W-:Y:S05]  /*3e50*/  @!P0 BRA `(.L_x_1633) ;  /* 0x0000000000448947 */ /* 0x000fea0003800000 */
[----:B------:R-:W-:Y:S01]  /*3e60*/  IADD3 R19, P0, P1, R0, UR6, R7 ;  /* 0x0000000600137c10 */ /* 0x000fe2000f91e007 */
[----:B------:R-:W-:Y:S02]  /*3e70*/  IMAD.MOV.U32 R8, RZ, RZ, R16 ;  /* 0x000000ffff087224 */ /* 0x000fe400078e0010 */
[----:B------:R-:W-:Y:S01]  /*3e80*/  IMAD.MOV.U32 R9, RZ, RZ, R17 ;  /* 0x000000ffff097224 */ /* 0x000fe200078e0011 */
[----:B------:R-:W-:Y:S02]  /*3e90*/  IADD3.X R23, PT, PT, RZ, UR7, RZ, P0, P1 ;  /* 0x00000007ff177c10 */ /* 0x000fe400087e24ff */
[----:B------:R-:W-:Y:S01]  /*3ea0*/  IADD3 R19, P2, PT, R19, 0x100, RZ ;  /* 0x0000010013137810 */ /* 0x000fe20007f5e0ff */
[----:B------:R-:W-:-:S04]  /*3eb0*/  DSETP.GEU.AND P0, PT, R16, R12, PT ;  /* 0x0000000c1000722a */ /* 0x000fc80003f0e000 */
[----:B------:R-:W-:Y:S02]  /*3ec0*/  IMAD.X R23, RZ, RZ, R23, P2 ;  /* 0x000000ffff177224 */ /* 0x000fe400010e0617 */
        /* <DEDUP_REMOVED lines=10> */
.L_x_1633:
[----:B------:R-:W-:Y:S05]  /*3f70*/  BSYNC.RECONVERGENT B1 ;  /* 0x0000000000017941 */ /* 0x000fea0003800200 */
.L_x_1632:
        /* <DEDUP_REMOVED lines=8> */
[----:B------:R-:W-:Y:S01]  /*4000*/  IADD3 R19, P2, P3, R0, UR6, R7 ;  /* 0x0000000600137c10 */ /* 0x000fe2000fb5e007 */
[----:B------:R-:W-:Y:S02]  /*4010*/  IMAD.MOV.U32 R16, RZ, RZ, R14 ;  /* 0x000000ffff107224 */ /* 0x000fe400078e000e */
[----:B------:R-:W-:Y:S01]  /*4020*/  IMAD.MOV.U32 R17, RZ, RZ, R15 ;  /* 0x000000ffff117224 */ /* 0x000fe200078e000f */
[----:B------:R-:W-:Y:S02]  /*4030*/  IADD3 R19, P1, PT, R19, 0x200, RZ ;  /* 0x0000020013137810 */ /* 0x000fe40007f3e0ff */
[----:B------:R-:W-:-:S05]  /*4040*/  IADD3.X R18, PT, PT, RZ, UR7, RZ, P2, P3 ;  /* 0x00000007ff127c10 */ /* 0x000fca00097e64ff */
        /* <DEDUP_REMOVED lines=10> */
.L_x_1635:
[----:B------:R-:W-:Y:S05]  /*40f0*/  BSYNC.RECONVERGENT B1 ;  /* 0x0000000000017941 */ /* 0x000fea0003800200 */
.L_x_1634:
        /* <DEDUP_REMOVED lines=23> */
.L_x_1637:
[----:B------:R-:W-:Y:S05]  /*4270*/  BSYNC.RECONVERGENT B1 ;  /* 0x0000000000017941 */ /* 0x000fea0003800200 */
.L_x_1636:
        /* <DEDUP_REMOVED lines=21> */
.L_x_1639:
[----:B------:R-:W-:Y:S05]  /*43d0*/  BSYNC.RECONVERGENT B1 ;  /* 0x0000000000017941 */ /* 0x000fea0003800200 */
.L_x_1638:
[C---:B------:R-:W-:Y:S02]  /*43e0*/  VIADD R2, R7.reuse, 0xa00 ;  /* 0x00000a0007027836 */ /* 0x040fe40000000000 */
[----:B------:R-:W-:-:S03]  /*43f0*/  VIADD R7, R7, 0x500 ;  /* 0x0000050007077836 */ /* 0x000fc60000000000 */
[----:B------:R-:W-:-:S13]  /*4400*/  ISETP.GT.AND P0, PT, R2, UR4, PT ;  /* 0x0000000402007c0c */ /* 0x000fda000bf04270 */
[----:B------:R-:W-:Y:S05]  /*4410*/  @!P0 BRA `(.L_x_1640) ;  /* 0xfffffff400f48947 */ /* 0x000fea000383ffff */
.L_x_1629:
        /* <DEDUP_REMOVED lines=14> */
[----:B------:R-:W-:Y:S01]  /*4500*/  IMAD.IADD R11, R0, 0x1, R7 ;  /* 0x00000001000b7824 */ /* 0x000fe200078e0207 */
[----:B------:R-:W-:-:S04]  /*4510*/  LEA.HI R4, R5, 0x1, RZ, 0x18 ;  /* 0x0000000105047811 */ /* 0x000fc800078fc0ff */
[C---:B------:R-:W-:Y:S02]  /*4520*/  IADD3 R19, P0, PT, R11.reuse, UR6, RZ ;  /* 0x000000060b137c10 */ /* 0x040fe4000ff1e0ff */
[----:B------:R-:W-:Y:S01]  /*4530*/  LOP3.LUT R6, R4, 0x3, RZ, 0xc0, !PT ;  /* 0x0000000304067812 */ /* 0x000fe200078ec0ff */
[----:B------:R-:W-:Y:S02]  /*4540*/  IMAD.MOV.U32 R4, RZ, RZ, R0 ;  /* 0x000000ffff047224 */ /* 0x000fe400078e0000 */
[----:B------:R-:W-:Y:S02]  /*4550*/  IMAD.X R21, RZ, RZ, UR7, P0 ;  /* 0x00000007ff157e24 */ /* 0x000fe400080e06ff */
[----:B------:R-:W-:Y:S02]  /*4560*/  IMAD.MOV R6, RZ, RZ, -R6 ;  /* 0x000000ffff067224 */ /* 0x000fe400078e0a06 */
[----:B0-----:R-:W-:-:S04]  /*4570*/  IMAD.WIDE.U32 R2, R11, 0x8, R2 ;  /* 0x000000080b027825 */ /* 0x001fc800078e0002 */
[----:B------:R-:W-:Y:S02]  /*4580*/  IMAD.MOV.U32 R14, RZ, RZ, R2 ;  /* 0x000000ffff0e7224 */ /* 0x000fe400078e0002 */
[----:B------:R-:W-:-:S07]  /*4590*/  IMAD.MOV.U32 R15, RZ, RZ, R3 ;  /* 0x000000ffff0f7224 */ /* 0x000fce00078e0003 */
.L_x_1647:
        /* <DEDUP_REMOVED lines=27> */
.L_x_1646:
[----:B------:R-:W-:Y:S05]  /*4750*/  BSYNC.RECONVERGENT B3 ;  /* 0x0000000000037941 */ /* 0x000fea0003800200 */
.L_x_1645:
[----:B------:R-:W-:Y:S01]  /*4760*/  IADD3 R19, P0, PT, R19, 0x100, RZ ;  /* 0x0000010013137810 */ /* 0x000fe20007f1e0ff */
[----:B------:R-:W-:Y:S02]  /*4770*/  VIADD R4, R4, 0x100 ;  /* 0x0000010004047836 */ /* 0x000fe40000000000 */
[----:B------:R-:W-:Y:S02]  /*4780*/  IMAD.X R15, RZ, RZ, R15, P3 ;  /* 0x000000ffff0f7224 */ /* 0x000fe400018e060f */
[----:B------:R-:W-:Y:S01]  /*4790*/  IMAD.X R21, RZ, RZ, R21, P0 ;  /* 0x000000ffff157224 */ /* 0x000fe200000e0615 */
[----:B------:R-:W-:Y:S07]  /*47a0*/  @P2 BRA `(.L_x_1647) ;  /* 0xfffffffc007c2947 */ /* 0x000fee000383ffff */
.L_x_1644:
[----:B------:R-:W-:Y:S05]  /*47b0*/  BSYNC.RECONVERGENT B2 ;  /* 0x0000000000027941 */ /* 0x000fea0003800200 */
.L_x_1643:
[----:B------:R-:W-:-:S13]  /*47c0*/  ISETP.GE.U32.AND P0, PT, R5, 0x300, PT ;  /* 0x000003000500780c */ /* 0x000fda0003f06070 */
[----:B------:R-:W-:Y:S05]  /*47d0*/  @!P0 BRA `(.L_x_1642) ;  /* 0x0000000400fc8947 */ /* 0x000fea0003800000 */
[----:B------:R-:W0:Y:S01]  /*47e0*/  LDCU.128 UR12, c[0x0][0x380] ;  /* 0x00007000ff0c77ac */ /* 0x000e220008000c00 */
[----:B------:R-:W1:Y:S01]  /*47f0*/  LDC.64 R20, c[0x0][0x380] ;  /* 0x0000e000ff147b82 */ /* 0x000e620000000a00 */
[C---:B------:R-:W-:Y:S01]  /*4800*/  IADD3 R5, P1, PT, R4.reuse, R7, RZ ;  /* 0x0000000704057210 */ /* 0x040fe20007f3e0ff */
[C---:B------:R-:W-:Y:S02]  /*4810*/  IMAD.IADD R16, R4.reuse, 0x1, R7 ;  /* 0x0000000104107824 */ /* 0x040fe400078e0207 */
[----:B------:R-:W-:Y:S02]  /*4820*/  VIADD R22, R4, 0x200 ;  /* 0x0000020004167836 */ /* 0x000fe40000000000 */
[----:B------:R-:W-:Y:S02]  /*4830*/  IMAD.X R10, RZ, RZ, RZ, P1 ;  /* 0x000000ffff0a7224 */ /* 0x000fe400008e06ff */
[----:B------:R-:W2:Y:S01]  /*4840*/  LDC.64 R2, c[0x0][0x388] ;  /* 0x0000e200ff027b82 */ /* 0x000ea20000000a00 */
[----:B0-----:R-:W-:-:S02]  /*4850*/  LEA R6, P2, R5, UR12, 0x3 ;  /* 0x0000000c05067c11 */ /* 0x001fc4000f8418ff */
[----:B------:R-:W-:Y:S02]  /*4860*/  IADD3 R18, P0, PT, R16, UR14, RZ ;  /* 0x0000000e10127c10 */ /* 0x000fe4000ff1e0ff */
[----:B------:R-:W-:Y:S02]  /*4870*/  IADD3 R6, P1, PT, R6, 0x1800, RZ ;  /* 0x0000180006067810 */ /* 0x000fe40007f3e0ff */
[----:B------:R-:W-:Y:S01]  /*4880*/  LEA.HI.X R5, R5, UR13, R10, 0x3, P2 ;  /* 0x0000000d05057c11 */ /* 0x000fe200090f1c0a */
[----:B-1----:R-:W-:-:S04]  /*4890*/  IMAD.WIDE.U32 R20, R16, 0x8, R20 ;  /* 0x0000000810147825 */ /* 0x002fc800078e0014 */
[----:B------:R-:W-:Y:S02]  /*48a0*/  IMAD.X R19, RZ, RZ, UR15, P0 ;  /* 0x0000000fff137e24 */ /* 0x000fe400080e06ff */
[----:B------:R-:W-:-:S07]  /*48b0*/  IMAD.X R5, RZ, RZ, R5, P1 ;  /* 0x000000ffff057224 */ /* 0x000fce00008e0605 */
.L_x_1656:
[----:B------:R-:W3:Y:S01]  /*48c0*/  LDG.E.64 R14, desc[UR8][R20.64] ;  /* 0x00000008140e7981 */ /* 0x000ee2000c1e1b00 */
[----:B------:R-:W-:-:S05]  /*48d0*/  IMAD.MOV.U32 R4, RZ, RZ, R6 ;  /* 0x000000ffff047224 */ /* 0x000fca00078e0006 */
[----:B------:R0:W5:Y:S04]  /*48e0*/  LDG.E.64 R10, desc[UR8][R4.64+-0x1000] ;  /* 0xfff00008040a7981 */ /* 0x000168000c1e1b00 */
[----:B------:R0:W5:Y:S01]  /*48f0*/  LDG.E.64 R6, desc[UR8][R4.64+-0x800] ;  /* 0xfff8000804067981 */ /* 0x000162000c1e1b00 */
[----:B------:R-:W-:Y:S01]  /*4900*/  BSSY.RECONVERGENT B2, `(.L_x_1648) ;  /* 0x0000015000027945 */ /* 0x000fe20003800200 */
[----:B------:R-:W-:Y:S02]  /*4910*/  IMAD.MOV.U32 R26, RZ, RZ, R23 ;  /* 0x000000ffff1a7224 */ /* 0x000fe400078e0017 */
[----:B------:R-:W-:Y:S02]  /*4920*/  IMAD.MOV.U32 R25, RZ, RZ, R24 ;  /* 0x000000ffff197224 */ /* 0x000fe400078e0018 */
[----:B------:R-:W-:-:S02]  /*4930*/  IMAD.MOV.U32 R12, RZ, RZ, R8 ;  /* 0x000000ffff0c7224 */ /* 0x000fc400078e0008 */
[----:B------:R-:W-:Y:S01]  /*4940*/  IMAD.MOV.U32 R13, RZ, RZ, R9 ;  /* 0x000000ffff0d7224 */ /* 0x000fe200078e0009 */
[----:B---3--:R-:W-:-:S14]  /*4950*/  DSETP.GEU.AND P0, PT, R8, R14, PT ;  /* 0x0000000e0800722a */ /* 0x008fdc0003f0e000 */
        /* <DEDUP_REMOVED lines=15> */
.L_x_1649:
[----:B------:R-:W-:Y:S05]  /*4a50*/  BSYNC.RECONVERGENT B2 ;  /* 0x0000000000027941 */ /* 0x000fea0003800200 */
.L_x_1648:
[----:B-----5:R-:W-:Y:S01]  /*4a60*/  DSETP.GEU.AND P0, PT, R12, R10, PT ;  /* 0x0000000a0c00722a */ /* 0x020fe20003f0e000 */
[----:B------:R-:W-:Y:S01]  /*4a70*/  VIADD R9, R16, 0x100 ;  /* 0x0000010010097836 */ /* 0x000fe20000000000 */
[----:B------:R-:W-:Y:S01]  /*4a80*/  BSSY.RECONVERGENT B2, `(.L_x_1650) ;  /* 0x0000016000027945 */ /* 0x000fe20003800200 */
[----:B------:R-:W-:Y:S02]  /*4a90*/  IMAD.MOV.U32 R15, RZ, RZ, R26 ;  /* 0x000000ffff0f7224 */ /* 0x000fe400078e001a */
[----:B------:R-:W-:Y:S01]  /*4aa0*/  IMAD.MOV.U32 R14, RZ, RZ, R25 ;  /* 0x000000ffff0e7224 */ /* 0x000fe200078e0019 */
[----:B--2---:R-:W-:Y:S01]  /*4ab0*/  IADD3 R23, P1, PT, R9, R2, RZ ;  /* 0x0000000209177210 */ /* 0x004fe20007f3e0ff */
[----:B------:R-:W-:Y:S02]  /*4ac0*/  IMAD.MOV.U32 R8, RZ, RZ, R12 ;  /* 0x000000ffff087224 */ /* 0x000fe400078e000c */
[----:B------:R-:W-:Y:S02]  /*4ad0*/  IMAD.MOV.U32 R9, RZ, RZ, R13 ;  /* 0x000000ffff097224 */ /* 0x000fe400078e000d */
[----:B------:R-:W-:-:S03]  /*4ae0*/  IMAD.X R24, RZ, RZ, R3, P1 ;  /* 0x000000ffff187224 */ /* 0x000fc600008e0603 */
        /* <DEDUP_REMOVED lines=15> */
.L_x_1651:
[----:B------:R-:W-:Y:S05]  /*4be0*/  BSYNC.RECONVERGENT B2 ;  /* 0x0000000000027941 */ /* 0x000fea0003800200 */
.L_x_1650:
[----:B------:R0:W5:Y:S01]  /*4bf0*/  LDG.E.64 R10, desc[UR8][R4.64] ;  /* 0x00000008040a7981 */ /* 0x000162000c1e1b00 */
[----:B------:R-:W-:Y:S01]  /*4c00*/  DSETP.GEU.AND P0, PT, R8, R6, PT ;  /* 0x000000060800722a */ /* 0x000fe20003f0e000 */
[----:B------:R-:W-:Y:S01]  /*4c10*/  VIADD R13, R16, 0x200 ;  /* 0x00000200100d7836 */ /* 0x000fe20000000000 */
[----:B------:R-:W-:Y:S01]  /*4c20*/  BSSY.RECONVERGENT B2, `(.L_x_1652) ;  /* 0x0000016000027945 */ /* 0x000fe20003800200 */
[----:B------:R-:W-:Y:S02]  /*4c30*/  IMAD.MOV.U32 R26, RZ, RZ, R15 ;  /* 0x000000ffff1a7224 */ /* 0x000fe400078e000f */
[----:B------:R-:W-:Y:S01]  /*4c40*/  IMAD.MOV.U32 R25, RZ, RZ, R14 ;  /* 0x000000ffff197224 */ /* 0x000fe200078e000e */
[----:B------:R-:W-:Y:S01]  /*4c50*/  IADD3 R24, P1, PT, R13, R2, RZ ;  /* 0x000000020d187210 */ /* 0x000fe20007f3e0ff */
[----:B------:R-:W-:Y:S02]  /*4c60*/  IMAD.MOV.U32 R12, RZ, RZ, R8 ;  /* 0x000000ffff0c7224 */ /* 0x000fe400078e0008 */
[----:B------:R-:W-:-:S02]  /*4c70*/  IMAD.MOV.U32 R13, RZ, RZ, R9 ;  /* 0x000000ffff0d7224 */ /* 0x000fc400078e0009 */
[----:B------:R-:W-:-:S03]  /*4c80*/  IMAD.X R23, RZ, RZ, R3, P1 ;  /* 0x000000ffff177224 */ /* 0x000fc600008e0603 */
        /* <DEDUP_REMOVED lines=15> */
.L_x_1653:
[----:B------:R-:W-:Y:S05]  /*4d80*/  BSYNC.RECONVERGENT B2 ;  /* 0x0000000000027941 */ /* 0x000fea0003800200 */
.L_x_1652:
[----:B-----5:R-:W-:Y:S01]  /*4d90*/  DSETP.GEU.AND P0, PT, R12, R10, PT ;  /* 0x0000000a0c00722a */ /* 0x020fe20003f0e000 */
[----:B------:R-:W-:Y:S01]  /*4da0*/  VIADD R7, R16, 0x300 ;  /* 0x0000030010077836 */ /* 0x000fe20000000000 */
[----:B------:R-:W-:Y:S01]  /*4db0*/  BSSY.RECONVERGENT B2, `(.L_x_1654) ;  /* 0x0000016000027945 */ /* 0x000fe20003800200 */
[----:B------:R-:W-:Y:S02]  /*4dc0*/  IMAD.MOV.U32 R23, RZ, RZ, R26 ;  /* 0x000000ffff177224 */ /* 0x000fe400078e001a */
[----:B------:R-:W-:Y:S01]  /*4dd0*/  IMAD.MOV.U32 R24, RZ, RZ, R25 ;  /* 0x000000ffff187224 */ /* 0x000fe200078e0019 */
[----:B------:R-:W-:Y:S01]  /*4de0*/  IADD3 R7, P1, PT, R7, R2, RZ ;  /* 0x0000000207077210 */ /* 0x000fe20007f3e0ff */
        /* <DEDUP_REMOVED lines=18> */
.L_x_1655:
[----:B------:R-:W-:Y:S05]  /*4f10*/  BSYNC.RECONVERGENT B2 ;  /* 0x0000000000027941 */ /* 0x000fea0003800200 */
.L_x_1654:
[----:B------:R-:W-:Y:S01]  /*4f20*/  VIADD R10, R22, 0x200 ;  /* 0x00000200160a7836 */ /* 0x000fe20000000000 */
[----:B------:R-:W-:Y:S01]  /*4f30*/  IADD3 R6, P2, PT, R4, 0x2000, RZ ;  /* 0x0000200004067810 */ /* 0x000fe20007f5e0ff */
[----:B------:R-:W-:Y:S01]  /*4f40*/  VIADD R22, R22, 0x400 ;  /* 0x0000040016167836 */ /* 0x000fe20000000000 */
[----:B------:R-:W-:Y:S01]  /*4f50*/  IADD3 R18, P1, PT, R18, 0x400, RZ ;  /* 0x0000040012127810 */ /* 0x000fe20007f3e0ff */
[----:B------:R-:W-:Y:S01]  /*4f60*/  VIADD R16, R16, 0x400 ;  /* 0x0000040010107836 */ /* 0x000fe20000000000 */
[----:B------:R-:W-:Y:S01]  /*4f70*/  ISETP.GE.AND P0, PT, R10, R17, PT ;  /* 0x000000110a00720c */ /* 0x000fe20003f06270 */
[----:B------:R-:W-:Y:S01]  /*4f80*/  IMAD.X R5, RZ, RZ, R5, P2 ;  /* 0x000000ffff057224 */ /* 0x000fe200010e0605 */
[----:B------:R-:W-:Y:S01]  /*4f90*/  IADD3 R20, P2, PT, R20, 0x2000, RZ ;  /* 0x0000200014147810 */ /* 0x000fe20007f5e0ff */
[----:B------:R-:W-:-:S04]  /*4fa0*/  IMAD.X R19, RZ, RZ, R19, P1 ;  /* 0x000000ffff137224 */ /* 0x000fc800008e0613 */
[----:B------:R-:W-:-:S06]  /*4fb0*/  IMAD.X R21, RZ, RZ, R21, P2 ;  /* 0x000000ffff157224 */ /* 0x000fcc00010e0615 */
[----:B------:R-:W-:Y:S05]  /*4fc0*/  @!P0 BRA `(.L_x_1656) ;  /* 0xfffffff8003c8947 */ /* 0x000fea000383ffff */
.L_x_1642:
[----:B------:R-:W-:Y:S05]  /*4fd0*/  BSYNC.RECONVERGENT B1 ;  /* 0x0000000000017941 */ /* 0x000fea0003800200 */
.L_x_1641:
        /* <DEDUP_REMOVED lines=27> */
.L_x_1658:
[----:B------:R-:W-:Y:S05]  /*5190*/  BSYNC.RECONVERGENT B1 ;  /* 0x0000000000017941 */ /* 0x000fea0003800200 */
.L_x_1657:
        /* <DEDUP_REMOVED lines=26> */
.L_x_1660:
[----:B------:R-:W-:Y:S05]  /*5340*/  BSYNC.RECONVERGENT B1 ;  /* 0x0000000000017941 */ /* 0x000fea0003800200 */
.L_x_1659:
        /* <DEDUP_REMOVED lines=26> */
.L_x_1662:
[----:B------:R-:W-:Y:S05]  /*54f0*/  BSYNC.RECONVERGENT B1 ;  /* 0x0000000000017941 */ /* 0x000fea0003800200 */
.L_x_1661:
        /* <DEDUP_REMOVED lines=26> */
.L_x_1664:
[----:B------:R-:W-:Y:S05]  /*56a0*/  BSYNC.RECONVERGENT B1 ;  /* 0x0000000000017941 */ /* 0x000fea0003800200 */
.L_x_1663:
        /* <DEDUP_REMOVED lines=27> */
.L_x_1666:
[----:B------:R-:W-:Y:S05]  /*5860*/  BSYNC.RECONVERGENT B1 ;  /* 0x0000000000017941 */ /* 0x000fea0003800200 */
.L_x_1665:
        /* <DEDUP_REMOVED lines=10> */
.L_x_1668:
[----:B------:R-:W-:Y:S05]  /*5910*/  BSYNC.RECONVERGENT B1 ;  /* 0x0000000000017941 */ /* 0x000fea0003800200 */
.L_x_1667:
        /* <DEDUP_REMOVED lines=31> */
.L_x_1670:
[----:B------:R-:W-:Y:S05]  /*5b10*/  BSYNC.RECONVERGENT B1 ;  /* 0x0000000000017941 */ /* 0x000fea0003800200 */
.L_x_1669:
        /* <DEDUP_REMOVED lines=22> */
.L_x_1672:
[----:B------:R-:W-:Y:S05]  /*5c80*/  BSYNC.RECONVERGENT B1 ;  /* 0x0000000000017941 */ /* 0x000fea0003800200 */
.L_x_1671:
        /* <DEDUP_REMOVED lines=22> */
.L_x_1674:
[----:B------:R-:W-:Y:S05]  /*5df0*/  BSYNC.RECONVERGENT B1 ;  /* 0x0000000000017941 */ /* 0x000fea0003800200 */
.L_x_1673:
        /* <DEDUP_REMOVED lines=22> */
.L_x_1676:
[----:B------:R-:W-:Y:S05]  /*5f60*/  BSYNC.RECONVERGENT B1 ;  /* 0x0000000000017941 */ /* 0x000fea0003800200 */
.L_x_1675:
        /* <DEDUP_REMOVED lines=21> */
.L_x_1678:
[----:B------:R-:W-:Y:S05]  /*60c0*/  BSYNC.RECONVERGENT B1 ;  /* 0x0000000000017941 */ /* 0x000fea0003800200 */
.L_x_1677:
        /* <DEDUP_REMOVED lines=21> */
.L_x_1680:
[----:B------:R-:W-:Y:S05]  /*6220*/  BSYNC.RECONVERGENT B1 ;  /* 0x0000000000017941 */ /* 0x000fea0003800200 */
.L_x_1679:
        /* <DEDUP_REMOVED lines=19> */
.L_x_1588:
[----:B------:R-:W-:Y:S05]  /*6360*/  BSYNC.RECONVERGENT B0 ;  /* 0x0000000000007941 */ /* 0x000fea0003800200 */
.L_x_1555:
[----:B------:R-:W-:Y:S05]  /*6370*/  @P1 EXIT ;  /* 0x000000000000194d */ /* 0x000fea0003800000 */
[----:B01----:R-:W0:Y:S02]  /*6380*/  LDC.64 R4, c[0x0][0x390] ;  /* 0x0000e400ff047b82 */ /* 0x003e240000000a00 */
[----:B0-----:R-:W-:Y:S04]  /*6390*/  STG.E.64 desc[UR8][R4.64], R2 ;  /* 0x0000000204007986 */ /* 0x001fe8000c101b08 */
[----:B---34-:R-:W-:Y:S01]  /*63a0*/  STG.E.64 desc[UR8][R4.64+0x8], R16 ;  /* 0x0000081004007986 */ /* 0x018fe2000c101b08 */
[----:B------:R-:W-:Y:S05]  /*63b0*/  EXIT ;  /* 0x000000000000794d */ /* 0x000fea0003800000 */
.L_x_1681:
        /* <DEDUP_REMOVED lines=12> */
.L_x_1712:


//--------------------- .text._Z16compute_distancePdS_S_ii --------------------------
	.section	.text._Z16compute_distancePdS_S_ii,"ax",@progbits
	.align	128
        .global         _Z16compute_distancePdS_S_ii
        .type           _Z16compute_distancePdS_S_ii,@function
        .size           _Z16compute_distancePdS_S_ii,(.L_x_1691 - _Z16compute_distancePdS_S_ii)
        .other          _Z16compute_distancePdS_S_ii,@"STO_CUDA_ENTRY STV_DEFAULT"
_Z16compute_distancePdS_S_ii:
.text._Z16compute_distancePdS_S_ii:
[----:B------:R-:W-:Y:S01]  /*0000*/  LDC R1, c[0x0][0x37c] ;  /* 0x0000df00ff017b82 */ /* 0x000fe20000000800 */
[----:B------:R-:W0:Y:S01]  /*0010*/  S2R R2, SR_TID.X ;  /* 0x0000000000027919 */ /* 0x000e220000002100 */
[----:B------:R-:W0:Y:S01]  /*0020*/  LDCU UR4, c[0x0][0x360] ;  /* 0x00006c00ff0477ac */ /* 0x000e220008000800 */
[----:B------:R-:W0:Y:S01]  /*0030*/  S2R R3, SR_CTAID.X ;  /* 0x0000000000037919 */ /* 0x000e220000002500 */
[----:B------:R-:W1:Y:S01]  /*0040*/  LDCU UR5, c[0x0][0x398] ;  /* 0x00007300ff0577ac */ /* 0x000e620008000800 */
[----:B0-----:R-:W-:-:S05]  /*0050*/  IMAD R2, R3, UR4, R2 ;  /* 0x0000000403027c24 */ /* 0x001fca000f8e0202 */
[----:B-1----:R-:W-:-:S13]  /*0060*/  ISETP.GE.AND P0, PT, R2, UR5, PT ;  /* 0x0000000502007c0c */ /* 0x002fda000bf06270 */
[----:B------:R-:W-:Y:S05]  /*0070*/  @P0 EXIT ;  /* 0x000000000000094d */ /* 0x000fea0003800000 */
[----:B------:R-:W0:Y:S01]  /*0080*/  LDCU UR5, c[0x0][0x39c] ;  /* 0x00007380ff0577ac */ /* 0x000e220008000800 */
[----:B------:R-:W-:Y:S01]  /*0090*/  HFMA2 R0, -RZ, RZ, 0, 0 ;  /* 0x00000000ff007431 */ /* 0x000fe200000001ff */
[----:B------:R-:W1:Y:S01]  /*00a0*/  LDCU.64 UR6, c[0x0][0x358] ;  /* 0x00006b00ff0677ac */ /* 0x000e620008000a00 */
[----:B0-----:R-:W-:-:S09]  /*00b0*/  UISETP.GE.AND UP0, UPT, UR5, 0x1, UPT ;  /* 0x000000010500788c */ /* 0x001fd2000bf06270 */
[----:B-1----:R-:W-:Y:S05]  /*00c0*/  BRA.U !UP0, `(.L_x_1682) ;  /* 0x00000005086c7547 */ /* 0x002fea000b800000 */
[----:B------:R-:W0:Y:S01]  /*00d0*/  LDC.64 R4, c[0x0][0x380] ;  /* 0x0000e000ff047b82 */ /* 0x000e220000000a00 */
[----:B------:R-:W-:Y:S01]  /*00e0*/  IMAD R3, R2, UR5, RZ ;  /* 0x0000000502037c24 */ /* 0x000fe2000f8e02ff */
[----:B------:R-:W-:Y:S01]  /*00f0*/  CS2R R6, SRZ ;  /* 0x0000000000067805 */ /* 0x000fe2000001ff00 */
[----:B------:R-:W1:Y:S01]  /*0100*/  LDCU.64 UR8, c[0x0][0x388] ;  /* 0x00007100ff0877ac */ /* 0x000e620008000a00 */
[----:B------:R-:W-:-:S12]  /*0110*/  UIADD3 UR4, UPT, UPT, -UR5, URZ, URZ ;  /* 0x000000ff05047290 */ /* 0x000fd8000fffe1ff */
.L_x_1685:
[----:B0-----:R-:W-:Y:S01]  /*0120*/  IMAD.WIDE R8, R3, 0x8, R4 ;  /* 0x0000000803087825 */ /* 0x001fe200078e0204 */
[----:B-1----:R-:W-:Y:S02]  /*0130*/  MOV R12, UR8 ;  /* 0x00000008000c7c02 */ /* 0x002fe40008000f00 */
[----:B------:R-:W-:-:S03]  /*0140*/  MOV R13, UR9 ;  /* 0x00000009000d7c02 */ /* 0x000fc60008000f00 */
[----:B------:R-:W2:Y:S04]  /*0150*/  LDG.E.64 R8, desc[UR6][R8.64] ;  /* 0x0000000608087981 */ /* 0x000ea8000c1e1b00 */
[----:B------:R-:W2:Y:S01]  /*0160*/  LDG.E.64 R10, desc[UR6][R12.64] ;  /* 0x000000060c0a7981 */ /* 0x000ea2000c1e1b00 */
[----:B------:R-:W-:Y:S01]  /*0170*/  UIADD3 UR4, UPT, UPT, UR4, 0x1, URZ ;  /* 0x0000000104047890 */ /* 0x000fe2000fffe0ff */
[----:B------:R-:W-:Y:S01]  /*0180*/  BSSY.RECONVERGENT B0, `(.L_x_1683) ;  /* 0x0000048000007945 */ /* 0x000fe20003800200 */
[----:B------:R-:W-:Y:S02]  /*0190*/  MOV R14, 0x3f800000 ;  /* 0x3f800000000e7802 */ /* 0x000fe40000000f00 */
[----:B------:R-:W-:Y:S01]  /*01a0*/  UISETP.NE.AND UP1, UPT, UR4, URZ, UPT ;  /* 0x000000ff0400728c */ /* 0x000fe2000bf25270 */
[----:B--2---:R-:W-:-:S06]  /*01b0*/  DADD R10, R8, -R10 ;  /* 0x00000000080a7229 */ /* 0x004fcc000000080a */
[----:B------:R-:W0:Y:S02]  /*01c0*/  F2F.F32.F64 R0, R10 ;  /* 0x0000000a00007310 */ /* 0x000e240000301000 */
[----:B0-----:R-:W-:-:S13]  /*01d0*/  FSETP.NEU.AND P0, PT, R0, 1, PT ;  /* 0x3f8000000000780b */ /* 0x001fda0003f0d000 */
[----:B------:R-:W-:Y:S05]  /*01e0*/  @!P0 BRA `(.L_x_1684) ;  /* 0x0000000400048947 */ /* 0x000fea0003800000 */
[----:B------:R-:W-:-:S13]  /*01f0*/  FSETP.NAN.AND P0, PT, |R0|, |R0|, PT ;  /* 0x400000000000720b */ /* 0x000fda0003f08200 */
[----:B------:R-:W-:Y:S01]  /*0200*/  @P0 FADD R14, R0, 2 ;  /* 0x40000000000e0421 */ /* 0x000fe20000000000 */
[----:B------:R-:W-:Y:S06]  /*0210*/  @P0 BRA `(.L_x_1684) ;  /* 0x0000000000f80947 */ /* 0x000fec0003800000 */
[C---:B------:R-:W-:Y:S01]  /*0220*/  FMUL R9, |R0|.reuse, 16777216 ;  /* 0x4b80000000097820 */ /* 0x040fe20000400200 */
[----:B------:R-:W-:Y:S01]  /*0230*/  FSETP.GEU.AND P0, PT, |R0|, 1.175494350822287508e-38, PT ;  /* 0x008000000000780b */ /* 0x000fe20003f0e200 */
[----:B------:R-:W-:-:S03]  /*0240*/  HFMA2 R16, -RZ, RZ, 0.771484375, 0.21533203125 ;  /* 0x3a2c32e4ff107431 */ /* 0x000fc600000001ff */
[----:B------:R-:W-:Y:S02]  /*0250*/  FSEL R9, R9, |R0|, !P0 ;  /* 0x4000000009097208 */ /* 0x000fe40004000000 */
[----:B------:R-:W-:Y:S02]  /*0260*/  FSEL R11, RZ, -24, P0 ;  /* 0xc1c00000ff0b7808 */ /* 0x000fe40000000000 */
[----:B------:R-:W-:Y:S02]  /*0270*/  IADD3 R8, PT, PT, R9, -0x3f3504f3, RZ ;  /* 0xc0cafb0d09087810 */ /* 0x000fe40007ffe0ff */
[----:B------:R-:W-:Y:S02]  /*0280*/  FSETP.NEU.AND P0, PT, |R0|, +INF , PT ;  /* 0x7f8000000000780b */ /* 0x000fe40003f0d200 */
[----:B------:R-:W-:Y:S02]  /*0290*/  LOP3.LUT R8, R8, 0xff800000, RZ, 0xc0, !PT ;  /* 0xff80000008087812 */ /* 0x000fe400078ec0ff */
[----:B------:R-:W-:-:S02]  /*02a0*/  FSETP.NEU.AND P0, PT, R0, RZ, P0 ;  /* 0x000000ff0000720b */ /* 0x000fc4000070d000 */
[-C--:B------:R-:W-:Y:S02]  /*02b0*/  IADD3 R9, PT, PT, R9, -R8.reuse, RZ ;  /* 0x8000000809097210 */ /* 0x080fe40007ffe0ff */
[----:B------:R-:W-:-:S03]  /*02c0*/  I2FP.F32.S32 R8, R8 ;  /* 0x0000000800087245 */ /* 0x000fc60000201400 */
[C---:B------:R-:W-:Y:S01]  /*02d0*/  FADD R13, R9.reuse, 1 ;  /* 0x3f800000090d7421 */ /* 0x040fe20000000000 */
[----:B------:R-:W-:-:S04]  /*02e0*/  FADD R12, R9, -1 ;  /* 0xbf800000090c7421 */ /* 0x000fc80000000000 */
[----:B------:R-:W-:Y:S01]  /*02f0*/  FADD R10, R12, R12 ;  /* 0x0000000c0c0a7221 */ /* 0x000fe20000000000 */
[----:B------:R-:W0:Y:S01]  /*0300*/  MUFU.RCP R13, R13 ;  /* 0x0000000d000d7308 */ /* 0x000e220000001000 */
[----:B------:R-:W-:Y:S02]  /*0310*/  @!P0 FADD R0, R0, R0 ;  /* 0x0000000000008221 */ /* 0x000fe40000000000 */
[----:B0-----:R-:W-:Y:S01]  /*0320*/  FMUL R9, R13, R10 ;  /* 0x0000000a0d097220 */ /* 0x001fe20000400000 */
[----:B------:R-:W-:-:S03]  /*0330*/  FFMA R10, R8, 1.1920928955078125e-07, R11 ;  /* 0x34000000080a7823 */ /* 0x000fc6000000000b */
[----:B------:R-:W-:Y:S01]  /*0340*/  FADD R14, R12, -R9 ;  /* 0x800000090c0e7221 */ /* 0x000fe20000000000 */
[CC--:B------:R-:W-:Y:S01]  /*0350*/  FMUL R11, R9.reuse, R9.reuse ;  /* 0x00000009090b7220 */ /* 0x0c0fe20000400000 */
[----:B------:R-:W-:Y:S02]  /*0360*/  FFMA R8, R9, 1.4426950216293334961, R10 ;  /* 0x3fb8aa3b09087823 */ /* 0x000fe4000000000a */
[----:B------:R-:W-:Y:S01]  /*0370*/  FADD R15, R14, R14 ;  /* 0x0000000e0e0f7221 */ /* 0x000fe20000000000 */
[C---:B------:R-:W-:Y:S01]  /*0380*/  FFMA R14, R11.reuse, R16, 0.0032181653659790754318 ;  /* 0x3b52e7db0b0e7423 */ /* 0x040fe20000000010 */
[----:B------:R-:W-:Y:S02]  /*0390*/  FADD R10, R10, -R8 ;  /* 0x800000080a0a7221 */ /* 0x000fe40000000000 */
[----:B------:R-:W-:Y:S01]  /*03a0*/  FFMA R12, R12, -R9, R15 ;  /* 0x800000090c0c7223 */ /* 0x000fe2000000000f */
[----:B------:R-:W-:Y:S01]  /*03b0*/  FFMA R14, R11, R14, 0.018033718690276145935 ;  /* 0x3c93bb730b0e7423 */ /* 0x000fe2000000000e */
[----:B------:R-:W-:-:S02]  /*03c0*/  FFMA R15, R9, 1.4426950216293334961, R10 ;  /* 0x3fb8aa3b090f7823 */ /* 0x000fc4000000000a */
[----:B------:R-:W-:Y:S01]  /*03d0*/  FMUL R12, R13, R12 ;  /* 0x0000000c0d0c7220 */ /* 0x000fe20000400000 */
[----:B------:R-:W-:-:S03]  /*03e0*/  FFMA R14, R11, R14, 0.12022458761930465698 ;  /* 0x3df6384f0b0e7423 */ /* 0x000fc6000000000e */
[----:B------:R-:W-:Y:S01]  /*03f0*/  FFMA R10, R12, 1.4426950216293334961, R15 ;  /* 0x3fb8aa3b0c0a7823 */ /* 0x000fe2000000000f */
[----:B------:R-:W-:-:S03]  /*0400*/  FMUL R14, R11, R14 ;  /* 0x0000000e0b0e7220 */ /* 0x000fc60000400000 */
[----:B------:R-:W-:Y:S01]  /*0410*/  FFMA R13, R9, 1.9251366722983220825e-08, R10 ;  /* 0x32a55e34090d7823 */ /* 0x000fe2000000000a */
[----:B------:R-:W-:-:S04]  /*0420*/  FMUL R11, R14, 3 ;  /* 0x404000000e0b7820 */ /* 0x000fc80000400000 */
[----:B------:R-:W-:-:S04]  /*0430*/  FFMA R11, R12, R11, R13 ;  /* 0x0000000b0c0b7223 */ /* 0x000fc8000000000d */
[----:B------:R-:W-:-:S04]  /*0440*/  FFMA R11, R9, R14, R11 ;  /* 0x0000000e090b7223 */ /* 0x000fc8000000000b */
[----:B------:R-:W-:-:S04]  /*0450*/  FADD R9, R8, R11 ;  /* 0x0000000b08097221 */ /* 0x000fc80000000000 */
[----:B------:R-:W-:Y:S01]  /*0460*/  FMUL R10, R9, 2 ;  /* 0x40000000090a7820 */ /* 0x000fe20000400000 */
[----:B------:R-:W-:-:S03]  /*0470*/  FADD R8, -R8, R9 ;  /* 0x0000000908087221 */ /* 0x000fc60000000100 */
[----:B------:R-:W0:Y:S01]  /*0480*/  FRND R13, R10 ;  /* 0x0000000a000d7307 */ /* 0x000e220000201000 */
[----:B------:R-:W-:Y:S01]  /*0490*/  FADD R8, R11, -R8 ;  /* 0x800000080b087221 */ /* 0x000fe20000000000 */
[----:B------:R-:W-:Y:S01]  /*04a0*/  FFMA R9, R9, 2, -R10 ;  /* 0x4000000009097823 */ /* 0x000fe2000000080a */
[----:B------:R-:W-:Y:S02]  /*04b0*/  MOV R11, 0x391fcb8e ;  /* 0x391fcb8e000b7802 */ /* 0x000fe40000000f00 */
[----:B------:R-:W-:Y:S01]  /*04c0*/  FSETP.GT.AND P2, PT, |R10|, 152, PT ;  /* 0x431800000a00780b */ /* 0x000fe20003f44200 */
[----:B------:R-:W-:Y:S02]  /*04d0*/  FFMA R9, R8, 2, R9 ;  /* 0x4000000008097823 */ /* 0x000fe40000000009 */
[----:B------:R-:W1:Y:S01]  /*04e0*/  F2I.NTZ R12, R10 ;  /* 0x0000000a000c7305 */ /* 0x000e620000203100 */
[----:B0-----:R-:W-:Y:S01]  /*04f0*/  FADD R8, R10, -R13 ;  /* 0x8000000d0a087221 */ /* 0x001fe20000000000 */
[----:B------:R-:W-:-:S03]  /*0500*/  FSETP.GT.AND P1, PT, R13, RZ, PT ;  /* 0x000000ff0d00720b */ /* 0x000fc60003f24000 */
[----:B------:R-:W-:-:S04]  /*0510*/  FADD R8, R8, R9 ;  /* 0x0000000908087221 */ /* 0x000fc80000000000 */
[----:B------:R-:W-:-:S04]  /*0520*/  FFMA R9, R8, R11, 0.0013391353422775864601 ;  /* 0x3aaf85ed08097423 */ /* 0x000fc8000000000b */
[----:B------:R-:W-:-:S04]  /*0530*/  FFMA R9, R8, R9, 0.0096188392490148544312 ;  /* 0x3c1d985608097423 */ /* 0x000fc80000000009 */
[----:B------:R-:W-:-:S04]  /*0540*/  FFMA R9, R8, R9, 0.055503588169813156128 ;  /* 0x3d6357bb08097423 */ /* 0x000fc80000000009 */
[----:B------:R-:W-:Y:S01]  /*0550*/  FFMA R11, R8, R9, 0.24022644758224487305 ;  /* 0x3e75fdec080b7423 */ /* 0x000fe20000000009 */
[----:B------:R-:W-:Y:S02]  /*0560*/  SEL R9, RZ, 0x83000000, P1 ;  /* 0x83000000ff097807 */ /* 0x000fe40000800000 */
[----:B------:R-:W-:Y:S01]  /*0570*/  FSETP.GEU.AND P1, PT, R10, RZ, PT ;  /* 0x000000ff0a00720b */ /* 0x000fe20003f2e000 */
[----:B------:R-:W-:Y:S01]  /*0580*/  FFMA R13, R8, R11, 0.69314718246459960938 ;  /* 0x3f317218080d7423 */ /* 0x000fe2000000000b */
[----:B------:R-:W-:Y:S02]  /*0590*/  IADD3 R11, PT, PT, R9, 0x7f000000, RZ ;  /* 0x7f000000090b7810 */ /* 0x000fe40007ffe0ff */
[----:B-1----:R-:W-:Y:S01]  /*05a0*/  LEA R12, R12, -R9, 0x17 ;  /* 0x800000090c0c7211 */ /* 0x002fe200078eb8ff */
[----:B------:R-:W-:Y:S01]  /*05b0*/  FFMA R8, R8, R13, 1 ;  /* 0x3f80000008087423 */ /* 0x000fe2000000000d */
[----:B------:R-:W-:-:S03]  /*05c0*/  FSEL R14, RZ, +INF , !P1 ;  /* 0x7f800000ff0e7808 */ /* 0x000fc60004800000 */
[----:B------:R-:W-:-:S04]  /*05d0*/  FMUL R11, R11, R8 ;  /* 0x000000080b0b7220 */ /* 0x000fc80000400000 */
[----:B------:R-:W-:Y:S01]  /*05e0*/  @!P2 FMUL R14, R12, R11 ;  /* 0x0000000b0c0ea220 */ /* 0x000fe20000400000 */
[----:B------:R-:W-:-:S07]  /*05f0*/  @!P0 LOP3.LUT R14, R0, 0x7fffffff, RZ, 0xc0, !PT ;  /* 0x7fffffff000e8812 */ /* 0x000fce00078ec0ff */
.L_x_1684:
[----:B------:R-:W-:Y:S05]  /*0600*/  BSYNC.RECONVERGENT B0 ;  /* 0x0000000000007941 */ /* 0x000fea0003800200 */
.L_x_1683:
[----:B------:R-:W0:Y:S01]  /*0610*/  F2F.F64.F32 R8, R14 ;  /* 0x0000000e00087310 */ /* 0x000e220000201800 */
[----:B------:R-:W-:Y:S01]  /*0620*/  UIADD3 UR8, UP0, UPT, UR8, 0x8, URZ ;  /* 0x0000000808087890 */ /* 0x000fe2000ff1e0ff */
[----:B------:R-:W-:-:S03]  /*0630*/  IADD3 R3, PT, PT, R3, 0x1, RZ ;  /* 0x0000000103037810 */ /* 0x000fc60007ffe0ff */
[----:B------:R-:W-:Y:S01]  /*0640*/  UIADD3.X UR9, UPT, UPT, URZ, UR9, URZ, UP0, !UPT ;  /* 0x00000009ff097290 */ /* 0x000fe200087fe4ff */
[----:B0-----:R-:W-:Y:S01]  /*0650*/  DADD R6, R8, R6 ;  /* 0x0000000008067229 */ /* 0x001fe20000000006 */
[----:B------:R-:W-:Y:S10]  /*0660*/  BRA.U UP1, `(.L_x_1685) ;  /* 0xfffffff901ac7547 */ /* 0x000ff4000b83ffff */
[----:B------:R0:W1:Y:S02]  /*0670*/  F2F.F32.F64 R0, R6 ;  /* 0x0000000600007310 */ /* 0x0000640000301000 */
.L_x_1682:
[----:B-1----:R-:W-:Y:S01]  /*0680*/  IADD3 R3, PT, PT, R0, -0xd000000, RZ ;  /* 0xf300000000037810 */ /* 0x002fe20007ffe0ff */
[----:B------:R1:W2:Y:S01]  /*0690*/  MUFU.RSQ R5, R0 ;  /* 0x0000000000057308 */ /* 0x0002a20000001400 */
[----:B------:R-:W-:Y:S02]  /*06a0*/  BSSY.RECONVERGENT B0, `(.L_x_1686) ;  /* 0x000000b000007945 */ /* 0x000fe40003800200 */
[----:B------:R-:W-:-:S13]  /*06b0*/  ISETP.GT.U32.AND P0, PT, R3, 0x727fffff, PT ;  /* 0x727fffff0300780c */ /* 0x000fda0003f04070 */
[----:B-1----:R-:W-:Y:S05]  /*06c0*/  @!P0 BRA `(.L_x_1687) ;  /* 0x0000000000108947 */ /* 0x002fea0003800000 */
[----:B------:R-:W-:-:S07]  /*06d0*/  MOV R8, 0x6f0 ;  /* 0x000006f000087802 */ /* 0x000fce0000000f00 */
[----:B0-2---:R-:W-:Y:S05]  /*06e0*/  CALL.REL.NOINC `($__internal_0_$__cuda_sm20_sqrt_rn_f32_slowpath) ;  /* 0x0000000000307944 */ /* 0x005fea0003c00000 */
[----:B------:R-:W-:Y:S01]  /*06f0*/  MOV R4, R3 ;  /* 0x0000000300047202 */ /* 0x000fe20000000f00 */
[----:B------:R-:W-:Y:S06]  /*0700*/  BRA `(.L_x_1688) ;  /* 0x0000000000107947 */ /* 0x000fec0003800000 */
.L_x_1687:
[C---:B--2---:R-:W-:Y:S01]  /*0710*/  FMUL.FTZ R3, R5.reuse, R0 ;  /* 0x0000000005037220 */ /* 0x044fe20000410000 */
[----:B------:R-:W-:-:S03]  /*0720*/  FMUL.FTZ R4, R5, 0.5 ;  /* 0x3f00000005047820 */ /* 0x000fc60000410000 */
[----:B------:R-:W-:-:S04]  /*0730*/  FFMA R0, -R3, R3, R0 ;  /* 0x0000000303007223 */ /* 0x000fc80000000100 */
[----:B------:R-:W-:-:S07]  /*0740*/  FFMA R4, R0, R4, R3 ;  /* 0x0000000400047223 */ /* 0x000fce0000000003 */
.L_x_1688:
[----:B------:R-:W-:Y:S05]  /*0750*/  BSYNC.RECONVERGENT B0 ;  /* 0x0000000000007941 */ /* 0x000fea0003800200 */
.L_x_1686:
[----:B0-----:R-:W0:Y:S01]  /*0760*/  LDC.64 R6, c[0x0][0x390] ;  /* 0x0000e400ff067b82 */ /* 0x001e220000000a00 */
[----:B------:R-:W1:Y:S01]  /*0770*/  F2F.F64.F32 R4, R4 ;  /* 0x0000000400047310 */ /* 0x000e620000201800 */
[----:B0-----:R-:W-:-:S05]  /*0780*/  IMAD.WIDE R2, R2, 0x8, R6 ;  /* 0x0000000802027825 */ /* 0x001fca00078e0206 */
[----:B-1----:R-:W-:Y:S01]  /*0790*/  STG.E.64 desc[UR6][R2.64], R4 ;  /* 0x0000000402007986 */ /* 0x002fe2000c101b06 */
[----:B------:R-:W-:Y:S05]  /*07a0*/  EXIT ;  /* 0x000000000000794d */ /* 0x000fea0003800000 */
        .weak           $__internal_0_$__cuda_sm20_sqrt_rn_f32_slowpath
        .type           $__internal_0_$__cuda_sm20_sqrt_rn_f32_slowpath,@function
        .size           $__internal_0_$__cuda_sm20_sqrt_rn_f32_slowpath,(.L_x_1691 - $__internal_0_$__cuda_sm20_sqrt_rn_f32_slowpath)
$__internal_0_$__cuda_sm20_sqrt_rn_f32_slowpath:
[----:B------:R-:W-:-:S13]  /*07b0*/  LOP3.LUT P0, RZ, R0, 0x7fffffff, RZ, 0xc0, !PT ;  /* 0x7fffffff00ff7812 */ /* 0x000fda000780c0ff */
[----:B------:R-:W-:Y:S01]  /*07c0*/  @!P0 MOV R3, R0 ;  /* 0x0000000000038202 */ /* 0x000fe20000000f00 */
[----:B------:R-:W-:Y:S06]  /*07d0*/  @!P0 BRA `(.L_x_1689) ;  /* 0x0000000000408947 */ /* 0x000fec0003800000 */
[----:B------:R-:W-:-:S13]  /*07e0*/  FSETP.GEU.FTZ.AND P0, PT, R0, RZ, PT ;  /* 0x000000ff0000720b */ /* 0x000fda0003f1e000 */
[----:B------:R-:W-:Y:S01]  /*07f0*/  @!P0 MOV R3, 0x7fffffff ;  /* 0x7fffffff00038802 */ /* 0x000fe20000000f00 */
[----:B------:R-:W-:Y:S06]  /*0800*/  @!P0 BRA `(.L_x_1689) ;  /* 0x0000000000348947 */ /* 0x000fec0003800000 */
[----:B------:R-:W-:-:S13]  /*0810*/  FSETP.GTU.FTZ.AND P0, PT, |R0|, +INF , PT ;  /* 0x7f8000000000780b */ /* 0x000fda0003f1c200 */
[----:B------:R-:W-:Y:S01]  /*0820*/  @P0 FADD.FTZ R3, R0, 1 ;  /* 0x3f80000000030421 */ /* 0x000fe20000010000 */
[----:B------:R-:W-:Y:S06]  /*0830*/  @P0 BRA `(.L_x_1689) ;  /* 0x0000000000280947 */ /* 0x000fec0003800000 */
[----:B------:R-:W-:-:S13]  /*0840*/  FSETP.NEU.FTZ.AND P0, PT, |R0|, +INF , PT ;  /* 0x7f8000000000780b */ /* 0x000fda0003f1d200 */
[----:B------:R-:W-:-:S04]  /*0850*/  @P0 FFMA R4, R0, 1.84467440737095516160e+19, RZ ;  /* 0x5f80000000040823 */ /* 0x000fc800000000ff */
[----:B------:R-:W0:Y:S02]  /*0860*/  @P0 MUFU.RSQ R3, R4 ;  /* 0x0000000400030308 */ /* 0x000e240000001400 */
[----:B0-----:R-:W-:Y:S01]  /*0870*/  @P0 FMUL.FTZ R5, R4, R3 ;  /* 0x0000000304050220 */ /* 0x001fe20000410000 */
[----:B------:R-:W-:Y:S01]  /*0880*/  @P0 FMUL.FTZ R7, R3, 0.5 ;  /* 0x3f00000003070820 */ /* 0x000fe20000410000 */
[----:B------:R-:W-:Y:S02]  /*0890*/  @!P0 MOV R3, R0 ;  /* 0x0000000000038202 */ /* 0x000fe40000000f00 */
[----:B------:R-:W-:-:S04]  /*08a0*/  @P0 FADD.FTZ R6, -R5, -RZ ;  /* 0x800000ff05060221 */ /* 0x000fc80000010100 */
[----:B------:R-:W-:-:S04]  /*08b0*/  @P0 FFMA R6, R5, R6, R4 ;  /* 0x0000000605060223 */ /* 0x000fc80000000004 */
[----:B------:R-:W-:-:S04]  /*08c0*/  @P0 FFMA R6, R6, R7, R5 ;  /* 0x0000000706060223 */ /* 0x000fc80000000005 */
[----:B------:R-:W-:-:S07]  /*08d0*/  @P0 FMUL.FTZ R3, R6, 2.3283064365386962891e-10 ;  /* 0x2f80000006030820 */ /* 0x000fce0000410000 */
.L_x_1689:
[----:B------:R-:W-:Y:S01]  /*08e0*/  HFMA2 R5, -RZ, RZ, 0, 0 ;  /* 0x00000000ff057431 */ /* 0x000fe200000001ff */
[----:B------:R-:W-:-:S04]  /*08f0*/  MOV R4, R8 ;  /* 0x0000000800047202 */ /* 0x000fc80000000f00 */
[----:B------:R-:W-:Y:S05]  /*0900*/  RET.REL.NODEC R4 `(_Z16compute_distancePdS_S_ii) ;  /* 0xfffffff404bc7950 */ /* 0x000fea0003c3ffff */
.L_x_1690:
        /* <DEDUP_REMOVED lines=15> */
.L_x_1691:


//--------------------- .nv.shared._ZN3cub18CUB_300001_SM_10006detail6reduce28DeviceReduceSingleTileKernelINS2_10policy_hubIdyN4cuda3std3__44plusIdEEE10Policy1000EPdSC_iS9_ddNS7_10__identityEEEvT0_T1_T2_T3_T4_T6_ --------------------------
	.section	.nv.shared._ZN3cub18CUB_300001_SM_10006detail6reduce28DeviceReduceSingleTileKernelINS2_10policy_hubIdyN4cuda3std3__44plusIdEEE10Policy1000EPdSC_iS9_ddNS7_10__identityEEEvT0_T1_T2_T3_T4_T6_,"aw",@nobits
	.sectionflags	@""
	.align	16
.nv.shared._ZN3cub18CUB_300001_SM_10006detail6reduce28DeviceReduceSingleTileKernelINS2_10policy_hubIdyN4cuda3std3__44plusIdEEE10Policy1000EPdSC_iS9_ddNS7_10__identityEEEvT0_T1_T2_T3_T4_T6_:
	.zero		1184


//--------------------- .nv.shared.reserved.0     --------------------------
	.section	.nv.shared.reserved.0,"aw",@nobits
	.weak		__nv_reservedSMEM_offset_0_alias
	.size		__nv_reservedSMEM_offset_0_alias, 0, 64
	.other		__nv_reservedSMEM_offset_0_alias,@"STO_CUDA_RESERVED_SHARED STV_DEFAULT"
__nv_reservedSMEM_offset_0_alias:
	.zero		0
	.zero		64


//--------------------- .nv.global                --------------------------
	.section	.nv.global,"aw",@nobits
.nv.global:
	.type		_ZN34_INTERNAL_e67f66b9_4_k_cu_42e5e67f6thrust24THRUST_300001_SM_1000_NS12placeholders2_8E,@object
	.size		_ZN34_INTERNAL_e67f66b9_4_k_cu_42e5e67f6thrust24THRUST_300001_SM_1000_NS12placeholders2_8E,(_ZN34_INTERNAL_e67f66b9_4_k_cu_42e5e67f4cuda3std3__436_GLOBAL__N__e67f66b9_4_k_cu_42e5e67f6ignoreE - _ZN34_INTERNAL_e67f66b9_4_k_cu_42e5e67f6thrust24THRUST_300001_SM_1000_NS12placeholders2_8E)
_ZN34_INTERNAL_e67f66b9_4_k_cu_42e5e67f6thrust24THRUST_300001_SM_1000_NS12placeholders2_8E:
	.zero		1
	.type		_ZN34_INTERNAL_e67f66b9_4_k_cu_42e5e67f4cuda3std3__436_GLOBAL__N__e67f66b9_4_k_cu_42e5e67f6ignoreE,@object
	.size		_ZN34_INTERNAL_e67f66b9_4_k_cu_42e5e67f4cuda3std3__436_GLOBAL__N__e67f66b9_4_k_cu_42e5e67f6ignoreE,(_ZN34_INTERNAL_e67f66b9_4_k_cu_42e5e67f4cuda3std6ranges3__45__cpo4dataE - _ZN34_INTERNAL_e67f66b9_4_k_cu_42e5e67f4cuda3std3__436_GLOBAL__N__e67f66b9_4_k_cu_42e5e67f6ignoreE)
_ZN34_INTERNAL_e67f66b9_4_k_cu_42e5e67f4cuda3std3__436_GLOBAL__N__e67f66b9_4_k_cu_42e5e67f6ignoreE:
	.zero		1
	.type		_ZN34_INTERNAL_e67f66b9_4_k_cu_42e5e67f4cuda3std6ranges3__45__cpo4dataE,@object
	.size		_ZN34_INTERNAL_e67f66b9_4_k_cu_42e5e67f4cuda3std6ranges3__45__cpo4dataE,(_ZN34_INTERNAL_e67f66b9_4_k_cu_42e5e67f6thrust24THRUST_300001_SM_1000_NS6system3cpp3parE - _ZN34_INTERNAL_e67f66b9_4_k_cu_42e5e67f4cuda3std6ranges3__45__cpo4dataE)
_ZN34_INTERNAL_e67f66b9_4_k_cu_42e5e67f4cuda3std6ranges3__45__cpo4dataE:
	.zero		1
	.type		_ZN34_INTERNAL_e67f66b9_4_k_cu_42e5e67f6thrust24THRUST_300001_SM_1000_NS6system3cpp3parE,@object
	.size		_ZN34_INTERNAL_e67f66b9_4_k_cu_42e5e67f6thrust24THRUST_300001_SM_1000_NS6system3cpp3parE,(_ZN34_INTERNAL_e67f66b9_4_k_cu_42e5e67f4cuda3std3__45__cpo5beginE - _ZN34_INTERNAL_e67f66b9_4_k_cu_42e5e67f6thrust24THRUST_300001_SM_1000_NS6system3cpp3parE)
_ZN34_INTERNAL_e67f66b9_4_k_cu_42e5e67f6thrust24THRUST_300001_SM_1000_NS6system3cpp3parE:
	.zero		1
	.type		_ZN34_INTERNAL_e67f66b9_4_k_cu_42e5e67f4cuda3std3__45__cpo5beginE,@object
	.size		_ZN34_INTERNAL_e67f66b9_4_k_cu_42e5e67f4cuda3std3__45__cpo5beginE,(_ZN34_INTERNAL_e67f66b9_4_k_cu_42e5e67f4cuda3std6ranges3__45__cpo5beginE - _ZN34_INTERNAL_e67f66b9_4_k_cu_42e5e67f4cuda3std3__45__cpo5beginE)
_ZN34_INTERNAL_e67f66b9_4_k_cu_42e5e67f4cuda3std3__45__cpo5beginE:
	.zero		1
	.type		_ZN34_INTERNAL_e67f66b9_4_k_cu_42e5e67f4cuda3std6ranges3__45__cpo5beginE,@object
	.size		_ZN34_INTERNAL_e67f66b9_4_k_cu_42e5e67f4cuda3std6ranges3__45__cpo5beginE,(_ZN34_INTERNAL_e67f66b9_4_k_cu_42e5e67f6thrust24THRUST_300001_SM_1000_NS6deviceE - _ZN34_INTERNAL_e67f66b9_4_k_cu_42e5e67f4cuda3std6ranges3__45__cpo5beginE)
_ZN34_INTERNAL_e67f66b9_4_k_cu_42e5e67f4cuda3std6ranges3__45__cpo5beginE:
	.zero		1
	.type		_ZN34_INTERNAL_e67f66b9_4_k_cu_42e5e67f6thrust24THRUST_300001_SM_1000_NS6deviceE,@object
	.size		_ZN34_INTERNAL_e67f66b9_4_k_cu_42e5e67f6thrust24THRUST_300001_SM_1000_NS6deviceE,(_ZN34_INTERNAL_e67f66b9_4_k_cu_42e5e67f4cuda3std3__47nulloptE - _ZN34_INTERNAL_e67f66b9_4_k_cu_42e5e67f6thrust24THRUST_300001_SM_1000_NS6deviceE)
_ZN34_INTERNAL_e67f66b9_4_k_cu_42e5e67f6thrust24THRUST_300001_SM_1000_NS6deviceE:
	.zero		1
	.type		_ZN34_INTERNAL_e67f66b9_4_k_cu_42e5e67f4cuda3std3__47nulloptE,@object
	.size		_ZN34_INTERNAL_e67f66b9_4_k_cu_42e5e67f4cuda3std3__47nulloptE,(_ZN34_INTERNAL_e67f66b9_4_k_cu_42e5e67f4cuda3std6ranges3__45__cpo8distanceE - _ZN34_INTERNAL_e67f66b9_4_k_cu_42e5e67f4cuda3std3__47nulloptE)
_ZN34_INTERNAL_e67f66b9_4_k_cu_42e5e67f4cuda3std3__47nulloptE:
	.zero		1
	.type		_ZN34_INTERNAL_e67f66b9_4_k_cu_42e5e67f4cuda3std6ranges3__45__cpo8distanceE,@object
	.size		_ZN34_INTERNAL_e67f66b9_4_k_cu_42e5e67f4cuda3std6ranges3__45__cpo8distanceE,(_ZN34_INTERNAL_e67f66b9_4_k_cu_42e5e67f6thrust24THRUST_300001_SM_1000_NS12placeholders2_4E - _ZN34_INTERNAL_e67f66b9_4_k_cu_42e5e67f4cuda3std6ranges3__45__cpo8distanceE)
_ZN34_INTERNAL_e67f66b9_4_k_cu_42e5e67f4cuda3std6ranges3__45__cpo8distanceE:
	.zero		1
	.type		_ZN34_INTERNAL_e67f66b9_4_k_cu_42e5e67f6thrust24THRUST_300001_SM_1000_NS12placeholders2_4E,@object
	.size		_ZN34_INTERNAL_e67f66b9_4_k_cu_42e5e67f6thrust24THRUST_300001_SM_1000_NS12placeholders2_4E,(_ZN34_INTERNAL_e67f66b9_4_k_cu_42e5e67f4cuda3std3__45__cpo6rbeginE - _ZN34_INTERNAL_e67f66b9_4_k_cu_42e5e67f6thrust24THRUST_300001_SM_1000_NS12placeholders2_4E)
_ZN34_INTERNAL_e67f66b9_4_k_cu_42e5e67f6thrust24THRUST_300001_SM_1000_NS12placeholders2_4E:
	.zero		1
	.type		_ZN34_INTERNAL_e67f66b9_4_k_cu_42e5e67f4cuda3std3__45__cpo6rbeginE,@object
	.size		_ZN34_INTERNAL_e67f66b9_4_k_cu_42e5e67f4cuda3std3__45__cpo6rbeginE,(_ZN34_INTERNAL_e67f66b9_4_k_cu_42e5e67f4cuda3std6ranges3__45__cpo7advanceE - _ZN34_INTERNAL_e67f66b9_4_k_cu_42e5e67f4cuda3std3__45__cpo6rbeginE)
_ZN34_INTERNAL_e67f66b9_4_k_cu_42e5e67f4cuda3std3__45__cpo6rbeginE:
	.zero		1
	.type		_ZN34_INTERNAL_e67f66b9_4_k_cu_42e5e67f4cuda3std6ranges3__45__cpo7advanceE,@object
	.size		_ZN34_INTERNAL_e67f66b9_4_k_cu_42e5e67f4cuda3std6ranges3__45__cpo7advanceE,(_ZN34_INTERNAL_e67f66b9_4_k_cu_42e5e67f6thrust24THRUST_300001_SM_1000_NS12placeholders3_10E - _ZN34_INTERNAL_e67f66b9_4_k_cu_42e5e67f4cuda3std6ranges3__45__cpo7advanceE)
_ZN34_INTERNAL_e67f66b9_4_k_cu_42e5e67f4cuda3std6ranges3__45__cpo7advanceE:
	.zero		1
	.type		_ZN34_INTERNAL_e67f66b9_4_k_cu_42e5e67f6thrust24THRUST_300001_SM_1000_NS12placeholders3_10E,@object
	.size		_ZN34_INTERNAL_e67f66b9_4_k_cu_42e5e67f6thrust24THRUST_300001_SM_1000_NS12placeholders3_10E,(_ZN34_INTERNAL_e67f66b9_4_k_cu_42e5e67f4cuda3std3__48in_placeE - _ZN34_INTERNAL_e67f66b9_4_k_cu_42e5e67f6thrust24THRUST_300001_SM_1000_NS12placeholders3_10E)
_ZN34_INTERNAL_e67f66b9_4_k_cu_42e5e67f6thrust24THRUST_300001_SM_1000_NS12placeholders3_10E:
	.zero		1
	.type		_ZN34_INTERNAL_e67f66b9_4_k_cu_42e5e67f4cuda3std3__48in_placeE,@object
	.size		_ZN34_INTERNAL_e67f66b9_4_k_cu_42e5e67f4cuda3std3__48in_placeE,(_ZN34_INTERNAL_e67f66b9_4_k_cu_42e5e67f4cuda3std6ranges3__45__cpo4sizeE - _ZN34_INTERNAL_e67f66b9_4_k_cu_42e5e67f4cuda3std3__48in_placeE)
_ZN34_INTERNAL_e67f66b9_4_k_cu_42e5e67f4cuda3std3__48in_placeE:
	.zero		1
	.type		_ZN34_INTERNAL_e67f66b9_4_k_cu_42e5e67f4cuda3std6ranges3__45__cpo4sizeE,@object
	.size		_ZN34_INTERNAL_e67f66b9_4_k_cu_42e5e67f4cuda3std6ranges3__45__cpo4sizeE,(_ZN34_INTERNAL_e67f66b9_4_k_cu_42e5e67f6thrust24THRUST_300001_SM_1000_NS12placeholders2_2E - _ZN34_INTERNAL_e67f66b9_4_k_cu_42e5e67f4cuda3std6ranges3__45__cpo4sizeE)
_ZN34_INTERNAL_e67f66b9_4_k_cu_42e5e67f4cuda3std6ranges3__45__cpo4sizeE:
	.zero		1
	.type		_ZN34_INTERNAL_e67f66b9_4_k_cu_42e5e67f6thrust24THRUST_300001_SM_1000_NS12placeholders2_2E,@object
	.size		_ZN34_INTERNAL_e67f66b9_4_k_cu_42e5e67f6thrust24THRUST_300001_SM_1000_NS12placeholders2_2E,(_ZN34_INTERNAL_e67f66b9_4_k_cu_42e5e67f4cuda3std3__45__cpo6cbeginE - _ZN34_INTERNAL_e67f66b9_4_k_cu_42e5e67f6thrust24THRUST_300001_SM_1000_NS12placeholders2_2E)
_ZN34_INTERNAL_e67f66b9_4_k_cu_42e5e67f6thrust24THRUST_300001_SM_1000_NS12placeholders2_2E:
	.zero		1
	.type		_ZN34_INTERNAL_e67f66b9_4_k_cu_42e5e67f4cuda3std3__45__cpo6cbeginE,@object
	.size		_ZN34_INTERNAL_e67f66b9_4_k_cu_42e5e67f4cuda3std3__45__cpo6cbeginE,(_ZN34_INTERNAL_e67f66b9_4_k_cu_42e5e67f4cuda3std6ranges3__45__cpo6cbeginE - _ZN34_INTERNAL_e67f66b9_4_k_cu_42e5e67f4cuda3std3__45__cpo6cbeginE)
_ZN34_INTERNAL_e67f66b9_4_k_cu_42e5e67f4cuda3std3__45__cpo6cbeginE:
	.zero		1
	.type		_ZN34_INTERNAL_e67f66b9_4_k_cu_42e5e67f4cuda3std6ranges3__45__cpo6cbeginE,@object
	.size		_ZN34_INTERNAL_e67f66b9_4_k_cu_42e5e67f4cuda3std6ranges3__45__cpo6cbeginE,(_ZN34_INTERNAL_e67f66b9_4_k_cu_42e5e67f6thrust24THRUST_300001_SM_1000_NS12placeholders2_6E - _ZN34_INTERNAL_e67f66b9_4_k_cu_42e5e67f4cuda3std6ranges3__45__cpo6cbeginE)
_ZN34_INTERNAL_e67f66b9_4_k_cu_42e5e67f4cuda3std6ranges3__45__cpo6cbeginE:
	.zero		1
	.type		_ZN34_INTERNAL_e67f66b9_4_k_cu_42e5e67f6thrust24THRUST_300001_SM_1000_NS12placeholders2_6E,@object
	.size		_ZN34_INTERNAL_e67f66b9_4_k_cu_42e5e67f6thrust24THRUST_300001_SM_1000_NS12placeholders2_6E,(_ZN34_INTERNAL_e67f66b9_4_k_cu_42e5e67f4cuda3std3__45__cpo7crbeginE - _ZN34_INTERNAL_e67f66b9_4_k_cu_42e5e67f6thrust24THRUST_300001_SM_1000_NS12placeholders2_6E)
_ZN34_INTERNAL_e67f66b9_4_k_cu_42e5e67f6thrust24THRUST_300001_SM_1000_NS12placeholders2_6E:
	.zero		1
	.type		_ZN34_INTERNAL_e67f66b9_4_k_cu_42e5e67f4cuda3std3__45__cpo7crbeginE,@object
	.size		_ZN34_INTERNAL_e67f66b9_4_k_cu_42e5e67f4cuda3std3__45__cpo7crbeginE,(_ZN34_INTERNAL_e67f66b9_4_k_cu_42e5e67f4cuda3std6ranges3__45__cpo4nextE - _ZN34_INTERNAL_e67f66b9_4_k_cu_42e5e67f4cuda3std3__45__cpo7crbeginE)
_ZN34_INTERNAL_e67f66b9_4_k_cu_42e5e67f4cuda3std3__45__cpo7crbeginE:
	.zero		1
	.type		_ZN34_INTERNAL_e67f66b9_4_k_cu_42e5e67f4cuda3std6ranges3__45__cpo4nextE,@object
	.size		_ZN34_INTERNAL_e67f66b9_4_k_cu_42e5e67f4cuda3std6ranges3__45__cpo4nextE,(_ZN34_INTERNAL_e67f66b9_4_k_cu_42e5e67f4cuda3std6ranges3__45__cpo4swapE - _ZN34_INTERNAL_e67f66b9_4_k_cu_42e5e67f4cuda3std6ranges3__45__cpo4nextE)
_ZN34_INTERNAL_e67f66b9_4_k_cu_42e5e67f4cuda3std6ranges3__45__cpo4nextE:
	.zero		1
	.type		_ZN34_INTERNAL_e67f66b9_4_k_cu_42e5e67f4cuda3std6ranges3__45__cpo4swapE,@object
	.size		_ZN34_INTERNAL_e67f66b9_4_k_cu_42e5e67f4cuda3std6ranges3__45__cpo4swapE,(_ZN34_INTERNAL_e67f66b9_4_k_cu_42e5e67f6thrust24THRUST_300001_SM_1000_NS8cuda_cub10par_nosyncE - _ZN34_INTERNAL_e67f66b9_4_k_cu_42e5e67f4cuda3std6ranges3__45__cpo4swapE)
_ZN34_INTERNAL_e67f66b9_4_k_cu_42e5e67f4cuda3std6ranges3__45__cpo4swapE:
	.zero		1
	.type		_ZN34_INTERNAL_e67f66b9_4_k_cu_42e5e67f6thrust24THRUST_300001_SM_1000_NS8cuda_cub10par_nosyncE,@object
	.size		_ZN34_INTERNAL_e67f66b9_4_k_cu_42e5e67f6thrust24THRUST_300001_SM_1000_NS8cuda_cub10par_nosyncE,(_ZN34_INTERNAL_e67f66b9_4_k_cu_42e5e67f6thrust24THRUST_300001_SM_1000_NS3seqE - _ZN34_INTERNAL_e67f66b9_4_k_cu_42e5e67f6thrust24THRUST_300001_SM_1000_NS8cuda_cub10par_nosyncE)
_ZN34_INTERNAL_e67f66b9_4_k_cu_42e5e67f6thrust24THRUST_300001_SM_1000_NS8cuda_cub10par_nosyncE:
	.zero		1
	.type		_ZN34_INTERNAL_e67f66b9_4_k_cu_42e5e67f6thrust24THRUST_300001_SM_1000_NS3seqE,@object
	.size		_ZN34_INTERNAL_e67f66b9_4_k_cu_42e5e67f6thrust24THRUST_300001_SM_1000_NS3seqE,(_ZN34_INTERNAL_e67f66b9_4_k_cu_42e5e67f4cuda3std3__420unreachable_sentinelE - _ZN34_INTERNAL_e67f66b9_4_k_cu_42e5e67f6thrust24THRUST_300001_SM_1000_NS3seqE)
_ZN34_INTERNAL_e67f66b9_4_k_cu_42e5e67f6thrust24THRUST_300001_SM_1000_NS3seqE:
	.zero		1
	.type		_ZN34_INTERNAL_e67f66b9_4_k_cu_42e5e67f4cuda3std3__420unreachable_sentinelE,@object
	.size		_ZN34_INTERNAL_e67f66b9_4_k_cu_42e5e67f4cuda3std3__420unreachable_sentinelE,(_ZN34_INTERNAL_e67f66b9_4_k_cu_42e5e67f4cuda3std6ranges3__45__cpo5ssizeE - _ZN34_INTERNAL_e67f66b9_4_k_cu_42e5e67f4cuda3std3__420unreachable_sentinelE)
_ZN34_INTERNAL_e67f66b9_4_k_cu_42e5e67f4cuda3std3__420unreachable_sentinelE:
	.zero		1
	.type		_ZN34_INTERNAL_e67f66b9_4_k_cu_42e5e67f4cuda3std6ranges3__45__cpo5ssizeE,@object
	.size		_ZN34_INTERNAL_e67f66b9_4_k_cu_42e5e67f4cuda3std6ranges3__45__cpo5ssizeE,(_ZN34_INTERNAL_e67f66b9_4_k_cu_42e5e67f6thrust24THRUST_300001_SM_1000_NS12placeholders2_3E - _ZN34_INTERNAL_e67f66b9_4_k_cu_42e5e67f4cuda3std6ranges3__45__cpo5ssizeE)
_ZN34_INTERNAL_e67f66b9_4_k_cu_42e5e67f4cuda3std6ranges3__45__cpo5ssizeE:
	.zero		1
	.type		_ZN34_INTERNAL_e67f66b9_4_k_cu_42e5e67f6thrust24THRUST_300001_SM_1000_NS12placeholders2_3E,@object
	.size		_ZN34_INTERNAL_e67f66b9_4_k_cu_42e5e67f6thrust24THRUST_300001_SM_1000_NS12placeholders2_3E,(_ZN34_INTERNAL_e67f66b9_4_k_cu_42e5e67f4cuda3std3__45__cpo4cendE - _ZN34_INTERNAL_e67f66b9_4_k_cu_42e5e67f6thrust24THRUST_300001_SM_1000_NS12placeholders2_3E)
_ZN34_INTERNAL_e67f66b9_4_k_cu_42e5e67f6thrust24THRUST_300001_SM_1000_NS12placeholders2_3E:
	.zero		1
	.type		_ZN34_INTERNAL_e67f66b9_4_k_cu_42e5e67f4cuda3std3__45__cpo4cendE,@object
	.size		_ZN34_INTERNAL_e67f66b9_4_k_cu_42e5e67f4cuda3std3__45__cpo4cendE,(_ZN34_INTERNAL_e67f66b9_4_k_cu_42e5e67f4cuda3std6ranges3__45__cpo4cendE - _ZN34_INTERNAL_e67f66b9_4_k_cu_42e5e67f4cuda3std3__45__cpo4cendE)
_ZN34_INTERNAL_e67f66b9_4_k_cu_42e5e67f4cuda3std3__45__cpo4cendE:
	.zero		1
	.type		_ZN34_INTERNAL_e67f66b9_4_k_cu_42e5e67f4cuda3std6ranges3__45__cpo4cendE,@object
	.size		_ZN34_INTERNAL_e67f66b9_4_k_cu_42e5e67f4cuda3std6ranges3__45__cpo4cendE,(_ZN34_INTERNAL_e67f66b9_4_k_cu_42e5e67f6thrust24THRUST_300001_SM_1000_NS12placeholders2_7E - _ZN34_INTERNAL_e67f66b9_4_k_cu_42e5e67f4cuda3std6ranges3__45__cpo4cendE)
_ZN34_INTERNAL_e67f66b9_4_k_cu_42e5e67f4cuda3std6ranges3__45__cpo4cendE:
	.zero		1
	.type		_ZN34_INTERNAL_e67f66b9_4_k_cu_42e5e67f6thrust24THRUST_300001_SM_1000_NS12placeholders2_7E,@object
	.size		_ZN34_INTERNAL_e67f66b9_4_k_cu_42e5e67f6thrust24THRUST_300001_SM_1000_NS12placeholders2_7E,(_ZN34_INTERNAL_e67f66b9_4_k_cu_42e5e67f4cuda3std3__45__cpo5crendE - _ZN34_INTERNAL_e67f66b9_4_k_cu_42e5e67f6thrust24THRUST_300001_SM_1000_NS12placeholders2_7E)
_ZN34_INTERNAL_e67f66b9_4_k_cu_42e5e67f6thrust24THRUST_300001_SM_1000_NS12placeholders2_7E:
	.zero		1
	.type		_ZN34_INTERNAL_e67f66b9_4_k_cu_42e5e67f4cuda3std3__45__cpo5crendE,@object
	.size		_ZN34_INTERNAL_e67f66b9_4_k_cu_42e5e67f4cuda3std3__45__cpo5crendE,(_ZN34_INTERNAL_e67f66b9_4_k_cu_42e5e67f4cuda3std6ranges3__45__cpo4prevE - _ZN34_INTERNAL_e67f66b9_4_k_cu_42e5e67f4cuda3std3__45__cpo5crendE)
_ZN34_INTERNAL_e67f66b9_4_k_cu_42e5e67f4cuda3std3__45__cpo5crendE:
	.zero		1
	.type		_ZN34_INTERNAL_e67f66b9_4_k_cu_42e5e67f4cuda3std6ranges3__45__cpo4prevE,@object
	.size		_ZN34_INTERNAL_e67f66b9_4_k_cu_42e5e67f4cuda3std6ranges3__45__cpo4prevE,(_ZN34_INTERNAL_e67f66b9_4_k_cu_42e5e67f4cuda3std6ranges3__45__cpo9iter_moveE - _ZN34_INTERNAL_e67f66b9_4_k_cu_42e5e67f4cuda3std6ranges3__45__cpo4prevE)
_ZN34_INTERNAL_e67f66b9_4_k_cu_42e5e67f4cuda3std6ranges3__45__cpo4prevE:
	.zero		1
	.type		_ZN34_INTERNAL_e67f66b9_4_k_cu_42e5e67f4cuda3std6ranges3__45__cpo9iter_moveE,@object
	.size		_ZN34_INTERNAL_e67f66b9_4_k_cu_42e5e67f4cuda3std6ranges3__45__cpo9iter_moveE,(_ZN34_INTERNAL_e67f66b9_4_k_cu_42e5e67f6thrust24THRUST_300001_SM_1000_NS6system6detail10sequential3seqE - _ZN34_INTERNAL_e67f66b9_4_k_cu_42e5e67f4cuda3std6ranges3__45__cpo9iter_moveE)
_ZN34_INTERNAL_e67f66b9_4_k_cu_42e5e67f4cuda3std6ranges3__45__cpo9iter_moveE:
	.zero		1
	.type		_ZN34_INTERNAL_e67f66b9_4_k_cu_42e5e67f6thrust24THRUST_300001_SM_1000_NS6system6detail10sequential3seqE,@object
	.size		_ZN34_INTERNAL_e67f66b9_4_k_cu_42e5e67f6thrust24THRUST_300001_SM_1000_NS6system6detail10sequential3seqE,(_ZN34_INTERNAL_e67f66b9_4_k_cu_42e5e67f6thrust24THRUST_300001_SM_1000_NS12placeholders2_9E - _ZN34_INTERNAL_e67f66b9_4_k_cu_42e5e67f6thrust24THRUST_300001_SM_1000_NS6system6detail10sequential3seqE)
_ZN34_INTERNAL_e67f66b9_4_k_cu_42e5e67f6thrust24THRUST_300001_SM_1000_NS6system6detail10sequential3seqE:
	.zero		1
	.type		_ZN34_INTERNAL_e67f66b9_4_k_cu_42e5e67f6thrust24THRUST_300001_SM_1000_NS12placeholders2_9E,@object
	.size		_ZN34_INTERNAL_e67f66b9_4_k_cu_42e5e67f6thrust24THRUST_300001_SM_1000_NS12placeholders2_9E,(_ZN34_INTERNAL_e67f66b9_4_k_cu_42e5e67f4cuda3std3__419piecewise_constructE - _ZN34_INTERNAL_e67f66b9_4_k_cu_42e5e67f6thrust24THRUST_300001_SM_1000_NS12placeholders2_9E)
_ZN34_INTERNAL_e67f66b9_4_k_cu_42e5e67f6thrust24THRUST_300001_SM_1000_NS12placeholders2_9E:
	.zero		1
	.type		_ZN34_INTERNAL_e67f66b9_4_k_cu_42e5e67f4cuda3std3__419piecewise_constructE,@object
	.size		_ZN34_INTERNAL_e67f66b9_4_k_cu_42e5e67f4cuda3std3__419piecewise_constructE,(_ZN34_INTERNAL_e67f66b9_4_k_cu_42e5e67f4cuda3std6ranges3__45__cpo5cdataE - _ZN34_INTERNAL_e67f66b9_4_k_cu_42e5e67f4cuda3std3__419piecewise_constructE)
_ZN34_INTERNAL_e67f66b9_4_k_cu_42e5e67f4cuda3std3__419piecewise_constructE:
	.zero		1
	.type		_ZN34_INTERNAL_e67f66b9_4_k_cu_42e5e67f4cuda3std6ranges3__45__cpo5cdataE,@object
	.size		_ZN34_INTERNAL_e67f66b9_4_k_cu_42e5e67f4cuda3std6ranges3__45__cpo5cdataE,(_ZN34_INTERNAL_e67f66b9_4_k_cu_42e5e67f6thrust24THRUST_300001_SM_1000_NS12placeholders2_1E - _ZN34_INTERNAL_e67f66b9_4_k_cu_42e5e67f4cuda3std6ranges3__45__cpo5cdataE)
_ZN34_INTERNAL_e67f66b9_4_k_cu_42e5e67f4cuda3std6ranges3__45__cpo5cdataE:
	.zero		1
	.type		_ZN34_INTERNAL_e67f66b9_4_k_cu_42e5e67f6thrust24THRUST_300001_SM_1000_NS12placeholders2_1E,@object
	.size		_ZN34_INTERNAL_e67f66b9_4_k_cu_42e5e67f6thrust24THRUST_300001_SM_1000_NS12placeholders2_1E,(_ZN34_INTERNAL_e67f66b9_4_k_cu_42e5e67f4cuda3std3__45__cpo3endE - _ZN34_INTERNAL_e67f66b9_4_k_cu_42e5e67f6thrust24THRUST_300001_SM_1000_NS12placeholders2_1E)
_ZN34_INTERNAL_e67f66b9_4_k_cu_42e5e67f6thrust24THRUST_300001_SM_1000_NS12placeholders2_1E:
	.zero		1
	.type		_ZN34_INTERNAL_e67f66b9_4_k_cu_42e5e67f4cuda3std3__45__cpo3endE,@object
	.size		_ZN34_INTERNAL_e67f66b9_4_k_cu_42e5e67f4cuda3std3__45__cpo3endE,(_ZN34_INTERNAL_e67f66b9_4_k_cu_42e5e67f4cuda3std6ranges3__45__cpo3endE - _ZN34_INTERNAL_e67f66b9_4_k_cu_42e5e67f4cuda3std3__45__cpo3endE)
_ZN34_INTERNAL_e67f66b9_4_k_cu_42e5e67f4cuda3std3__45__cpo3endE:
	.zero		1
	.type		_ZN34_INTERNAL_e67f66b9_4_k_cu_42e5e67f4cuda3std6ranges3__45__cpo3endE,@object
	.size		_ZN34_INTERNAL_e67f66b9_4_k_cu_42e5e67f4cuda3std6ranges3__45__cpo3endE,(_ZN34_INTERNAL_e67f66b9_4_k_cu_42e5e67f6thrust24THRUST_300001_SM_1000_NS12placeholders2_5E - _ZN34_INTERNAL_e67f66b9_4_k_cu_42e5e67f4cuda3std6ranges3__45__cpo3endE)
_ZN34_INTERNAL_e67f66b9_4_k_cu_42e5e67f4cuda3std6ranges3__45__cpo3endE:
	.zero		1
	.type		_ZN34_INTERNAL_e67f66b9_4_k_cu_42e5e67f6thrust24THRUST_300001_SM_1000_NS12placeholders2_5E,@object
	.size		_ZN34_INTERNAL_e67f66b9_4_k_cu_42e5e67f6thrust24THRUST_300001_SM_1000_NS12placeholders2_5E,(_ZN34_INTERNAL_e67f66b9_4_k_cu_42e5e67f4cuda3std3__45__cpo4rendE - _ZN34_INTERNAL_e67f66b9_4_k_cu_42e5e67f6thrust24THRUST_300001_SM_1000_NS12placeholders2_5E)
_ZN34_INTERNAL_e67f66b9_4_k_cu_42e5e67f6thrust24THRUST_300001_SM_1000_NS12placeholders2_5E:
	.zero		1
	.type		_ZN34_INTERNAL_e67f66b9_4_k_cu_42e5e67f4cuda3std3__45__cpo4rendE,@object
	.size		_ZN34_INTERNAL_e67f66b9_4_k_cu_42e5e67f4cuda3std3__45__cpo4rendE,(_ZN34_INTERNAL_e67f66b9_4_k_cu_42e5e67f4cuda3std6ranges3__45__cpo9iter_swapE - _ZN34_INTERNAL_e67f66b9_4_k_cu_42e5e67f4cuda3std3__45__cpo4rendE)
_ZN34_INTERNAL_e67f66b9_4_k_cu_42e5e67f4cuda3std3__45__cpo4rendE:
	.zero		1
	.type		_ZN34_INTERNAL_e67f66b9_4_k_cu_42e5e67f4cuda3std6ranges3__45__cpo9iter_swapE,@object
	.size		_ZN34_INTERNAL_e67f66b9_4_k_cu_42e5e67f4cuda3std6ranges3__45__cpo9iter_swapE,(_ZN34_INTERNAL_e67f66b9_4_k_cu_42e5e67f4cuda3std3__48unexpectE - _ZN34_INTERNAL_e67f66b9_4_k_cu_42e5e67f4cuda3std6ranges3__45__cpo9iter_swapE)
_ZN34_INTERNAL_e67f66b9_4_k_cu_42e5e67f4cuda3std6ranges3__45__cpo9iter_swapE:
	.zero		1
	.type		_ZN34_INTERNAL_e67f66b9_4_k_cu_42e5e67f4cuda3std3__48unexpectE,@object
	.size		_ZN34_INTERNAL_e67f66b9_4_k_cu_42e5e67f4cuda3std3__48unexpectE,(_ZN34_INTERNAL_e67f66b9_4_k_cu_42e5e67f6thrust24THRUST_300001_SM_1000_NS8cuda_cub3parE - _ZN34_INTERNAL_e67f66b9_4_k_cu_42e5e67f4cuda3std3__48unexpectE)
_ZN34_INTERNAL_e67f66b9_4_k_cu_42e5e67f4cuda3std3__48unexpectE:
	.zero		1
	.type		_ZN34_INTERNAL_e67f66b9_4_k_cu_42e5e67f6thrust24THRUST_300001_SM_1000_NS8cuda_cub3parE,@object
	.size		_ZN34_INTERNAL_e67f66b9_4_k_cu_42e5e67f6thrust24THRUST_300001_SM_1000_NS8cuda_cub3parE,(.L_29 - _ZN34_INTERNAL_e67f66b9_4_k_cu_42e5e67f6thrust24THRUST_300001_SM_1000_NS8cuda_cub3parE)
_ZN34_INTERNAL_e67f66b9_4_k_cu_42e5e67f6thrust24THRUST_300001_SM_1000_NS8cuda_cub3parE:
	.zero		1
.L_29:


//--------------------- .nv.shared._ZN3cub18CUB_300001_SM_10006detail6reduce18DeviceReduceKernelINS2_10policy_hubIdyN4cuda3std3__44plusIdEEE10Policy1000EN6thrust24THRUST_300001_SM_1000_NS6detail15normal_iteratorINSD_10device_ptrIdEEEEyS9_dNS7_10__identityEEEvT0_PT3_T1_NS0_13GridEvenShareISN_EET2_T4_ --------------------------
	.section	.nv.shared._ZN3cub18CUB_300001_SM_10006detail6reduce18DeviceReduceKernelINS2_10policy_hubIdyN4cuda3std3__44plusIdEEE10Policy1000EN6thrust24THRUST_300001_SM_1000_NS6detail15normal_iteratorINSD_10device_ptrIdEEEEyS9_dNS7_10__identityEEEvT0_PT3_T1_NS0_13GridEvenShareISN_EET2_T4_,"aw",@nobits
	.sectionflags	@""
	.align	16
.nv.shared._ZN3cub18CUB_300001_SM_10006detail6reduce18DeviceReduceKernelINS2_10policy_hubIdyN4cuda3std3__44plusIdEEE10Policy1000EN6thrust24THRUST_300001_SM_1000_NS6detail15normal_iteratorINSD_10device_ptrIdEEEEyS9_dNS7_10__identityEEEvT0_PT3_T1_NS0_13GridEvenShareISN_EET2_T4_:
	.zero		1184


//--------------------- .nv.shared._ZN3cub18CUB_300001_SM_10006detail6reduce28DeviceReduceSingleTileKernelINS2_10policy_hubIdyN4cuda3std3__44plusIdEEE10Policy1000EN6thrust24THRUST_300001_SM_1000_NS6detail15normal_iteratorINSD_10device_ptrIdEEEEPdyS9_ddNS7_10__identityEEEvT0_T1_T2_T3_T4_T6_ --------------------------
	.section	.nv.shared._ZN3cub18CUB_300001_SM_10006detail6reduce28DeviceReduceSingleTileKernelINS2_10policy_hubIdyN4cuda3std3__44plusIdEEE10Policy1000EN6thrust24THRUST_300001_SM_1000_NS6detail15normal_iteratorINSD_10device_ptrIdEEEEPdyS9_ddNS7_10__identityEEEvT0_T1_T2_T3_T4_T6_,"aw",@nobits
	.sectionflags	@""
	.align	16
.nv.shared._ZN3cub18CUB_300001_SM_10006detail6reduce28DeviceReduceSingleTileKernelINS2_10policy_hubIdyN4cuda3std3__44plusIdEEE10Policy1000EN6thrust24THRUST_300001_SM_1000_NS6detail15normal_iteratorINSD_10device_ptrIdEEEEPdyS9_ddNS7_10__identityEEEvT0_T1_T2_T3_T4_T6_:
	.zero		1184


//--------------------- .nv.shared._ZN3cub18CUB_300001_SM_10006detail6reduce28DeviceReduceSingleTileKernelINS2_10policy_hubIdjN4cuda3std3__44plusIdEEE10Policy1000EPdSC_iS9_ddNS7_10__identityEEEvT0_T1_T2_T3_T4_T6_ --------------------------
	.section	.nv.shared._ZN3cub18CUB_300001_SM_10006detail6reduce28DeviceReduceSingleTileKernelINS2_10policy_hubIdjN4cuda3std3__44plusIdEEE10Policy1000EPdSC_iS9_ddNS7_10__identityEEEvT0_T1_T2_T3_T4_T6_,"aw",@nobits
	.sectionflags	@""
	.align	16
.nv.shared._ZN3cub18CUB_300001_SM_10006detail6reduce28DeviceReduceSingleTileKernelINS2_10policy_hubIdjN4cuda3std3__44plusIdEEE10Policy1000EPdSC_iS9_ddNS7_10__identityEEEvT0_T1_T2_T3_T4_T6_:
	.zero		1216


//--------------------- .nv.shared._ZN3cub18CUB_300001_SM_10006detail6reduce18DeviceReduceKernelINS2_10policy_hubIdjN4cuda3std3__44plusIdEEE10Policy1000EN6thrust24THRUST_300001_SM_1000_NS6detail15normal_iteratorINSD_10device_ptrIdEEEEjS9_dNS7_10__identityEEEvT0_PT3_T1_NS0_13GridEvenShareISN_EET2_T4_ --------------------------
	.section	.nv.shared._ZN3cub18CUB_300001_SM_10006detail6reduce18DeviceReduceKernelINS2_10policy_hubIdjN4cuda3std3__44plusIdEEE10Policy1000EN6thrust24THRUST_300001_SM_1000_NS6detail15normal_iteratorINSD_10device_ptrIdEEEEjS9_dNS7_10__identityEEEvT0_PT3_T1_NS0_13GridEvenShareISN_EET2_T4_,"aw",@nobits
	.sectionflags	@""
	.align	16
.nv.shared._ZN3cub18CUB_300001_SM_10006detail6reduce18DeviceReduceKernelINS2_10policy_hubIdjN4cuda3std3__44plusIdEEE10Policy1000EN6thrust24THRUST_300001_SM_1000_NS6detail15normal_iteratorINSD_10device_ptrIdEEEEjS9_dNS7_10__identityEEEvT0_PT3_T1_NS0_13GridEvenShareISN_EET2_T4_:
	.zero		1216


//--------------------- .nv.shared._ZN3cub18CUB_300001_SM_10006detail6reduce28DeviceReduceSingleTileKernelINS2_10policy_hubIdjN4cuda3std3__44plusIdEEE10Policy1000EN6thrust24THRUST_300001_SM_1000_NS6detail15normal_iteratorINSD_10device_ptrIdEEEEPdjS9_ddNS7_10__identityEEEvT0_T1_T2_T3_T4_T6_ --------------------------
	.section	.nv.shared._ZN3cub18CUB_300001_SM_10006detail6reduce28DeviceReduceSingleTileKernelINS2_10policy_hubIdjN4cuda3std3__44plusIdEEE10Policy1000EN6thrust24THRUST_300001_SM_1000_NS6detail15normal_iteratorINSD_10device_ptrIdEEEEPdjS9_ddNS7_10__identityEEEvT0_T1_T2_T3_T4_T6_,"aw",@nobits
	.sectionflags	@""
	.align	16
.nv.shared._ZN3cub18CUB_300001_SM_10006detail6reduce28DeviceReduceSingleTileKernelINS2_10policy_hubIdjN4cuda3std3__44plusIdEEE10Policy1000EN6thrust24THRUST_300001_SM_1000_NS6detail15normal_iteratorINSD_10device_ptrIdEEEEPdjS9_ddNS7_10__identityEEEvT0_T1_T2_T3_T4_T6_:
	.zero		1216


//--------------------- .nv.shared._ZN3cub18CUB_300001_SM_10006detail11EmptyKernelIvEEvv --------------------------
	.section	.nv.shared._ZN3cub18CUB_300001_SM_10006detail11EmptyKernelIvEEvv,"aw",@nobits
	.sectionflags	@""
	.align	16
	.zero		1024


//--------------------- .nv.shared._ZN6thrust24THRUST_300001_SM_1000_NS8cuda_cub4core6detail13_kernel_agentINS1_8__reduce11ReduceAgentIPN4cuda3std3__45tupleIJdlEEESC_SB_lNS1_9__extrema9arg_max_fIdlNS9_4lessIdEEEEEEJSC_SC_iSH_EEEvDpT0_ --------------------------
	.section	.nv.shared._ZN6thrust24THRUST_300001_SM_1000_NS8cuda_cub4core6detail13_kernel_agentINS1_8__reduce11ReduceAgentIPN4cuda3std3__45tupleIJdlEEESC_SB_lNS1_9__extrema9arg_max_fIdlNS9_4lessIdEEEEEEJSC_SC_iSH_EEEvDpT0_,"aw",@nobits
	.sectionflags	@""
	.align	16
	.zero		1024


//--------------------- .nv.shared._ZN6thrust24THRUST_300001_SM_1000_NS8cuda_cub4core6detail13_kernel_agentINS1_8__reduce11ReduceAgentINS0_12zip_iteratorIN4cuda3std3__45tupleIJNS0_6detail15normal_iteratorINS0_10device_ptrIdEEEENS0_17counting_iteratorIlNS0_11use_defaultESI_SI_EEEEEEEPNSB_IJdlEEESM_lNS1_9__extrema9arg_max_fIdlNSA_4lessIdEEEEEEJSL_SN_lN3cub18CUB_300001_SM_100013GridEvenShareIlEENSV_9GridQueueIyEESS_EEEvDpT0_ --------------------------
	.section	.nv.shared._ZN6thrust24THRUST_300001_SM_1000_NS8cuda_cub4core6detail13_kernel_agentINS1_8__reduce11ReduceAgentINS0_12zip_iteratorIN4cuda3std3__45tupleIJNS0_6detail15normal_iteratorINS0_10device_ptrIdEEEENS0_17counting_iteratorIlNS0_11use_defaultESI_SI_EEEEEEEPNSB_IJdlEEESM_lNS1_9__extrema9arg_max_fIdlNSA_4lessIdEEEEEEJSL_SN_lN3cub18CUB_300001_SM_100013GridEvenShareIlEENSV_9GridQueueIyEESS_EEEvDpT0_,"aw",@nobits
	.sectionflags	@""
	.align	16
	.zero		1024


//--------------------- .nv.shared._ZN6thrust24THRUST_300001_SM_1000_NS8cuda_cub4core6detail13_kernel_agentINS1_8__reduce11ReduceAgentINS0_12zip_iteratorIN4cuda3std3__45tupleIJNS0_6detail15normal_iteratorINS0_10device_ptrIdEEEENS0_17counting_iteratorIlNS0_11use_defaultESI_SI_EEEEEEEPNSB_IJdlEEESM_lNS1_9__extrema9arg_max_fIdlNSA_4lessIdEEEEEEJSL_SN_lSS_EEEvDpT0_ --------------------------
	.section	.nv.shared._ZN6thrust24THRUST_300001_SM_1000_NS8cuda_cub4core6detail13_kernel_agentINS1_8__reduce11ReduceAgentINS0_12zip_iteratorIN4cuda3std3__45tupleIJNS0_6detail15normal_iteratorINS0_10device_ptrIdEEEENS0_17counting_iteratorIlNS0_11use_defaultESI_SI_EEEEEEEPNSB_IJdlEEESM_lNS1_9__extrema9arg_max_fIdlNSA_4lessIdEEEEEEJSL_SN_lSS_EEEvDpT0_,"aw",@nobits
	.sectionflags	@""
	.align	16
	.zero		1024


//--------------------- .nv.shared._ZN6thrust24THRUST_300001_SM_1000_NS8cuda_cub4core6detail13_kernel_agentINS1_8__reduce11ReduceAgentIPN4cuda3std3__45tupleIJdlEEESC_SB_iNS1_9__extrema9arg_max_fIdlNS9_4lessIdEEEEEEJSC_SC_iSH_EEEvDpT0_ --------------------------
	.section	.nv.shared._ZN6thrust24THRUST_300001_SM_1000_NS8cuda_cub4core6detail13_kernel_agentINS1_8__reduce11ReduceAgentIPN4cuda3std3__45tupleIJdlEEESC_SB_iNS1_9__extrema9arg_max_fIdlNS9_4lessIdEEEEEEJSC_SC_iSH_EEEvDpT0_,"aw",@nobits
	.sectionflags	@""
	.align	16
	.zero		1024


//--------------------- .nv.shared._ZN6thrust24THRUST_300001_SM_1000_NS8cuda_cub4core6detail13_kernel_agentINS1_8__reduce11ReduceAgentINS0_12zip_iteratorIN4cuda3std3__45tupleIJNS0_6detail15normal_iteratorINS0_10device_ptrIdEEEENS0_17counting_iteratorIlNS0_11use_defaultESI_SI_EEEEEEEPNSB_IJdlEEESM_iNS1_9__extrema9arg_max_fIdlNSA_4lessIdEEEEEEJSL_SN_iN3cub18CUB_300001_SM_100013GridEvenShareIiEENSV_9GridQueueIjEESS_EEEvDpT0_ --------------------------
	.section	.nv.shared._ZN6thrust24THRUST_300001_SM_1000_NS8cuda_cub4core6detail13_kernel_agentINS1_8__reduce11ReduceAgentINS0_12zip_iteratorIN4cuda3std3__45tupleIJNS0_6detail15normal_iteratorINS0_10device_ptrIdEEEENS0_17counting_iteratorIlNS0_11use_defaultESI_SI_EEEEEEEPNSB_IJdlEEESM_iNS1_9__extrema9arg_max_fIdlNSA_4lessIdEEEEEEJSL_SN_iN3cub18CUB_300001_SM_100013GridEvenShareIiEENSV_9GridQueueIjEESS_EEEvDpT0_,"aw",@nobits
	.sectionflags	@""
	.align	16
	.zero		1024


//--------------------- .nv.shared._ZN6thrust24THRUST_300001_SM_1000_NS8cuda_cub4core6detail13_kernel_agentINS1_8__reduce11ReduceAgentINS0_12zip_iteratorIN4cuda3std3__45tupleIJNS0_6detail15normal_iteratorINS0_10device_ptrIdEEEENS0_17counting_iteratorIlNS0_11use_defaultESI_SI_EEEEEEEPNSB_IJdlEEESM_iNS1_9__extrema9arg_max_fIdlNSA_4lessIdEEEEEEJSL_SN_iSS_EEEvDpT0_ --------------------------
	.section	.nv.shared._ZN6thrust24THRUST_300001_SM_1000_NS8cuda_cub4core6detail13_kernel_agentINS1_8__reduce11ReduceAgentINS0_12zip_iteratorIN4cuda3std3__45tupleIJNS0_6detail15normal_iteratorINS0_10device_ptrIdEEEENS0_17counting_iteratorIlNS0_11use_defaultESI_SI_EEEEEEEPNSB_IJdlEEESM_iNS1_9__extrema9arg_max_fIdlNSA_4lessIdEEEEEEJSL_SN_iSS_EEEvDpT0_,"aw",@nobits
	.sectionflags	@""
	.align	16
	.zero		1024


//--------------------- .nv.shared._ZN6thrust24THRUST_300001_SM_1000_NS8cuda_cub4core6detail13_kernel_agentINS1_8__reduce11ReduceAgentIPN4cuda3std3__45tupleIJdlEEESC_SB_lNS1_9__extrema9arg_min_fIdlNS9_4lessIdEEEEEEJSC_SC_iSH_EEEvDpT0_ --------------------------
	.section	.nv.shared._ZN6thrust24THRUST_300001_SM_1000_NS8cuda_cub4core6detail13_kernel_agentINS1_8__reduce11ReduceAgentIPN4cuda3std3__45tupleIJdlEEESC_SB_lNS1_9__extrema9arg_min_fIdlNS9_4lessIdEEEEEEJSC_SC_iSH_EEEvDpT0_,"aw",@nobits
	.sectionflags	@""
	.align	16
	.zero		1024


//--------------------- .nv.shared._ZN6thrust24THRUST_300001_SM_1000_NS8cuda_cub4core6detail13_kernel_agentINS1_8__reduce10DrainAgentIlEEJN3cub18CUB_300001_SM_10009GridQueueIyEElEEEvDpT0_ --------------------------
	.section	.nv.shared._ZN6thrust24THRUST_300001_SM_1000_NS8cuda_cub4core6detail13_kernel_agentINS1_8__reduce10DrainAgentIlEEJN3cub18CUB_300001_SM_10009GridQueueIyEElEEEvDpT0_,"aw",@nobits
	.sectionflags	@""
	.align	16
	.zero		1024


//--------------------- .nv.shared._ZN6thrust24THRUST_300001_SM_1000_NS8cuda_cub4core6detail13_kernel_agentINS1_8__reduce11ReduceAgentINS0_12zip_iteratorIN4cuda3std3__45tupleIJNS0_6detail15normal_iteratorINS0_10device_ptrIdEEEENS0_17counting_iteratorIlNS0_11use_defaultESI_SI_EEEEEEEPNSB_IJdlEEESM_lNS1_9__extrema9arg_min_fIdlNSA_4lessIdEEEEEEJSL_SN_lN3cub18CUB_300001_SM_100013GridEvenShareIlEENSV_9GridQueueIyEESS_EEEvDpT0_ --------------------------
	.section	.nv.shared._ZN6thrust24THRUST_300001_SM_1000_NS8cuda_cub4core6detail13_kernel_agentINS1_8__reduce11ReduceAgentINS0_12zip_iteratorIN4cuda3std3__45tupleIJNS0_6detail15normal_iteratorINS0_10device_ptrIdEEEENS0_17counting_iteratorIlNS0_11use_defaultESI_SI_EEEEEEEPNSB_IJdlEEESM_lNS1_9__extrema9arg_min_fIdlNSA_4lessIdEEEEEEJSL_SN_lN3cub18CUB_300001_SM_100013GridEvenShareIlEENSV_9GridQueueIyEESS_EEEvDpT0_,"aw",@nobits
	.sectionflags	@""
	.align	16
	.zero		1024


//--------------------- .nv.shared._ZN6thrust24THRUST_300001_SM_1000_NS8cuda_cub4core6detail13_kernel_agentINS1_8__reduce11ReduceAgentINS0_12zip_iteratorIN4cuda3std3__45tupleIJNS0_6detail15normal_iteratorINS0_10device_ptrIdEEEENS0_17counting_iteratorIlNS0_11use_defaultESI_SI_EEEEEEEPNSB_IJdlEEESM_lNS1_9__extrema9arg_min_fIdlNSA_4lessIdEEEEEEJSL_SN_lSS_EEEvDpT0_ --------------------------
	.section	.nv.shared._ZN6thrust24THRUST_300001_SM_1000_NS8cuda_cub4core6detail13_kernel_agentINS1_8__reduce11ReduceAgentINS0_12zip_iteratorIN4cuda3std3__45tupleIJNS0_6detail15normal_iteratorINS0_10device_ptrIdEEEENS0_17counting_iteratorIlNS0_11use_defaultESI_SI_EEEEEEEPNSB_IJdlEEESM_lNS1_9__extrema9arg_min_fIdlNSA_4lessIdEEEEEEJSL_SN_lSS_EEEvDpT0_,"aw",@nobits
	.sectionflags	@""
	.align	16
	.zero		1024


//--------------------- .nv.shared._ZN6thrust24THRUST_300001_SM_1000_NS8cuda_cub4core6detail13_kernel_agentINS1_8__reduce11ReduceAgentIPN4cuda3std3__45tupleIJdlEEESC_SB_iNS1_9__extrema9arg_min_fIdlNS9_4lessIdEEEEEEJSC_SC_iSH_EEEvDpT0_ --------------------------
	.section	.nv.shared._ZN6thrust24THRUST_300001_SM_1000_NS8cuda_cub4core6detail13_kernel_agentINS1_8__reduce11ReduceAgentIPN4cuda3std3__45tupleIJdlEEESC_SB_iNS1_9__extrema9arg_min_fIdlNS9_4lessIdEEEEEEJSC_SC_iSH_EEEvDpT0_,"aw",@nobits
	.sectionflags	@""
	.align	16
	.zero		1024


//--------------------- .nv.shared._ZN6thrust24THRUST_300001_SM_1000_NS8cuda_cub4core6detail13_kernel_agentINS1_8__reduce10DrainAgentIiEEJN3cub18CUB_300001_SM_10009GridQueueIjEEiEEEvDpT0_ --------------------------
	.section	.nv.shared._ZN6thrust24THRUST_300001_SM_1000_NS8cuda_cub4core6detail13_kernel_agentINS1_8__reduce10DrainAgentIiEEJN3cub18CUB_300001_SM_10009GridQueueIjEEiEEEvDpT0_,"aw",@nobits
	.sectionflags	@""
	.align	16
	.zero		1024


//--------------------- .nv.shared._ZN6thrust24THRUST_300001_SM_1000_NS8cuda_cub4core6detail13_kernel_agentINS1_8__reduce11ReduceAgentINS0_12zip_iteratorIN4cuda3std3__45tupleIJNS0_6detail15normal_iteratorINS0_10device_ptrIdEEEENS0_17counting_iteratorIlNS0_11use_defaultESI_SI_EEEEEEEPNSB_IJdlEEESM_iNS1_9__extrema9arg_min_fIdlNSA_4lessIdEEEEEEJSL_SN_iN3cub18CUB_300001_SM_100013GridEvenShareIiEENSV_9GridQueueIjEESS_EEEvDpT0_ --------------------------
	.section	.nv.shared._ZN6thrust24THRUST_300001_SM_1000_NS8cuda_cub4core6detail13_kernel_agentINS1_8__reduce11ReduceAgentINS0_12zip_iteratorIN4cuda3std3__45tupleIJNS0_6detail15normal_iteratorINS0_10device_ptrIdEEEENS0_17counting_iteratorIlNS0_11use_defaultESI_SI_EEEEEEEPNSB_IJdlEEESM_iNS1_9__extrema9arg_min_fIdlNSA_4lessIdEEEEEEJSL_SN_iN3cub18CUB_300001_SM_100013GridEvenShareIiEENSV_9GridQueueIjEESS_EEEvDpT0_,"aw",@nobits
	.sectionflags	@""
	.align	16
	.zero		1024


//--------------------- .nv.shared._ZN6thrust24THRUST_300001_SM_1000_NS8cuda_cub4core6detail13_kernel_agentINS1_8__reduce11ReduceAgentINS0_12zip_iteratorIN4cuda3std3__45tupleIJNS0_6detail15normal_iteratorINS0_10device_ptrIdEEEENS0_17counting_iteratorIlNS0_11use_defaultESI_SI_EEEEEEEPNSB_IJdlEEESM_iNS1_9__extrema9arg_min_fIdlNSA_4lessIdEEEEEEJSL_SN_iSS_EEEvDpT0_ --------------------------
	.section	.nv.shared._ZN6thrust24THRUST_300001_SM_1000_NS8cuda_cub4core6detail13_kernel_agentINS1_8__reduce11ReduceAgentINS0_12zip_iteratorIN4cuda3std3__45tupleIJNS0_6detail15normal_iteratorINS0_10device_ptrIdEEEENS0_17counting_iteratorIlNS0_11use_defaultESI_SI_EEEEEEEPNSB_IJdlEEESM_iNS1_9__extrema9arg_min_fIdlNSA_4lessIdEEEEEEJSL_SN_iSS_EEEvDpT0_,"aw",@nobits
	.sectionflags	@""
	.align	16
	.zero		1024


//--------------------- .nv.shared._Z16compute_distancePdS_S_ii --------------------------
	.section	.nv.shared._Z16compute_distancePdS_S_ii,"aw",@nobits
	.sectionflags	@""
	.align	16
	.zero		1024


//--------------------- .nv.constant0._ZN3cub18CUB_300001_SM_10006detail6reduce28DeviceReduceSingleTileKernelINS2_10policy_hubIdyN4cuda3std3__44plusIdEEE10Policy1000EPdSC_iS9_ddNS7_10__identityEEEvT0_T1_T2_T3_T4_T6_ --------------------------
	.section	.nv.constant0._ZN3cub18CUB_300001_SM_10006detail6reduce28DeviceReduceSingleTileKernelINS2_10policy_hubIdyN4cuda3std3__44plusIdEEE10Policy1000EPdSC_iS9_ddNS7_10__identityEEEvT0_T1_T2_T3_T4_T6_,"a",@progbits
	.sectionflags	@""
	.align	4
.nv.constant0._ZN3cub18CUB_300001_SM_10006detail6reduce28DeviceReduceSingleTileKernelINS2_10policy_hubIdyN4cuda3std3__44plusIdEEE10Policy1000EPdSC_iS9_ddNS7_10__identityEEEvT0_T1_T2_T3_T4_T6_:
	.zero		929


//--------------------- .nv.constant0._ZN3cub18CUB_300001_SM_10006detail6reduce18DeviceReduceKernelINS2_10policy_hubIdyN4cuda3std3__44plusIdEEE10Policy1000EN6thrust24THRUST_300001_SM_1000_NS6detail15normal_iteratorINSD_10device_ptrIdEEEEyS9_dNS7_10__identityEEEvT0_PT3_T1_NS0_13GridEvenShareISN_EET2_T4_ --------------------------
	.section	.nv.constant0._ZN3cub18CUB_300001_SM_10006detail6reduce18DeviceReduceKernelINS2_10policy_hubIdyN4cuda3std3__44plusIdEEE10Policy1000EN6thrust24THRUST_300001_SM_1000_NS6detail15normal_iteratorINSD_10device_ptrIdEEEEyS9_dNS7_10__identityEEEvT0_PT3_T1_NS0_13GridEvenShareISN_EET2_T4_,"a",@progbits
	.sectionflags	@""
	.align	4
.nv.constant0._ZN3cub18CUB_300001_SM_10006detail6reduce18DeviceReduceKernelINS2_10policy_hubIdyN4cuda3std3__44plusIdEEE10Policy1000EN6thrust24THRUST_300001_SM_1000_NS6detail15normal_iteratorINSD_10device_ptrIdEEEEyS9_dNS7_10__identityEEEvT0_PT3_T1_NS0_13GridEvenShareISN_EET2_T4_:
	.zero		994


//--------------------- .nv.constant0._ZN3cub18CUB_300001_SM_10006detail6reduce28DeviceReduceSingleTileKernelINS2_10policy_hubIdyN4cuda3std3__44plusIdEEE10Policy1000EN6thrust24THRUST_300001_SM_1000_NS6detail15normal_iteratorINSD_10device_ptrIdEEEEPdyS9_ddNS7_10__identityEEEvT0_T1_T2_T3_T4_T6_ --------------------------
	.section	.nv.constant0._ZN3cub18CUB_300001_SM_10006detail6reduce28DeviceReduceSingleTileKernelINS2_10policy_hubIdyN4cuda3std3__44plusIdEEE10Policy1000EN6thrust24THRUST_300001_SM_1000_NS6detail15normal_iteratorINSD_10device_ptrIdEEEEPdyS9_ddNS7_10__identityEEEvT0_T1_T2_T3_T4_T6_,"a",@progbits
	.sectionflags	@""
	.align	4
.nv.constant0._ZN3cub18CUB_300001_SM_10006detail6reduce28DeviceReduceSingleTileKernelINS2_10policy_hubIdyN4cuda3std3__44plusIdEEE10Policy1000EN6thrust24THRUST_300001_SM_1000_NS6detail15normal_iteratorINSD_10device_ptrIdEEEEPdyS9_ddNS7_10__identityEEEvT0_T1_T2_T3_T4_T6_:
	.zero		937


//--------------------- .nv.constant0._ZN3cub18CUB_300001_SM_10006detail6reduce28DeviceReduceSingleTileKernelINS2_10policy_hubIdjN4cuda3std3__44plusIdEEE10Policy1000EPdSC_iS9_ddNS7_10__identityEEEvT0_T1_T2_T3_T4_T6_ --------------------------
	.section	.nv.constant0._ZN3cub18CUB_300001_SM_10006detail6reduce28DeviceReduceSingleTileKernelINS2_10policy_hubIdjN4cuda3std3__44plusIdEEE10Policy1000EPdSC_iS9_ddNS7_10__identityEEEvT0_T1_T2_T3_T4_T6_,"a",@progbits
	.sectionflags	@""
	.align	4
.nv.constant0._ZN3cub18CUB_300001_SM_10006detail6reduce28DeviceReduceSingleTileKernelINS2_10policy_hubIdjN4cuda3std3__44plusIdEEE10Policy1000EPdSC_iS9_ddNS7_10__identityEEEvT0_T1_T2_T3_T4_T6_:
	.zero		929


//--------------------- .nv.constant0._ZN3cub18CUB_300001_SM_10006detail6reduce18DeviceReduceKernelINS2_10policy_hubIdjN4cuda3std3__44plusIdEEE10Policy1000EN6thrust24THRUST_300001_SM_1000_NS6detail15normal_iteratorINSD_10device_ptrIdEEEEjS9_dNS7_10__identityEEEvT0_PT3_T1_NS0_13GridEvenShareISN_EET2_T4_ --------------------------
	.section	.nv.constant0._ZN3cub18CUB_300001_SM_10006detail6reduce18DeviceReduceKernelINS2_10policy_hubIdjN4cuda3std3__44plusIdEEE10Policy1000EN6thrust24THRUST_300001_SM_1000_NS6detail15normal_iteratorINSD_10device_ptrIdEEEEjS9_dNS7_10__identityEEEvT0_PT3_T1_NS0_13GridEvenShareISN_EET2_T4_,"a",@progbits
	.sectionflags	@""
	.align	4
.nv.constant0._ZN3cub18CUB_300001_SM_10006detail6reduce18DeviceReduceKernelINS2_10policy_hubIdjN4cuda3std3__44plusIdEEE10Policy1000EN6thrust24THRUST_300001_SM_1000_NS6detail15normal_iteratorINSD_10device_ptrIdEEEEjS9_dNS7_10__identityEEEvT0_PT3_T1_NS0_13GridEvenShareISN_EET2_T4_:
	.zero		958


//--------------------- .nv.constant0._ZN3cub18CUB_300001_SM_10006detail6reduce28DeviceReduceSingleTileKernelINS2_10policy_hubIdjN4cuda3std3__44plusIdEEE10Policy1000EN6thrust24THRUST_300001_SM_1000_NS6detail15normal_iteratorINSD_10device_ptrIdEEEEPdjS9_ddNS7_10__identityEEEvT0_T1_T2_T3_T4_T6_ --------------------------
	.section	.nv.constant0._ZN3cub18CUB_300001_SM_10006detail6reduce28DeviceReduceSingleTileKernelINS2_10policy_hubIdjN4cuda3std3__44plusIdEEE10Policy1000EN6thrust24THRUST_300001_SM_1000_NS6detail15normal_iteratorINSD_10device_ptrIdEEEEPdjS9_ddNS7_10__identityEEEvT0_T1_T2_T3_T4_T6_,"a",@progbits
	.sectionflags	@""
	.align	4
.nv.constant0._ZN3cub18CUB_300001_SM_10006detail6reduce28DeviceReduceSingleTileKernelINS2_10policy_hubIdjN4cuda3std3__44plusIdEEE10Policy1000EN6thrust24THRUST_300001_SM_1000_NS6detail15normal_iteratorINSD_10device_ptrIdEEEEPdjS9_ddNS7_10__identityEEEvT0_T1_T2_T3_T4_T6_:
	.zero		929


//--------------------- .nv.constant0._ZN3cub18CUB_300001_SM_10006detail11EmptyKernelIvEEvv --------------------------
	.section	.nv.constant0._ZN3cub18CUB_300001_SM_10006detail11EmptyKernelIvEEvv,"a",@progbits
	.sectionflags	@""
	.align	4
.nv.constant0._ZN3cub18CUB_300001_SM_10006detail11EmptyKernelIvEEvv:
	.zero		896


//--------------------- .nv.constant0._ZN6thrust24THRUST_300001_SM_1000_NS8cuda_cub4core6detail13_kernel_agentINS1_8__reduce11ReduceAgentIPN4cuda3std3__45tupleIJdlEEESC_SB_lNS1_9__extrema9arg_max_fIdlNS9_4lessIdEEEEEEJSC_SC_iSH_EEEvDpT0_ --------------------------
	.section	.nv.constant0._ZN6thrust24THRUST_300001_SM_1000_NS8cuda_cub4core6detail13_kernel_agentINS1_8__reduce11ReduceAgentIPN4cuda3std3__45tupleIJdlEEESC_SB_lNS1_9__extrema9arg_max_fIdlNS9_4lessIdEEEEEEJSC_SC_iSH_EEEvDpT0_,"a",@progbits
	.sectionflags	@""
	.align	4
.nv.constant0._ZN6thrust24THRUST_300001_SM_1000_NS8cuda_cub4core6detail13_kernel_agentINS1_8__reduce11ReduceAgentIPN4cuda3std3__45tupleIJdlEEESC_SB_lNS1_9__extrema9arg_max_fIdlNS9_4lessIdEEEEEEJSC_SC_iSH_EEEvDpT0_:
	.zero		917


//--------------------- .nv.constant0._ZN6thrust24THRUST_300001_SM_1000_NS8cuda_cub4core6detail13_kernel_agentINS1_8__reduce11ReduceAgentINS0_12zip_iteratorIN4cuda3std3__45tupleIJNS0_6detail15normal_iteratorINS0_10device_ptrIdEEEENS0_17counting_iteratorIlNS0_11use_defaultESI_SI_EEEEEEEPNSB_IJdlEEESM_lNS1_9__extrema9arg_max_fIdlNSA_4lessIdEEEEEEJSL_SN_lN3cub18CUB_300001_SM_100013GridEvenShareIlEENSV_9GridQueueIyEESS_EEEvDpT0_ --------------------------
	.section	.nv.constant0._ZN6thrust24THRUST_300001_SM_1000_NS8cuda_cub4core6detail13_kernel_agentINS1_8__reduce11ReduceAgentINS0_12zip_iteratorIN4cuda3std3__45tupleIJNS0_6detail15normal_iteratorINS0_10device_ptrIdEEEENS0_17counting_iteratorIlNS0_11use_defaultESI_SI_EEEEEEEPNSB_IJdlEEESM_lNS1_9__extrema9arg_max_fIdlNSA_4lessIdEEEEEEJSL_SN_lN3cub18CUB_300001_SM_100013GridEvenShareIlEENSV_9GridQueueIyEESS_EEEvDpT0_,"a",@progbits
	.sectionflags	@""
	.align	4
.nv.constant0._ZN6thrust24THRUST_300001_SM_1000_NS8cuda_cub4core6detail13_kernel_agentINS1_8__reduce11ReduceAgentINS0_12zip_iteratorIN4cuda3std3__45tupleIJNS0_6detail15normal_iteratorINS0_10device_ptrIdEEEENS0_17counting_iteratorIlNS0_11use_defaultESI_SI_EEEEEEEPNSB_IJdlEEESM_lNS1_9__extrema9arg_max_fIdlNSA_4lessIdEEEEEEJSL_SN_lN3cub18CUB_300001_SM_100013GridEvenShareIlEENSV_9GridQueueIyEESS_EEEvDpT0_:
	.zero		1009


//--------------------- .nv.constant0._ZN6thrust24THRUST_300001_SM_1000_NS8cuda_cub4core6detail13_kernel_agentINS1_8__reduce11ReduceAgentINS0_12zip_iteratorIN4cuda3std3__45tupleIJNS0_6detail15normal_iteratorINS0_10device_ptrIdEEEENS0_17counting_iteratorIlNS0_11use_defaultESI_SI_EEEEEEEPNSB_IJdlEEESM_lNS1_9__extrema9arg_max_fIdlNSA_4lessIdEEEEEEJSL_SN_lSS_EEEvDpT0_ --------------------------
	.section	.nv.constant0._ZN6thrust24THRUST_300001_SM_1000_NS8cuda_cub4core6detail13_kernel_agentINS1_8__reduce11ReduceAgentINS0_12zip_iteratorIN4cuda3std3__45tupleIJNS0_6detail15normal_iteratorINS0_10device_ptrIdEEEENS0_17counting_iteratorIlNS0_11use_defaultESI_SI_EEEEEEEPNSB_IJdlEEESM_lNS1_9__extrema9arg_max_fIdlNSA_4lessIdEEEEEEJSL_SN_lSS_EEEvDpT0_,"a",@progbits
	.sectionflags	@""
	.align	4
.nv.constant0._ZN6thrust24THRUST_300001_SM_1000_NS8cuda_cub4core6detail13_kernel_agentINS1_8__reduce11ReduceAgentINS0_12zip_iteratorIN4cuda3std3__45tupleIJNS0_6detail15normal_iteratorINS0_10device_ptrIdEEEENS0_17counting_iteratorIlNS0_11use_defaultESI_SI_EEEEEEEPNSB_IJdlEEESM_lNS1_9__extrema9arg_max_fIdlNSA_4lessIdEEEEEEJSL_SN_lSS_EEEvDpT0_:
	.zero		929


//--------------------- .nv.constant0._ZN6thrust24THRUST_300001_SM_1000_NS8cuda_cub4core6detail13_kernel_agentINS1_8__reduce11ReduceAgentIPN4cuda3std3__45tupleIJdlEEESC_SB_iNS1_9__extrema9arg_max_fIdlNS9_4lessIdEEEEEEJSC_SC_iSH_EEEvDpT0_ --------------------------
	.section	.nv.constant0._ZN6thrust24THRUST_300001_SM_1000_NS8cuda_cub4core6detail13_kernel_agentINS1_8__reduce11ReduceAgentIPN4cuda3std3__45tupleIJdlEEESC_SB_iNS1_9__extrema9arg_max_fIdlNS9_4lessIdEEEEEEJSC_SC_iSH_EEEvDpT0_,"a",@progbits
	.sectionflags	@""
	.align	4
.nv.constant0._ZN6thrust24THRUST_300001_SM_1000_NS8cuda_cub4core6detail13_kernel_agentINS1_8__reduce11ReduceAgentIPN4cuda3std3__45tupleIJdlEEESC_SB_iNS1_9__extrema9arg_max_fIdlNS9_4lessIdEEEEEEJSC_SC_iSH_EEEvDpT0_:
	.zero		917


//--------------------- .nv.constant0._ZN6thrust24THRUST_300001_SM_1000_NS8cuda_cub4core6detail13_kernel_agentINS1_8__reduce11ReduceAgentINS0_12zip_iteratorIN4cuda3std3__45tupleIJNS0_6detail15normal_iteratorINS0_10device_ptrIdEEEENS0_17counting_iteratorIlNS0_11use_defaultESI_SI_EEEEEEEPNSB_IJdlEEESM_iNS1_9__extrema9arg_max_fIdlNSA_4lessIdEEEEEEJSL_SN_iN3cub18CUB_300001_SM_100013GridEvenShareIiEENSV_9GridQueueIjEESS_EEEvDpT0_ --------------------------
	.section	.nv.constant0._ZN6thrust24THRUST_300001_SM_1000_NS8cuda_cub4core6detail13_kernel_agentINS1_8__reduce11ReduceAgentINS0_12zip_iteratorIN4cuda3std3__45tupleIJNS0_6detail15normal_iteratorINS0_10device_ptrIdEEEENS0_17counting_iteratorIlNS0_11use_defaultESI_SI_EEEEEEEPNSB_IJdlEEESM_iNS1_9__extrema9arg_max_fIdlNSA_4lessIdEEEEEEJSL_SN_iN3cub18CUB_300001_SM_100013GridEvenShareIiEENSV_9GridQueueIjEESS_EEEvDpT0_,"a",@progbits
	.sectionflags	@""
	.align	4
.nv.constant0._ZN6thrust24THRUST_300001_SM_1000_NS8cuda_cub4core6detail13_kernel_agentINS1_8__reduce11ReduceAgentINS0_12zip_iteratorIN4cuda3std3__45tupleIJNS0_6detail15normal_iteratorINS0_10device_ptrIdEEEENS0_17counting_iteratorIlNS0_11use_defaultESI_SI_EEEEEEEPNSB_IJdlEEESM_iNS1_9__extrema9arg_max_fIdlNSA_4lessIdEEEEEEJSL_SN_iN3cub18CUB_300001_SM_100013GridEvenShareIiEENSV_9GridQueueIjEESS_EEEvDpT0_:
	.zero		977


//--------------------- .nv.constant0._ZN6thrust24THRUST_300001_SM_1000_NS8cuda_cub4core6detail13_kernel_agentINS1_8__reduce11ReduceAgentINS0_12zip_iteratorIN4cuda3std3__45tupleIJNS0_6detail15normal_iteratorINS0_10device_ptrIdEEEENS0_17counting_iteratorIlNS0_11use_defaultESI_SI_EEEEEEEPNSB_IJdlEEESM_iNS1_9__extrema9arg_max_fIdlNSA_4lessIdEEEEEEJSL_SN_iSS_EEEvDpT0_ --------------------------
	.section	.nv.constant0._ZN6thrust24THRUST_300001_SM_1000_NS8cuda_cub4core6detail13_kernel_agentINS1_8__reduce11ReduceAgentINS0_12zip_iteratorIN4cuda3std3__45tupleIJNS0_6detail15normal_iteratorINS0_10device_ptrIdEEEENS0_17counting_iteratorIlNS0_11use_defaultESI_SI_EEEEEEEPNSB_IJdlEEESM_iNS1_9__extrema9arg_max_fIdlNSA_4lessIdEEEEEEJSL_SN_iSS_EEEvDpT0_,"a",@progbits
	.sectionflags	@""
	.align	4
.nv.constant0._ZN6thrust24THRUST_300001_SM_1000_NS8cuda_cub4core6detail13_kernel_agentINS1_8__reduce11ReduceAgentINS0_12zip_iteratorIN4cuda3std3__45tupleIJNS0_6detail15normal_iteratorINS0_10device_ptrIdEEEENS0_17counting_iteratorIlNS0_11use_defaultESI_SI_EEEEEEEPNSB_IJdlEEESM_iNS1_9__extrema9arg_max_fIdlNSA_4lessIdEEEEEEJSL_SN_iSS_EEEvDpT0_:
	.zero		925


//--------------------- .nv.constant0._ZN6thrust24THRUST_300001_SM_1000_NS8cuda_cub4core6detail13_kernel_agentINS1_8__reduce11ReduceAgentIPN4cuda3std3__45tupleIJdlEEESC_SB_lNS1_9__extrema9arg_min_fIdlNS9_4lessIdEEEEEEJSC_SC_iSH_EEEvDpT0_ --------------------------
	.section	.nv.constant0._ZN6thrust24THRUST_300001_SM_1000_NS8cuda_cub4core6detail13_kernel_agentINS1_8__reduce11ReduceAgentIPN4cuda3std3__45tupleIJdlEEESC_SB_lNS1_9__extrema9arg_min_fIdlNS9_4lessIdEEEEEEJSC_SC_iSH_EEEvDpT0_,"a",@progbits
	.sectionflags	@""
	.align	4
.nv.constant0._ZN6thrust24THRUST_300001_SM_1000_NS8cuda_cub4core6detail13_kernel_agentINS1_8__reduce11ReduceAgentIPN4cuda3std3__45tupleIJdlEEESC_SB_lNS1_9__extrema9arg_min_fIdlNS9_4lessIdEEEEEEJSC_SC_iSH_EEEvDpT0_:
	.zero		917


//--------------------- .nv.constant0._ZN6thrust24THRUST_300001_SM_1000_NS8cuda_cub4core6detail13_kernel_agentINS1_8__reduce10DrainAgentIlEEJN3cub18CUB_300001_SM_10009GridQueueIyEElEEEvDpT0_ --------------------------
	.section	.nv.constant0._ZN6thrust24THRUST_300001_SM_1000_NS8cuda_cub4core6detail13_kernel_agentINS1_8__reduce10DrainAgentIlEEJN3cub18CUB_300001_SM_10009GridQueueIyEElEEEvDpT0_,"a",@progbits
	.sectionflags	@""
	.align	4
.nv.constant0._ZN6thrust24THRUST_300001_SM_1000_NS8cuda_cub4core6detail13_kernel_agentINS1_8__reduce10DrainAgentIlEEJN3cub18CUB_300001_SM_10009GridQueueIyEElEEEvDpT0_:
	.zero		912


//--------------------- .nv.constant0._ZN6thrust24THRUST_300001_SM_1000_NS8cuda_cub4core6detail13_kernel_agentINS1_8__reduce11ReduceAgentINS0_12zip_iteratorIN4cuda3std3__45tupleIJNS0_6detail15normal_iteratorINS0_10device_ptrIdEEEENS0_17counting_iteratorIlNS0_11use_defaultESI_SI_EEEEEEEPNSB_IJdlEEESM_lNS1_9__extrema9arg_min_fIdlNSA_4lessIdEEEEEEJSL_SN_lN3cub18CUB_300001_SM_100013GridEvenShareIlEENSV_9GridQueueIyEESS_EEEvDpT0_ --------------------------
	.section	.nv.constant0._ZN6thrust24THRUST_300001_SM_1000_NS8cuda_cub4core6detail13_kernel_agentINS1_8__reduce11ReduceAgentINS0_12zip_iteratorIN4cuda3std3__45tupleIJNS0_6detail15normal_iteratorINS0_10device_ptrIdEEEENS0_17counting_iteratorIlNS0_11use_defaultESI_SI_EEEEEEEPNSB_IJdlEEESM_lNS1_9__extrema9arg_min_fIdlNSA_4lessIdEEEEEEJSL_SN_lN3cub18CUB_300001_SM_100013GridEvenShareIlEENSV_9GridQueueIyEESS_EEEvDpT0_,"a",@progbits
	.sectionflags	@""
	.align	4
.nv.constant0._ZN6thrust24THRUST_300001_SM_1000_NS8cuda_cub4core6detail13_kernel_agentINS1_8__reduce11ReduceAgentINS0_12zip_iteratorIN4cuda3std3__45tupleIJNS0_6detail15normal_iteratorINS0_10device_ptrIdEEEENS0_17counting_iteratorIlNS0_11use_defaultESI_SI_EEEEEEEPNSB_IJdlEEESM_lNS1_9__extrema9arg_min_fIdlNSA_4lessIdEEEEEEJSL_SN_lN3cub18CUB_300001_SM_100013GridEvenShareIlEENSV_9GridQueueIyEESS_EEEvDpT0_:
	.zero		1009


//--------------------- .nv.constant0._ZN6thrust24THRUST_300001_SM_1000_NS8cuda_cub4core6detail13_kernel_agentINS1_8__reduce11ReduceAgentINS0_12zip_iteratorIN4cuda3std3__45tupleIJNS0_6detail15normal_iteratorINS0_10device_ptrIdEEEENS0_17counting_iteratorIlNS0_11use_defaultESI_SI_EEEEEEEPNSB_IJdlEEESM_lNS1_9__extrema9arg_min_fIdlNSA_4lessIdEEEEEEJSL_SN_lSS_EEEvDpT0_ --------------------------
	.section	.nv.constant0._ZN6thrust24THRUST_300001_SM_1000_NS8cuda_cub4core6detail13_kernel_agentINS1_8__reduce11ReduceAgentINS0_12zip_iteratorIN4cuda3std3__45tupleIJNS0_6detail15normal_iteratorINS0_10device_ptrIdEEEENS0_17counting_iteratorIlNS0_11use_defaultESI_SI_EEEEEEEPNSB_IJdlEEESM_lNS1_9__extrema9arg_min_fIdlNSA_4lessIdEEEEEEJSL_SN_lSS_EEEvDpT0_,"a",@progbits
	.sectionflags	@""
	.align	4
.nv.constant0._ZN6thrust24THRUST_300001_SM_1000_NS8cuda_cub4core6detail13_kernel_agentINS1_8__reduce11ReduceAgentINS0_12zip_iteratorIN4cuda3std3__45tupleIJNS0_6detail15normal_iteratorINS0_10device_ptrIdEEEENS0_17counting_iteratorIlNS0_11use_defaultESI_SI_EEEEEEEPNSB_IJdlEEESM_lNS1_9__extrema9arg_min_fIdlNSA_4lessIdEEEEEEJSL_SN_lSS_EEEvDpT0_:
	.zero		929


//--------------------- .nv.constant0._ZN6thrust24THRUST_300001_SM_1000_NS8cuda_cub4core6detail13_kernel_agentINS1_8__reduce11ReduceAgentIPN4cuda3std3__45tupleIJdlEEESC_SB_iNS1_9__extrema9arg_min_fIdlNS9_4lessIdEEEEEEJSC_SC_iSH_EEEvDpT0_ --------------------------
	.section	.nv.constant0._ZN6thrust24THRUST_300001_SM_1000_NS8cuda_cub4core6detail13_kernel_agentINS1_8__reduce11ReduceAgentIPN4cuda3std3__45tupleIJdlEEESC_SB_iNS1_9__extrema9arg_min_fIdlNS9_4lessIdEEEEEEJSC_SC_iSH_EEEvDpT0_,"a",@progbits
	.sectionflags	@""
	.align	4
.nv.constant0._ZN6thrust24THRUST_300001_SM_1000_NS8cuda_cub4core6detail13_kernel_agentINS1_8__reduce11ReduceAgentIPN4cuda3std3__45tupleIJdlEEESC_SB_iNS1_9__extrema9arg_min_fIdlNS9_4lessIdEEEEEEJSC_SC_iSH_EEEvDpT0_:
	.zero		917


//--------------------- .nv.constant0._ZN6thrust24THRUST_300001_SM_1000_NS8cuda_cub4core6detail13_kernel_agentINS1_8__reduce10DrainAgentIiEEJN3cub18CUB_300001_SM_10009GridQueueIjEEiEEEvDpT0_ --------------------------
	.section	.nv.constant0._ZN6thrust24THRUST_300001_SM_1000_NS8cuda_cub4core6detail13_kernel_agentINS1_8__reduce10DrainAgentIiEEJN3cub18CUB_300001_SM_10009GridQueueIjEEiEEEvDpT0_,"a",@progbits
	.sectionflags	@""
	.align	4
.nv.constant0._ZN6thrust24THRUST_300001_SM_1000_NS8cuda_cub4core6detail13_kernel_agentINS1_8__reduce10DrainAgentIiEEJN3cub18CUB_300001_SM_10009GridQueueIjEEiEEEvDpT0_:
	.zero		908


//--------------------- .nv.constant0._ZN6thrust24THRUST_300001_SM_1000_NS8cuda_cub4core6detail13_kernel_agentINS1_8__reduce11ReduceAgentINS0_12zip_iteratorIN4cuda3std3__45tupleIJNS0_6detail15normal_iteratorINS0_10device_ptrIdEEEENS0_17counting_iteratorIlNS0_11use_defaultESI_SI_EEEEEEEPNSB_IJdlEEESM_iNS1_9__extrema9arg_min_fIdlNSA_4lessIdEEEEEEJSL_SN_iN3cub18CUB_300001_SM_100013GridEvenShareIiEENSV_9GridQueueIjEESS_EEEvDpT0_ --------------------------
	.section	.nv.constant0._ZN6thrust24THRUST_300001_SM_1000_NS8cuda_cub4core6detail13_kernel_agentINS1_8__reduce11ReduceAgentINS0_12zip_iteratorIN4cuda3std3__45tupleIJNS0_6detail15normal_iteratorINS0_10device_ptrIdEEEENS0_17counting_iteratorIlNS0_11use_defaultESI_SI_EEEEEEEPNSB_IJdlEEESM_iNS1_9__extrema9arg_min_fIdlNSA_4lessIdEEEEEEJSL_SN_iN3cub18CUB_300001_SM_100013GridEvenShareIiEENSV_9GridQueueIjEESS_EEEvDpT0_,"a",@progbits
	.sectionflags	@""
	.align	4
.nv.constant0._ZN6thrust24THRUST_300001_SM_1000_NS8cuda_cub4core6detail13_kernel_agentINS1_8__reduce11ReduceAgentINS0_12zip_iteratorIN4cuda3std3__45tupleIJNS0_6detail15normal_iteratorINS0_10device_ptrIdEEEENS0_17counting_iteratorIlNS0_11use_defaultESI_SI_EEEEEEEPNSB_IJdlEEESM_iNS1_9__extrema9arg_min_fIdlNSA_4lessIdEEEEEEJSL_SN_iN3cub18CUB_300001_SM_100013GridEvenShareIiEENSV_9GridQueueIjEESS_EEEvDpT0_:
	.zero		977


//--------------------- .nv.constant0._ZN6thrust24THRUST_300001_SM_1000_NS8cuda_cub4core6detail13_kernel_agentINS1_8__reduce11ReduceAgentINS0_12zip_iteratorIN4cuda3std3__45tupleIJNS0_6detail15normal_iteratorINS0_10device_ptrIdEEEENS0_17counting_iteratorIlNS0_11use_defaultESI_SI_EEEEEEEPNSB_IJdlEEESM_iNS1_9__extrema9arg_min_fIdlNSA_4lessIdEEEEEEJSL_SN_iSS_EEEvDpT0_ --------------------------
	.section	.nv.constant0._ZN6thrust24THRUST_300001_SM_1000_NS8cuda_cub4core6detail13_kernel_agentINS1_8__reduce11ReduceAgentINS0_12zip_iteratorIN4cuda3std3__45tupleIJNS0_6detail15normal_iteratorINS0_10device_ptrIdEEEENS0_17counting_iteratorIlNS0_11use_defaultESI_SI_EEEEEEEPNSB_IJdlEEESM_iNS1_9__extrema9arg_min_fIdlNSA_4lessIdEEEEEEJSL_SN_iSS_EEEvDpT0_,"a",@progbits
	.sectionflags	@""
	.align	4
.nv.constant0._ZN6thrust24THRUST_300001_SM_1000_NS8cuda_cub4core6detail13_kernel_agentINS1_8__reduce11ReduceAgentINS0_12zip_iteratorIN4cuda3std3__45tupleIJNS0_6detail15normal_iteratorINS0_10device_ptrIdEEEENS0_17counting_iteratorIlNS0_11use_defaultESI_SI_EEEEEEEPNSB_IJdlEEESM_iNS1_9__extrema9arg_min_fIdlNSA_4lessIdEEEEEEJSL_SN_iSS_EEEvDpT0_:
	.zero		925


//--------------------- .nv.constant0._Z16compute_distancePdS_S_ii --------------------------
	.section	.nv.constant0._Z16compute_distancePdS_S_ii,"a",@progbits
	.sectionflags	@""
	.align	4
.nv.constant0._Z16compute_distancePdS_S_ii:
	.zero		928


//--------------------- SYMBOLS --------------------------

	.type		.nv.reservedSmem.offset0,@object
	.size		.nv.reservedSmem.offset0,0x4
	.type		.nv.reservedSmem.cap,@object
	.size		.nv.reservedSmem.cap,0x4
